def matmul_kernel(
    a_ptr,
    b_ptr,
    c_ptr,
    M,
    N,
    K,
    stride_am,
    stride_ak,
    stride_bk,
    stride_bn,
    stride_cm,
    stride_cn,
    BLOCK_M: tl.constexpr,
    BLOCK_N: tl.constexpr,
    BLOCK_K: tl.constexpr,
    GROUP_M: tl.constexpr,
):
    pid = tl.program_id(axis=0)
    num_pid_m = tl.cdiv(M, BLOCK_M)
    num_pid_n = tl.cdiv(N, BLOCK_N)
    num_pid_in_group = GROUP_M * num_pid_n
    group_id = pid // num_pid_in_group
    first_pid_m = group_id * GROUP_M
    group_size_m = min(num_pid_m - first_pid_m, GROUP_M)
    pid_m = first_pid_m + ((pid % num_pid_in_group) % group_size_m)
    pid_n = (pid % num_pid_in_group) // group_size_m

    offs_am = (pid_m * BLOCK_M + tl.arange(0, BLOCK_M)) % M
    offs_bn = (pid_n * BLOCK_N + tl.arange(0, BLOCK_N)) % N
    offs_k = tl.arange(0, BLOCK_K)
    a_ptrs = a_ptr + offs_am[:, None] * stride_am + offs_k[None, :] * stride_ak
    b_ptrs = b_ptr + offs_k[:, None] * stride_bk + offs_bn[None, :] * stride_bn

    acc = tl.zeros((BLOCK_M, BLOCK_N), dtype=tl.float32)
    for kk in range(0, tl.cdiv(K, BLOCK_K)):
        a = tl.load(a_ptrs, mask=offs_k[None, :] < K - kk * BLOCK_K, other=0.0)
        b = tl.load(b_ptrs, mask=offs_k[:, None] < K - kk * BLOCK_K, other=0.0)
        acc = tl.dot(a, b, acc)
        a_ptrs += BLOCK_K * stride_ak
        b_ptrs += BLOCK_K * stride_bk

    c = acc.to(c_ptr.dtype.element_ty)
    offs_cm = pid_m * BLOCK_M + tl.arange(0, BLOCK_M)
    offs_cn = pid_n * BLOCK_N + tl.arange(0, BLOCK_N)
    c_ptrs = c_ptr + offs_cm[:, None] * stride_cm + offs_cn[None, :] * stride_cn
    mask = (offs_cm[:, None] < M) & (offs_cn[None, :] < N)
    tl.store(c_ptrs, c, mask=mask)

# config = {"BLOCK_K": 128, "BLOCK_M": 512, "BLOCK_N": 512, "GROUP_M": 8, "arch": "sm_90", "dtype": "fp8e4m3", "num_ctas": 2, "num_stages": 3, "num_warps": 4}
# arch = sm_90


// ===== COMPILED SASS (sm_90a) =====

	.target	sm_90a

	.elftype	@"ET_EXEC"


//--------------------- .note.nv.tkinfo           --------------------------
	.section	.note.nv.tkinfo,"",@"SHT_NOTE"
	.sectionflags	@"SHF_NOTE_NV_TKINFO"
	.tkinfo
        /*0018*/ 	.word	0x00000002
        /*0030*/ 	.string	""
        /*0030*/ 	.string	"ptxas"
        /*0030*/ 	.string	"Cuda compilation tools, release 13.0, V13.0.88"
        /*0030*/ 	.string	"Build cuda_13.0.r13.0/compiler.36424714_0"
        /*0030*/ 	.string	"-v  -suppress-debug-info  -lineinfo  -arch sm_90a "



//--------------------- .note.nv.cuinfo           --------------------------
	.section	.note.nv.cuinfo,"",@"SHT_NOTE"
	.sectionflags	@"SHF_NOTE_NV_CUINFO"
        /*0018*/ 	.short	0x0002
        /*001a*/ 	.short	0x005a
        /*001c*/ 	.short	0x0082
	.zero		2


//--------------------- .nv.info                  --------------------------
	.section	.nv.info,"",@"SHT_CUDA_INFO"
	.align	4


	//----- nvinfo : EIATTR_REGCOUNT
	.align		4
        /*0000*/ 	.byte	0x04, 0x2f
        /*0002*/ 	.short	(.L_1 - .L_0)
	.align		4
.L_0:
        /*0004*/ 	.word	index@(matmul_kernel)
        /*0008*/ 	.word	0x000000ff


	//----- nvinfo : EIATTR_FRAME_SIZE
	.align		4
.L_1:
        /*000c*/ 	.byte	0x04, 0x11
        /*000e*/ 	.short	(.L_3 - .L_2)
	.align		4
.L_2:
        /*0010*/ 	.word	index@(matmul_kernel)
        /*0014*/ 	.word	0x000038f8


	//----- nvinfo : EIATTR_MIN_STACK_SIZE
	.align		4
.L_3:
        /*0018*/ 	.byte	0x04, 0x12
        /*001a*/ 	.short	(.L_5 - .L_4)
	.align		4
.L_4:
        /*001c*/ 	.word	index@(matmul_kernel)
        /*0020*/ 	.word	0x000038f8
.L_5:


//--------------------- .nv.compat                --------------------------
	.section	.nv.compat,"",@"SHT_CUDA_COMPAT_INFO"
	.align	4
        /*0000*/ 	.byte	0x02, 0x09, 0x01, 0x00, 0x02, 0x02, 0x04, 0x00, 0x02, 0x05, 0x05, 0x00, 0x03, 0x07, 0x01, 0x01
        /*0010*/ 	.byte	0x02, 0x03, 0x00, 0x00, 0x02, 0x06, 0x01, 0x00, 0x04, 0x0b, 0x08, 0x00, 0x00, 0x00, 0x00, 0x00
        /*0020*/ 	.byte	0x00, 0x00, 0x00, 0x00


//--------------------- .nv.info.matmul_kernel    --------------------------
	.section	.nv.info.matmul_kernel,"",@"SHT_CUDA_INFO"
	.sectionflags	@""
	.align	4


	//----- nvinfo : EIATTR_CUDA_API_VERSION
	.align		4
        /*0000*/ 	.byte	0x04, 0x37
        /*0002*/ 	.short	(.L_7 - .L_6)
.L_6:
        /*0004*/ 	.word	0x00000082


	//----- nvinfo : EIATTR_KPARAM_INFO
	.align		4
.L_7:
        /*0008*/ 	.byte	0x04, 0x17
        /*000a*/ 	.short	(.L_9 - .L_8)
.L_8:
        /*000c*/ 	.word	0x00000000
        /*0010*/ 	.short	0x000d
        /*0012*/ 	.short	0x0048
        /*0014*/ 	.byte	0x00, 0xf4, 0x21, 0x00


	//----- nvinfo : EIATTR_KPARAM_INFO
	.align		4
.L_9:
        /*0018*/ 	.byte	0x04, 0x17
        /*001a*/ 	.short	(.L_11 - .L_10)
.L_10:
        /*001c*/ 	.word	0x00000000
        /*0020*/ 	.short	0x000c
        /*0022*/ 	.short	0x0040
        /*0024*/ 	.byte	0x00, 0xf4, 0x21, 0x00


	//----- nvinfo : EIATTR_KPARAM_INFO
	.align		4
.L_11:
        /*0028*/ 	.byte	0x04, 0x17
        /*002a*/ 	.short	(.L_13 - .L_12)
.L_12:
        /*002c*/ 	.word	0x00000000
        /*0030*/ 	.short	0x000b
        /*0032*/ 	.short	0x0038
        /*0034*/ 	.byte	0x00, 0xf0, 0x11, 0x00


	//----- nvinfo : EIATTR_KPARAM_INFO
	.align		4
.L_13:
        /*0038*/ 	.byte	0x04, 0x17
        /*003a*/ 	.short	(.L_15 - .L_14)
.L_14:
        /*003c*/ 	.word	0x00000000
        /*0040*/ 	.short	0x000a
        /*0042*/ 	.short	0x0034
        /*0044*/ 	.byte	0x00, 0xf0, 0x11, 0x00


	//----- nvinfo : EIATTR_KPARAM_INFO
	.align		4
.L_15:
        /*0048*/ 	.byte	0x04, 0x17
        /*004a*/ 	.short	(.L_17 - .L_16)
.L_16:
        /*004c*/ 	.word	0x00000000
        /*0050*/ 	.short	0x0009
        /*0052*/ 	.short	0x0030
        /*0054*/ 	.byte	0x00, 0xf0, 0x11, 0x00


	//----- nvinfo : EIATTR_KPARAM_INFO
	.align		4
.L_17:
        /*0058*/ 	.byte	0x04, 0x17
        /*005a*/ 	.short	(.L_19 - .L_18)
.L_18:
        /*005c*/ 	.word	0x00000000
        /*0060*/ 	.short	0x0008
        /*0062*/ 	.short	0x002c
        /*0064*/ 	.byte	0x00, 0xf0, 0x11, 0x00


	//----- nvinfo : EIATTR_KPARAM_INFO
	.align		4
.L_19:
        /*0068*/ 	.byte	0x04, 0x17
        /*006a*/ 	.short	(.L_21 - .L_20)
.L_20:
        /*006c*/ 	.word	0x00000000
        /*0070*/ 	.short	0x0007
        /*0072*/ 	.short	0x0028
        /*0074*/ 	.byte	0x00, 0xf0, 0x11, 0x00


	//----- nvinfo : EIATTR_KPARAM_INFO
	.align		4
.L_21:
        /*0078*/ 	.byte	0x04, 0x17
        /*007a*/ 	.short	(.L_23 - .L_22)
.L_22:
        /*007c*/ 	.word	0x00000000
        /*0080*/ 	.short	0x0006
        /*0082*/ 	.short	0x0024
        /*0084*/ 	.byte	0x00, 0xf0, 0x11, 0x00


	//----- nvinfo : EIATTR_KPARAM_INFO
	.align		4
.L_23:
        /*0088*/ 	.byte	0x04, 0x17
        /*008a*/ 	.short	(.L_25 - .L_24)
.L_24:
        /*008c*/ 	.word	0x00000000
        /*0090*/ 	.short	0x0005
        /*0092*/ 	.short	0x0020
        /*0094*/ 	.byte	0x00, 0xf0, 0x11, 0x00


	//----- nvinfo : EIATTR_KPARAM_INFO
	.align		4
.L_25:
        /*0098*/ 	.byte	0x04, 0x17
        /*009a*/ 	.short	(.L_27 - .L_26)
.L_26:
        /*009c*/ 	.word	0x00000000
        /*00a0*/ 	.short	0x0004
        /*00a2*/ 	.short	0x001c
        /*00a4*/ 	.byte	0x00, 0xf0, 0x11, 0x00


	//----- nvinfo : EIATTR_KPARAM_INFO
	.align		4
.L_27:
        /*00a8*/ 	.byte	0x04, 0x17
        /*00aa*/ 	.short	(.L_29 - .L_28)
.L_28:
        /*00ac*/ 	.word	0x00000000
        /*00b0*/ 	.short	0x0003
        /*00b2*/ 	.short	0x0018
        /*00b4*/ 	.byte	0x00, 0xf0, 0x11, 0x00


	//----- nvinfo : EIATTR_KPARAM_INFO
	.align		4
.L_29:
        /*00b8*/ 	.byte	0x04, 0x17
        /*00ba*/ 	.short	(.L_31 - .L_30)
.L_30:
        /*00bc*/ 	.word	0x00000000
        /*00c0*/ 	.short	0x0002
        /*00c2*/ 	.short	0x0010
        /*00c4*/ 	.byte	0x00, 0xf4, 0x21, 0x00


	//----- nvinfo : EIATTR_KPARAM_INFO
	.align		4
.L_31:
        /*00c8*/ 	.byte	0x04, 0x17
        /*00ca*/ 	.short	(.L_33 - .L_32)
.L_32:
        /*00cc*/ 	.word	0x00000000
        /*00d0*/ 	.short	0x0001
        /*00d2*/ 	.short	0x0008
        /*00d4*/ 	.byte	0x00, 0xf4, 0x21, 0x00


	//----- nvinfo : EIATTR_KPARAM_INFO
	.align		4
.L_33:
        /*00d8*/ 	.byte	0x04, 0x17
        /*00da*/ 	.short	(.L_35 - .L_34)
.L_34:
        /*00dc*/ 	.word	0x00000000
        /*00e0*/ 	.short	0x0000
        /*00e2*/ 	.short	0x0000
        /*00e4*/ 	.byte	0x00, 0xf4, 0x21, 0x00


	//----- nvinfo : EIATTR_EXPLICIT_CLUSTER
	.align		4
.L_35:
        /*00e8*/ 	.byte	0x01, 0x3e
	.zero		2


	//----- nvinfo : EIATTR_CTA_PER_CLUSTER
	.align		4
        /*00ec*/ 	.byte	0x04, 0x3d
        /*00ee*/ 	.short	(.L_37 - .L_36)
.L_36:
        /*00f0*/ 	.word	0x00000002
        /*00f4*/ 	.word	0x00000001
        /*00f8*/ 	.word	0x00000001


	//----- nvinfo : EIATTR_SPARSE_MMA_MASK
	.align		4
.L_37:
        /*00fc*/ 	.byte	0x03, 0x50
        /*00fe*/ 	.short	0x0000


	//----- nvinfo : EIATTR_MAXREG_COUNT
	.align		4
        /*0100*/ 	.byte	0x03, 0x1b
        /*0102*/ 	.short	0x00ff


	//----- nvinfo : EIATTR_NUM_BARRIERS
	.align		4
        /*0104*/ 	.byte	0x02, 0x4c
        /*0106*/ 	.byte	0x01
	.zero		1


	//----- nvinfo : EIATTR_ANNOTATIONS
	.align		4
        /*0108*/ 	.byte	0x04, 0x55
        /*010a*/ 	.short	(.L_39 - .L_38)


	//   ....[0]....
.L_38:
        /*010c*/ 	.word	0x00000001
        /*0110*/ 	.byte	0x90, 0x05, 0x00, 0x00, 0x01, 0x00, 0x00, 0x00, 0xc0, 0x05, 0x00, 0x00, 0x01, 0x00, 0x00, 0x00
        /* <DEDUP_REMOVED lines=838> */
        /*3580*/ 	.byte	0xe0, 0xe4, 0x01, 0x00, 0x01, 0x00, 0x00, 0x00, 0x00, 0xe5, 0x01, 0x00


	//----- nvinfo : EIATTR_MERCURY_ISA_VERSION
	.align		4
.L_39:
        /*358c*/ 	.byte	0x03, 0x5f
        /*358e*/ 	.short	0x0101


	//----- nvinfo : EIATTR_EXIT_INSTR_OFFSETS
	.align		4
        /*3590*/ 	.byte	0x04, 0x1c
        /*3592*/ 	.short	(.L_41 - .L_40)


	//   ....[0]....
.L_40:
        /*3594*/ 	.word	0x000cc0e0


	//   ....[1]....
        /*3598*/ 	.word	0x000cc110


	//----- nvinfo : EIATTR_REQNTID
	.align		4
.L_41:
        /*359c*/ 	.byte	0x04, 0x10
        /*359e*/ 	.short	(.L_43 - .L_42)
.L_42:
        /*35a0*/ 	.word	0x00000080
        /*35a4*/ 	.word	0x00000001
        /*35a8*/ 	.word	0x00000001


	//----- nvinfo : EIATTR_CBANK_PARAM_SIZE
	.align		4
.L_43:
        /*35ac*/ 	.byte	0x03, 0x19
        /*35ae*/ 	.short	0x0050


	//----- nvinfo : EIATTR_PARAM_CBANK
	.align		4
        /*35b0*/ 	.byte	0x04, 0x0a
        /*35b2*/ 	.short	(.L_45 - .L_44)
	.align		4
.L_44:
        /*35b4*/ 	.word	index@(.nv.constant0.matmul_kernel)
        /*35b8*/ 	.short	0x0210
        /*35ba*/ 	.short	0x0050


	//----- nvinfo : EIATTR_SW_WAR
	.align		4
.L_45:
        /*35bc*/ 	.byte	0x04, 0x36
        /*35be*/ 	.short	(.L_47 - .L_46)
.L_46:
        /*35c0*/ 	.word	0x00000008
.L_47:


//--------------------- .nv.callgraph             --------------------------
	.section	.nv.callgraph,"",@"SHT_CUDA_CALLGRAPH"
	.align	4
	.sectionentsize	8
	.align		4
        /*0000*/ 	.word	0x00000000
	.align		4
        /*0004*/ 	.word	0xffffffff
	.align		4
        /*0008*/ 	.word	0x00000000
	.align		4
        /*000c*/ 	.word	0xfffffffe
	.align		4
        /*0010*/ 	.word	0x00000000
	.align		4
        /*0014*/ 	.word	0xfffffffd
	.align		4
        /*0018*/ 	.word	0x00000000
	.align		4
        /*001c*/ 	.word	0xfffffffc


//--------------------- .text.matmul_kernel       --------------------------
	.section	.text.matmul_kernel,"ax",@progbits
	.align	128
        .global         matmul_kernel
        .type           matmul_kernel,@function
        .size           matmul_kernel,(.L_x_4 - matmul_kernel)
        .other          matmul_kernel,@"STO_CUDA_ENTRY STV_DEFAULT"
matmul_kernel:
.text.matmul_kernel:
[----:B------:R-:W0:Y:S08]  /*0000*/  LDC R1, c[0x0][0x28] ;  /* 0x00000a00ff017b82 */ /* 0x000e300000000800 */
[----:B------:R-:W1:Y:S01]  /*0010*/  LDC.64 R4, c[0x0][0x228] ;  /* 0x00008a00ff047b82 */ /* 0x000e620000000a00 */
[----:B0-----:R-:W-:Y:S01]  /*0020*/  VIADD R1, R1, 0xffffc708 ;  /* 0xffffc70801017836 */ /* 0x001fe20000000000 */
[----:B------:R-:W0:Y:S01]  /*0030*/  S2R R126, SR_TID.X ;  /* 0x00000000007e7919 */ /* 0x000e220000002100 */
[----:B------:R-:W-:-:S05]  /*0040*/  ULDC.64 UR10, c[0x0][0x208] ;  /* 0x00008200000a7ab9 */ /* 0x000fca0000000a00 */
[----:B------:R-:W2:Y:S08]  /*0050*/  S2UR UR4, SR_CTAID.X ;  /* 0x00000000000479c3 */ /* 0x000eb00000002500 */
[----:B------:R-:W3:Y:S01]  /*0060*/  S2UR UR7, SR_CgaCtaId ;  /* 0x00000000000779c3 */ /* 0x000ee20000008800 */
[----:B-1----:R-:W-:-:S05]  /*0070*/  VIADD R0, R5, 0x1ff ;  /* 0x000001ff05007836 */ /* 0x002fca0000000000 */
[----:B------:R-:W-:Y:S02]  /*0080*/  SHF.R.S32.HI R3, RZ, 0x1f, R0 ;  /* 0x0000001fff037819 */ /* 0x000fe40000011400 */
[----:B--2---:R-:W-:Y:S01]  /*0090*/  I2FP.F32.U32 R7, UR4 ;  /* 0x0000000400077c45 */ /* 0x004fe20008201000 */
[----:B------:R-:W-:Y:S01]  /*00a0*/  ULDC UR4, c[0x0][0x150] ;  /* 0x0000540000047ab9 */ /* 0x000fe20000000800 */
[----:B------:R-:W-:Y:S02]  /*00b0*/  LEA.HI R3, R3, R0, RZ, 0x9 ;  /* 0x0000000003037211 */ /* 0x000fe400078f48ff */
[----:B0-----:R-:W-:Y:S01]  /*00c0*/  LOP3.LUT R29, R126, 0x7f, RZ, 0xc0, !PT ;  /* 0x0000007f7e1d7812 */ /* 0x001fe200078ec0ff */
[----:B------:R-:W-:Y:S01]  /*00d0*/  FMUL R7, R7, UR4 ;  /* 0x0000000407077c20 */ /* 0x000fe20008400000 */
[----:B------:R-:W-:Y:S01]  /*00e0*/  SHF.R.S32.HI R3, RZ, 0x9, R3 ;  /* 0x00000009ff037819 */ /* 0x000fe20000011403 */
[----:B------:R-:W-:Y:S01]  /*00f0*/  UMOV UR4, 0x400 ;  /* 0x0000040000047882 */ /* 0x000fe20000000000 */
[----:B---3--:R-:W-:-:S02]  /*0100*/  USHF.L.U32 UR6, UR7, 0x8, URZ ;  /* 0x0000000807067899 */ /* 0x008fc4000800063f */
[----:B------:R-:W-:Y:S01]  /*0110*/  ULEA UR4, UR7, UR4, 0x18 ;  /* 0x0000000407047291 */ /* 0x000fe2000f8ec03f */
[----:B------:R-:W-:Y:S01]  /*0120*/  IMAD.SHL.U32 R6, R3, 0x8, RZ ;  /* 0x0000000803067824 */ /* 0x000fe200078e00ff */
[----:B------:R-:W0:Y:S01]  /*0130*/  F2I.U32.TRUNC.NTZ R7, R7 ;  /* 0x0000000700077305 */ /* 0x000e22000020f000 */
[----:B------:R-:W-:-:S03]  /*0140*/  ULOP3.LUT UR6, UR6, 0x100, URZ, 0xc0, !UPT ;  /* 0x0000010006067892 */ /* 0x000fc6000f8ec03f */
[----:B------:R-:W-:-:S04]  /*0150*/  IABS R9, R6 ;  /* 0x0000000600097213 */ /* 0x000fc80000000000 */
[----:B------:R-:W1:Y:S01]  /*0160*/  I2F.RP R0, R9 ;  /* 0x0000000900007306 */ /* 0x000e620000209400 */
[----:B0-----:R-:W-:-:S07]  /*0170*/  IABS R13, R7 ;  /* 0x00000007000d7213 */ /* 0x001fce0000000000 */
[----:B-1----:R-:W0:Y:S02]  /*0180*/  MUFU.RCP R0, R0 ;  /* 0x0000000000007308 */ /* 0x002e240000001000 */
[----:B0-----:R-:W-:Y:S01]  /*0190*/  VIADD R2, R0, 0xffffffe ;  /* 0x0ffffffe00027836 */ /* 0x001fe20000000000 */
[----:B------:R-:W-:-:S05]  /*01a0*/  IABS R0, R6 ;  /* 0x0000000600007213 */ /* 0x000fca0000000000 */
[----:B------:R0:W1:Y:S01]  /*01b0*/  F2I.FTZ.U32.TRUNC.NTZ R3, R2 ;  /* 0x0000000200037305 */ /* 0x000062000021f000 */
[----:B------:R-:W-:Y:S02]  /*01c0*/  IMAD.MOV R0, RZ, RZ, -R0 ;  /* 0x000000ffff007224 */ /* 0x000fe400078e0a00 */
[----:B0-----:R-:W-:Y:S02]  /*01d0*/  IMAD.MOV.U32 R2, RZ, RZ, RZ ;  /* 0x000000ffff027224 */ /* 0x001fe400078e00ff */
[----:B-1----:R-:W-:-:S04]  /*01e0*/  IMAD.MOV R8, RZ, RZ, -R3 ;  /* 0x000000ffff087224 */ /* 0x002fc800078e0a03 */
[----:B------:R-:W-:-:S04]  /*01f0*/  IMAD R11, R8, R9, RZ ;  /* 0x00000009080b7224 */ /* 0x000fc800078e02ff */
[----:B------:R-:W-:-:S06]  /*0200*/  IMAD.HI.U32 R2, R3, R11, R2 ;  /* 0x0000000b03027227 */ /* 0x000fcc00078e0002 */
[----:B------:R-:W-:-:S04]  /*0210*/  IMAD.HI.U32 R2, R2, R13, RZ ;  /* 0x0000000d02027227 */ /* 0x000fc800078e00ff */
[----:B------:R-:W-:-:S05]  /*0220*/  IMAD R0, R2, R0, R13 ;  /* 0x0000000002007224 */ /* 0x000fca00078e020d */
[----:B------:R-:W-:-:S13]  /*0230*/  ISETP.GT.U32.AND P1, PT, R9, R0, PT ;  /* 0x000000000900720c */ /* 0x000fda0003f24070 */
[----:B------:R-:W-:Y:S02]  /*0240*/  @!P1 IMAD.IADD R0, R0, 0x1, -R9 ;  /* 0x0000000100009824 */ /* 0x000fe400078e0a09 */
[----:B------:R-:W-:Y:S01]  /*0250*/  @!P1 VIADD R2, R2, 0x1 ;  /* 0x0000000102029836 */ /* 0x000fe20000000000 */
[----:B------:R-:W-:Y:S02]  /*0260*/  ISETP.NE.AND P1, PT, R6, RZ, PT ;  /* 0x000000ff0600720c */ /* 0x000fe40003f25270 */
[----:B------:R-:W-:Y:S02]  /*0270*/  ISETP.GE.U32.AND P0, PT, R0, R9, PT ;  /* 0x000000090000720c */ /* 0x000fe40003f06070 */
[----:B------:R-:W-:-:S04]  /*0280*/  LOP3.LUT R0, R7, R6, RZ, 0x3c, !PT ;  /* 0x0000000607007212 */ /* 0x000fc800078e3cff */
[----:B------:R-:W-:Y:S01]  /*0290*/  ISETP.GE.AND P2, PT, R0, RZ, PT ;  /* 0x000000ff0000720c */ /* 0x000fe20003f46270 */
[----:B------:R-:W-:-:S05]  /*02a0*/  VIADD R0, R4, 0x1ff ;  /* 0x000001ff04007836 */ /* 0x000fca0000000000 */
[----:B------:R-:W-:Y:S01]  /*02b0*/  SHF.R.S32.HI R3, RZ, 0x1f, R0 ;  /* 0x0000001fff037819 */ /* 0x000fe20000011400 */
[----:B------:R-:W-:-:S03]  /*02c0*/  @P0 VIADD R2, R2, 0x1 ;  /* 0x0000000102020836 */ /* 0x000fc60000000000 */
[----:B------:R-:W-:-:S03]  /*02d0*/  LEA.HI R3, R3, R0, RZ, 0x9 ;  /* 0x0000000003037211 */ /* 0x000fc600078f48ff */
[----:B------:R-:W-:Y:S01]  /*02e0*/  @!P2 IMAD.MOV R2, RZ, RZ, -R2 ;  /* 0x000000ffff02a224 */ /* 0x000fe200078e0a02 */
[----:B------:R-:W-:-:S05]  /*02f0*/  @!P1 LOP3.LUT R2, RZ, R6, RZ, 0x33, !PT ;  /* 0x00000006ff029212 */ /* 0x000fca00078e33ff */
[----:B------:R-:W-:Y:S02]  /*0300*/  IMAD.SHL.U32 R8, R2, 0x8, RZ ;  /* 0x0000000802087824 */ /* 0x000fe400078e00ff */
[----:B------:R-:W-:-:S03]  /*0310*/  IMAD.MOV R2, RZ, RZ, -R2 ;  /* 0x000000ffff027224 */ /* 0x000fc600078e0a02 */
[----:B------:R-:W-:Y:S01]  /*0320*/  LEA.HI.SX32 R3, R3, -R8, 0x17 ;  /* 0x8000000803037211 */ /* 0x000fe200078fbaff */
[----:B------:R-:W-:-:S03]  /*0330*/  IMAD R6, R6, R2, R7 ;  /* 0x0000000206067224 */ /* 0x000fc600078e0207 */
[----:B------:R-:W-:Y:S02]  /*0340*/  VIMNMX R13, R3, 0x8, PT ;  /* 0x00000008030d7848 */ /* 0x000fe40003fe0100 */
[----:B------:R-:W-:Y:S02]  /*0350*/  IABS R11, R6 ;  /* 0x00000006000b7213 */ /* 0x000fe40000000000 */
[----:B------:R-:W-:-:S04]  /*0360*/  IABS R9, R13 ;  /* 0x0000000d00097213 */ /* 0x000fc80000000000 */
[----:B------:R-:W0:Y:S08]  /*0370*/  I2F.RP R0, R9 ;  /* 0x0000000900007306 */ /* 0x000e300000209400 */
[----:B0-----:R-:W0:Y:S02]  /*0380*/  MUFU.RCP R0, R0 ;  /* 0x0000000000007308 */ /* 0x001e240000001000 */
[----:B0-----:R-:W-:-:S06]  /*0390*/  VIADD R3, R0, 0xffffffe ;  /* 0x0ffffffe00037836 */ /* 0x001fcc0000000000 */
[----:B------:R-:W0:Y:S02]  /*03a0*/  F2I.FTZ.U32.TRUNC.NTZ R3, R3 ;  /* 0x0000000300037305 */ /* 0x000e24000021f000 */
[----:B0-----:R-:W-:-:S04]  /*03b0*/  IMAD.MOV R10, RZ, RZ, -R3 ;  /* 0x000000ffff0a7224 */ /* 0x001fc800078e0a03 */
[----:B------:R-:W-:Y:S01]  /*03c0*/  IMAD.MOV.U32 R2, RZ, RZ, R10 ;  /* 0x000000ffff027224 */ /* 0x000fe200078e000a */
[----:B------:R-:W-:-:S03]  /*03d0*/  IABS R10, R13 ;  /* 0x0000000d000a7213 */ /* 0x000fc60000000000 */
[----:B------:R-:W-:Y:S02]  /*03e0*/  IMAD R7, R2, R9, RZ ;  /* 0x0000000902077224 */ /* 0x000fe400078e02ff */
[----:B------:R-:W-:Y:S02]  /*03f0*/  IMAD.MOV.U32 R2, RZ, RZ, RZ ;  /* 0x000000ffff027224 */ /* 0x000fe400078e00ff */
[----:B------:R-:W-:Y:S02]  /*0400*/  IMAD.MOV R0, RZ, RZ, -R10 ;  /* 0x000000ffff007224 */ /* 0x000fe400078e0a0a */
[----:B------:R-:W-:Y:S02]  /*0410*/  IMAD.HI.U32 R2, R3, R7, R2 ;  /* 0x0000000703027227 */ /* 0x000fe400078e0002 */
[----:B------:R-:W0:Y:S04]  /*0420*/  LDC R3, c[0x0][0x230] ;  /* 0x00008c00ff037b82 */ /* 0x000e280000000800 */
[----:B------:R-:W-:-:S04]  /*0430*/  IMAD.HI.U32 R2, R2, R11, RZ ;  /* 0x0000000b02027227 */ /* 0x000fc800078e00ff */
[----:B------:R-:W-:-:S05]  /*0440*/  IMAD R0, R2, R0, R11 ;  /* 0x0000000002007224 */ /* 0x000fca00078e020b */
[----:B------:R-:W-:Y:S01]  /*0450*/  ISETP.GT.U32.AND P1, PT, R9, R0, PT ;  /* 0x000000000900720c */ /* 0x000fe20003f24070 */
[----:B0-----:R-:W-:-:S12]  /*0460*/  VIADD R12, R3, 0x7f ;  /* 0x0000007f030c7836 */ /* 0x001fd80000000000 */
[----:B------:R-:W-:Y:S02]  /*0470*/  @!P1 IMAD.IADD R0, R0, 0x1, -R9 ;  /* 0x0000000100009824 */ /* 0x000fe400078e0a09 */
[----:B------:R-:W-:Y:S01]  /*0480*/  @!P1 VIADD R2, R2, 0x1 ;  /* 0x0000000102029836 */ /* 0x000fe20000000000 */
[----:B------:R-:W-:Y:S02]  /*0490*/  ISETP.NE.AND P1, PT, R13, RZ, PT ;  /* 0x000000ff0d00720c */ /* 0x000fe40003f25270 */
[----:B------:R-:W-:Y:S02]  /*04a0*/  ISETP.GE.U32.AND P0, PT, R0, R9, PT ;  /* 0x000000090000720c */ /* 0x000fe40003f06070 */
[----:B------:R-:W-:-:S04]  /*04b0*/  LOP3.LUT R0, R6, R13, RZ, 0x3c, !PT ;  /* 0x0000000d06007212 */ /* 0x000fc800078e3cff */
[----:B------:R-:W-:-:S07]  /*04c0*/  ISETP.GE.AND P2, PT, R0, RZ, PT ;  /* 0x000000ff0000720c */ /* 0x000fce0003f46270 */
[----:B------:R-:W-:Y:S01]  /*04d0*/  @P0 VIADD R2, R2, 0x1 ;  /* 0x0000000102020836 */ /* 0x000fe20000000000 */
[----:B------:R-:W-:-:S05]  /*04e0*/  ISETP.GT.AND P0, PT, R12, 0x7f, PT ;  /* 0x0000007f0c00780c */ /* 0x000fca0003f04270 */
[----:B------:R-:W-:Y:S01]  /*04f0*/  @!P2 IMAD.MOV R2, RZ, RZ, -R2 ;  /* 0x000000ffff02a224 */ /* 0x000fe200078e0a02 */
[----:B------:R-:W-:-:S05]  /*0500*/  @!P1 LOP3.LUT R2, RZ, R13, RZ, 0x33, !PT ;  /* 0x0000000dff029212 */ /* 0x000fca00078e33ff */
[----:B------:R-:W-:-:S04]  /*0510*/  IMAD.MOV R0, RZ, RZ, -R2 ;  /* 0x000000ffff007224 */ /* 0x000fc800078e0a02 */
[----:B------:R-:W-:-:S04]  /*0520*/  IMAD R0, R13, R0, R6 ;  /* 0x000000000d007224 */ /* 0x000fc800078e0206 */
[----:B------:R-:W-:-:S05]  /*0530*/  IMAD.IADD R0, R8, 0x1, R0 ;  /* 0x0000000108007824 */ /* 0x000fca00078e0200 */
[----:B------:R-:W-:Y:S01]  /*0540*/  R2UR UR5, R0 ;  /* 0x00000000000572ca */ /* 0x000fe200000e0000 */
[----:B------:R-:W-:-:S04]  /*0550*/  IMAD.SHL.U32 R0, R2, 0x200, RZ ;  /* 0x0000020002007824 */ /* 0x000fc800078e00ff */
[C---:B------:R-:W-:Y:S02]  /*0560*/  VIADD R3, R0.reuse, 0x1 ;  /* 0x0000000100037836 */ /* 0x040fe40000000000 */
[C---:B------:R-:W-:Y:S02]  /*0570*/  VIADD R2, R0.reuse, 0x2 ;  /* 0x0000000200027836 */ /* 0x040fe40000000000 */
[C---:B------:R-:W-:Y:S01]  /*0580*/  VIADD R6, R0.reuse, 0x3 ;  /* 0x0000000300067836 */ /* 0x040fe20000000000 */
[----:B------:R0:W-:Y:S01]  /*0590*/  STL [R1+0x800], R3 ;  /* 0x0008000301007387 */ /* 0x0001e20000100800 */
[C---:B------:R-:W-:Y:S02]  /*05a0*/  VIADD R7, R0.reuse, 0xfd ;  /* 0x000000fd00077836 */ /* 0x040fe40000000000 */
[C---:B------:R-:W-:Y:S01]  /*05b0*/  VIADD R8, R0.reuse, 0x10a ;  /* 0x0000010a00087836 */ /* 0x040fe20000000000 */
[----:B------:R1:W-:Y:S01]  /*05c0*/  STL [R1+0x7fc], R2 ;  /* 0x0007fc0201007387 */ /* 0x0003e20000100800 */
[----:B------:R-:W-:Y:S01]  /*05d0*/  ULEA UR5, UR5, UR6, 0x9 ;  /* 0x0000000605057291 */ /* 0x000fe2000f8e483f */
[----:B------:R-:W-:-:S02]  /*05e0*/  VIADD R250, R0, 0xf0 ;  /* 0x000000f000fa7836 */ /* 0x000fc40000000000 */
[----:B------:R2:W-:Y:S01]  /*05f0*/  STL [R1+0x7f8], R6 ;  /* 0x0007f80601007387 */ /* 0x0005e20000100800 */
[C---:B------:R-:W-:Y:S02]  /*0600*/  VIADD R251, R0.reuse, 0x101 ;  /* 0x0000010100fb7836 */ /* 0x040fe40000000000 */
[C---:B0-----:R-:W-:Y:S02]  /*0610*/  VIADD R3, R0.reuse, 0x4 ;  /* 0x0000000400037836 */ /* 0x041fe40000000000 */
[C---:B------:R-:W-:Y:S02]  /*0620*/  VIADD R252, R0.reuse, 0x111 ;  /* 0x0000011100fc7836 */ /* 0x040fe40000000000 */
[C---:B-1----:R-:W-:Y:S01]  /*0630*/  VIADD R2, R0.reuse, 0x5 ;  /* 0x0000000500027836 */ /* 0x042fe20000000000 */
[----:B------:R0:W-:Y:S01]  /*0640*/  STL [R1+0x7f4], R3 ;  /* 0x0007f40301007387 */ /* 0x0001e20000100800 */
[C---:B------:R-:W-:Y:S02]  /*0650*/  VIADD R11, R0.reuse, 0x112 ;  /* 0x00000112000b7836 */ /* 0x040fe40000000000 */
[C---:B--2---:R-:W-:Y:S01]  /*0660*/  VIADD R6, R0.reuse, 0x6 ;  /* 0x0000000600067836 */ /* 0x044fe20000000000 */
[----:B------:R1:W-:Y:S01]  /*0670*/  STL [R1+0x7f0], R2 ;  /* 0x0007f00201007387 */ /* 0x0003e20000100800 */
[----:B------:R-:W-:-:S02]  /*0680*/  VIADD R10, R0, 0x113 ;  /* 0x00000113000a7836 */ /* 0x000fc40000000000 */
[C---:B------:R-:W-:Y:S01]  /*0690*/  VIADD R9, R0.reuse, 0x114 ;  /* 0x0000011400097836 */ /* 0x040fe20000000000 */
[----:B------:R2:W-:Y:S01]  /*06a0*/  STL [R1+0x7ec], R6 ;  /* 0x0007ec0601007387 */ /* 0x0005e20000100800 */
[C---:B------:R-:W-:Y:S02]  /*06b0*/  VIADD R14, R0.reuse, 0x116 ;  /* 0x00000116000e7836 */ /* 0x040fe40000000000 */
[C---:B0-----:R-:W-:Y:S02]  /*06c0*/  VIADD R3, R0.reuse, 0x7 ;  /* 0x0000000700037836 */ /* 0x041fe40000000000 */
[C---:B------:R-:W-:Y:S02]  /*06d0*/  VIADD R13, R0.reuse, 0x117 ;  /* 0x00000117000d7836 */ /* 0x040fe40000000000 */
[C---:B-1----:R-:W-:Y:S01]  /*06e0*/  VIADD R2, R0.reuse, 0x8 ;  /* 0x0000000800027836 */ /* 0x042fe20000000000 */
[----:B------:R0:W-:Y:S01]  /*06f0*/  STL [R1+0x7e8], R3 ;  /* 0x0007e80301007387 */ /* 0x0001e20000100800 */
[----:B------:R-:W-:-:S02]  /*0700*/  VIADD R12, R0, 0x118 ;  /* 0x00000118000c7836 */ /* 0x000fc40000000000 */
[C---:B--2---:R-:W-:Y:S01]  /*0710*/  VIADD R6, R0.reuse, 0x9 ;  /* 0x0000000900067836 */ /* 0x044fe20000000000 */
[----:B------:R1:W-:Y:S01]  /*0720*/  STL [R1+0x7e4], R2 ;  /* 0x0007e40201007387 */ /* 0x0003e20000100800 */
[C---:B------:R-:W-:Y:S02]  /*0730*/  VIADD R16, R0.reuse, 0x119 ;  /* 0x0000011900107836 */ /* 0x040fe40000000000 */
[C---:B------:R-:W-:Y:S01]  /*0740*/  VIADD R15, R0.reuse, 0x11a ;  /* 0x0000011a000f7836 */ /* 0x040fe20000000000 */
[----:B------:R2:W-:Y:S01]  /*0750*/  STL [R1+0x7e0], R6 ;  /* 0x0007e00601007387 */ /* 0x0005e20000100800 */
[C---:B------:R-:W-:Y:S02]  /*0760*/  VIADD R19, R0.reuse, 0x11b ;  /* 0x0000011b00137836 */ /* 0x040fe40000000000 */
[C---:B0-----:R-:W-:Y:S02]  /*0770*/  VIADD R3, R0.reuse, 0xa ;  /* 0x0000000a00037836 */ /* 0x041fe40000000000 */
[----:B------:R-:W-:-:S02]  /*0780*/  VIADD R18, R0, 0x11c ;  /* 0x0000011c00127836 */ /* 0x000fc40000000000 */
[C---:B-1----:R-:W-:Y:S01]  /*0790*/  VIADD R2, R0.reuse, 0xb ;  /* 0x0000000b00027836 */ /* 0x042fe20000000000 */
[----:B------:R0:W-:Y:S01]  /*07a0*/  STL [R1+0x7dc], R3 ;  /* 0x0007dc0301007387 */ /* 0x0001e20000100800 */
[C---:B------:R-:W-:Y:S02]  /*07b0*/  VIADD R17, R0.reuse, 0x11d ;  /* 0x0000011d00117836 */ /* 0x040fe40000000000 */
[C---:B--2---:R-:W-:Y:S01]  /*07c0*/  VIADD R6, R0.reuse, 0xc ;  /* 0x0000000c00067836 */ /* 0x044fe20000000000 */
[----:B------:R1:W-:Y:S01]  /*07d0*/  STL [R1+0x7d8], R2 ;  /* 0x0007d80201007387 */ /* 0x0003e20000100800 */
[C---:B------:R-:W-:Y:S02]  /*07e0*/  VIADD R22, R0.reuse, 0x11e ;  /* 0x0000011e00167836 */ /* 0x040fe40000000000 */
[C---:B------:R-:W-:Y:S01]  /*07f0*/  VIADD R21, R0.reuse, 0x11f ;  /* 0x0000011f00157836 */ /* 0x040fe20000000000 */
[----:B------:R2:W-:Y:S01]  /*0800*/  STL [R1+0x7d4], R6 ;  /* 0x0007d40601007387 */ /* 0x0005e20000100800 */
[----:B------:R-:W-:-:S02]  /*0810*/  VIADD R20, R0, 0x120 ;  /* 0x0000012000147836 */ /* 0x000fc40000000000 */
        /* <DEDUP_REMOVED lines=490> */
[----:B------:R1:W-:Y:S04]  /*26c0*/  STL [R1+0x5b0], R2 ;  /* 0x0005b00201007387 */ /* 0x0003e80000100800 */
[----:B------:R2:W-:Y:S01]  /*26d0*/  STL [R1+0x5a0], R6 ;  /* 0x0005a00601007387 */ /* 0x0005e20000100800 */
[----:B0-----:R-:W-:-:S02]  /*26e0*/  VIADD R3, R0, 0x94 ;  /* 0x0000009400037836 */ /* 0x001fc40000000000 */
[----:B-1----:R-:W-:-:S03]  /*26f0*/  VIADD R2, R0, 0x95 ;  /* 0x0000009500027836 */ /* 0x002fc60000000000 */
[----:B------:R0:W-:Y:S01]  /*2700*/  STL [R1+0x59c], R3 ;  /* 0x00059c0301007387 */ /* 0x0001e20000100800 */
[----:B--2---:R-:W-:-:S03]  /*2710*/  VIADD R6, R0, 0x96 ;  /* 0x0000009600067836 */ /* 0x004fc60000000000 */
[----:B------:R1:W-:Y:S04]  /*2720*/  STL [R1+0x58c], R2 ;  /* 0x00058c0201007387 */ /* 0x0003e80000100800 */
[----:B------:R2:W-:Y:S01]  /*2730*/  STL [R1+0x588], R6 ;  /* 0x0005880601007387 */ /* 0x0005e20000100800 */
[C---:B0-----:R-:W-:Y:S02]  /*2740*/  VIADD R3, R0.reuse, 0x97 ;  /* 0x0000009700037836 */ /* 0x041fe40000000000 */
        /* <DEDUP_REMOVED lines=186> */
[C---:B-1----:R-:W-:Y:S02]  /*32f0*/  VIADD R2, R0.reuse, 0xf5 ;  /* 0x000000f500027836 */ /* 0x042fe40000000000 */
[----:B--2---:R-:W-:-:S03]  /*3300*/  VIADD R6, R0, 0xf7 ;  /* 0x000000f700067836 */ /* 0x004fc60000000000 */
[----:B------:R0:W-:Y:S04]  /*3310*/  STL [R1+0x13c], R2 ;  /* 0x00013c0201007387 */ /* 0x0001e80000100800 */
        /* <DEDUP_REMOVED lines=12> */
[----:B------:R1:W-:Y:S01]  /*33e0*/  STL [R1+0xf0], R7 ;  /* 0x0000f00701007387 */ /* 0x0003e20000100800 */
[C---:B0-----:R-:W-:Y:S02]  /*33f0*/  VIADD R2, R0.reuse, 0xfe ;  /* 0x000000fe00027836 */ /* 0x041fe40000000000 */
[----:B-1----:R-:W-:-:S03]  /*3400*/  VIADD R7, R0, 0x102 ;  /* 0x0000010200077836 */ /* 0x002fc60000000000 */
[----:B------:R0:W-:Y:S04]  /*3410*/  STL [R1+0xec], R2 ;  /* 0x0000ec0201007387 */ /* 0x0001e80000100800 */
[----:B------:R1:W-:Y:S01]  /*3420*/  STL [R1+0xe8], R6 ;  /* 0x0000e80601007387 */ /* 0x0003e20000100800 */
[C---:B0-----:R-:W-:Y:S02]  /*3430*/  VIADD R2, R0.reuse, 0x100 ;  /* 0x0000010000027836 */ /* 0x041fe40000000000 */
[----:B-1----:R-:W-:-:S03]  /*3440*/  VIADD R6, R0, 0x103 ;  /* 0x0000010300067836 */ /* 0x002fc60000000000 */
[----:B------:R0:W-:Y:S04]  /*3450*/  STL [R1+0xe4], R2 ;  /* 0x0000e40201007387 */ /* 0x0001e80000100800 */
[----:B------:R1:W-:Y:S04]  /*3460*/  STL [R1+0xdc], R7 ;  /* 0x0000dc0701007387 */ /* 0x0003e80000100800 */
[----:B------:R2:W-:Y:S01]  /*3470*/  STL [R1+0xd8], R6 ;  /* 0x0000d80601007387 */ /* 0x0005e20000100800 */
[C---:B0-----:R-:W-:Y:S02]  /*3480*/  VIADD R2, R0.reuse, 0x104 ;  /* 0x0000010400027836 */ /* 0x041fe40000000000 */
[----:B-1----:R-:W-:-:S03]  /*3490*/  VIADD R7, R0, 0x107 ;  /* 0x0000010700077836 */ /* 0x002fc60000000000 */
[----:B------:R0:W-:Y:S01]  /*34a0*/  STL [R1+0xd0], R2 ;  /* 0x0000d00201007387 */ /* 0x0001e20000100800 */
[----:B--2---:R-:W-:-:S05]  /*34b0*/  VIADD R6, R0, 0x105 ;  /* 0x0000010500067836 */ /* 0x004fca0000000000 */
[----:B------:R1:W-:Y:S01]  /*34c0*/  STL [R1+0xc8], R6 ;  /* 0x0000c80601007387 */ /* 0x0003e20000100800 */
[----:B0-----:R-:W-:-:S05]  /*34d0*/  VIADD R2, R0, 0x106 ;  /* 0x0000010600027836 */ /* 0x001fca0000000000 */
[----:B------:R0:W-:Y:S01]  /*34e0*/  STL [R1+0xc4], R2 ;  /* 0x0000c40201007387 */ /* 0x0001e20000100800 */
[----:B-1----:R-:W-:-:S03]  /*34f0*/  VIADD R6, R0, 0x108 ;  /* 0x0000010800067836 */ /* 0x002fc60000000000 */
[----:B------:R1:W-:Y:S04]  /*3500*/  STL [R1+0xf4], R7 ;  /* 0x0000f40701007387 */ /* 0x0003e80000100800 */
[----:B------:R2:W-:Y:S01]  /*3510*/  STL [R1+0xbc], R6 ;  /* 0x0000bc0601007387 */ /* 0x0005e20000100800 */
[----:B0-----:R-:W-:-:S03]  /*3520*/  VIADD R2, R0, 0x109 ;  /* 0x0000010900027836 */ /* 0x001fc60000000000 */
[----:B------:R0:W-:Y:S01]  /*3530*/  STL [R1+0xa4], R8 ;  /* 0x0000a40801007387 */ /* 0x0001e20000100800 */
[C---:B-1----:R-:W-:Y:S02]  /*3540*/  VIADD R7, R0.reuse, 0x10c ;  /* 0x0000010c00077836 */ /* 0x042fe40000000000 */
[C---:B--2---:R-:W-:Y:S02]  /*3550*/  VIADD R6, R0.reuse, 0x10b ;  /* 0x0000010b00067836 */ /* 0x044fe40000000000 */
[----:B0-----:R-:W-:-:S03]  /*3560*/  VIADD R8, R0, 0x10e ;  /* 0x0000010e00087836 */ /* 0x001fc60000000000 */
[----:B------:R0:W-:Y:S04]  /*3570*/  STL [R1+0x8c], R6 ;  /* 0x00008c0601007387 */ /* 0x0001e80000100800 */
[----:B------:R1:W-:Y:S01]  /*3580*/  STL [R1+0xc], R7 ;  /* 0x00000c0701007387 */ /* 0x0003e20000100800 */
[C---:B0-----:R-:W-:Y:S02]  /*3590*/  VIADD R6, R0.reuse, 0x10d ;  /* 0x0000010d00067836 */ /* 0x041fe40000000000 */
[----:B-1----:R-:W-:-:S03]  /*35a0*/  VIADD R7, R0, 0x10f ;  /* 0x0000010f00077836 */ /* 0x002fc60000000000 */
[----:B------:R0:W-:Y:S04]  /*35b0*/  STL [R1+0x8], R6 ;  /* 0x0000080601007387 */ /* 0x0001e80000100800 */
[----:B------:R1:W-:Y:S04]  /*35c0*/  STL [R1+0x4], R8 ;  /* 0x0000040801007387 */ /* 0x0003e80000100800 */
[----:B------:R-:W-:Y:S01]  /*35d0*/  STL [R1+0x10], R7 ;  /* 0x0000100701007387 */ /* 0x000fe20000100800 */
[C---:B0-----:R-:W-:Y:S02]  /*35e0*/  VIADD R6, R0.reuse, 0x110 ;  /* 0x0000011000067836 */ /* 0x041fe40000000000 */
[----:B-1----:R-:W-:-:S03]  /*35f0*/  VIADD R8, R0, 0x115 ;  /* 0x0000011500087836 */ /* 0x002fc60000000000 */
[----:B------:R0:W-:Y:S02]  /*3600*/  STL [R1], R6 ;  /* 0x0000000601007387 */ /* 0x0001e40000100800 */
[----:B0-----:R-:W-:Y:S02]  /*3610*/  VIADD R6, R29, UR5 ;  /* 0x000000051d067c36 */ /* 0x001fe40008000000 */
[----:B------:R-:W-:Y:S02]  /*3620*/  VIADD R29, R0, 0x1ff ;  /* 0x000001ff001d7836 */ /* 0x000fe40000000000 */
[----:B------:R-:W-:Y:S01]  /*3630*/  VIADD R7, R6, 0x80 ;  /* 0x0000008006077836 */ /* 0x000fe20000000000 */
[----:B------:R-:W-:Y:S06]  /*3640*/  @P0 BRA `(.L_x_0) ;  /* 0x0000003c000c0947 */ /* 0x000fec0003800000 */
[----:B------:R-:W-:Y:S01]  /*3650*/  IMAD.SHL.U32 R2, R126, 0x10, RZ ;  /* 0x000000107e027824 */ /* 0x000fe200078e00ff */
[----:B------:R0:W-:Y:S01]  /*3660*/  STL [R1+0xc00], RZ ;  /* 0x000c00ff01007387 */ /* 0x0001e20000100800 */
[----:B------:R-:W-:Y:S02]  /*3670*/  CS2R R24, SRZ ;  /* 0x0000000000187805 */ /* 0x000fe4000001ff00 */
[----:B------:R-:W-:Y:S02]  /*3680*/  CS2R R26, SRZ ;  /* 0x00000000001a7805 */ /* 0x000fe4000001ff00 */
[----:B------:R-:W-:Y:S01]  /*3690*/  CS2R R28, SRZ ;  /* 0x00000000001c7805 */ /* 0x000fe2000001ff00 */
[----:B------:R0:W-:Y:S01]  /*36a0*/  STL [R1+0x29a0], R2 ;  /* 0x0029a00201007387 */ /* 0x0001e20000100800 */
[----:B------:R-:W-:Y:S02]  /*36b0*/  CS2R R30, SRZ ;  /* 0x00000000001e7805 */ /* 0x000fe4000001ff00 */
[----:B------:R-:W-:-:S02]  /*36c0*/  CS2R R32, SRZ ;  /* 0x0000000000207805 */ /* 0x000fc4000001ff00 */
[----:B------:R-:W-:Y:S01]  /*36d0*/  CS2R R34, SRZ ;  /* 0x0000000000227805 */ /* 0x000fe2000001ff00 */
[----:B------:R0:W-:Y:S01]  /*36e0*/  STL [R1+0xc04], RZ ;  /* 0x000c04ff01007387 */ /* 0x0001e20000100800 */
[----:B------:R-:W-:Y:S02]  /*36f0*/  CS2R R36, SRZ ;  /* 0x0000000000247805 */ /* 0x000fe4000001ff00 */
[----:B------:R-:W-:Y:S02]  /*3700*/  CS2R R38, SRZ ;  /* 0x0000000000267805 */ /* 0x000fe4000001ff00 */
[----:B------:R-:W-:Y:S01]  /*3710*/  CS2R R40, SRZ ;  /* 0x0000000000287805 */ /* 0x000fe2000001ff00 */
[----:B------:R0:W-:Y:S01]  /*3720*/  STL [R1+0xc08], RZ ;  /* 0x000c08ff01007387 */ /* 0x0001e20000100800 */
        /* <DEDUP_REMOVED lines=72> */
[----:B------:R-:W-:-:S03]  /*3bb0*/  CS2R R150, SRZ ;  /* 0x0000000000967805 */ /* 0x000fc6000001ff00 */
[----:B------:R0:W-:Y:S04]  /*3bc0*/  STL [R1+0xc54], RZ ;  /* 0x000c54ff01007387 */ /* 0x0001e80000100800 */
        /* <DEDUP_REMOVED lines=746> */
[----:B------:R0:W-:Y:S04]  /*6a70*/  STL [R1], RZ ;  /* 0x000000ff01007387 */ /* 0x0001e80000100800 */
        /* <DEDUP_REMOVED lines=126> */
[----:B------:R0:W-:Y:S01]  /*7260*/  STL [R1+0x1fc], RZ ;  /* 0x0001fcff01007387 */ /* 0x0001e20000100800 */
[----:B------:R-:W-:Y:S05]  /*7270*/  BRA `(.L_x_1) ;  /* 0x000006ac00d47947 */ /* 0x000fea0003800000 */
.L_x_0:
[----:B------:R-:W-:Y:S01]  /*7280*/  STL [R1+0x2cb4], R20 ;  /* 0x002cb41401007387 */ /* 0x000fe20000100800 */
[----:B------:R-:W-:Y:S01]  /*7290*/  ISETP.GE.AND P3, PT, R30, RZ, PT ;  /* 0x000000ff1e00720c */ /* 0x000fe20003f66270 */
[----:B------:R-:W-:Y:S01]  /*72a0*/  ULDC UR49, c[0x0][0x240] ;  /* 0x0000900000317ab9 */ /* 0x000fe20000000800 */
[----:B------:R-:W-:Y:S01]  /*72b0*/  ISETP.GE.AND P4, PT, R6, RZ, PT ;  /* 0x000000ff0600720c */ /* 0x000fe20003f86270 */
[----:B------:R0:W-:Y:S01]  /*72c0*/  STL [R1+0x2cb0], R21 ;  /* 0x002cb01501007387 */ /* 0x0001e20000100800 */
[----:B------:R-:W-:Y:S01]  /*72d0*/  ISETP.GE.AND P2, PT, R29, RZ, PT ;  /* 0x000000ff1d00720c */ /* 0x000fe20003f46270 */
[----:B------:R-:W-:Y:S01]  /*72e0*/  ULDC UR5, c[0x0][0x234] ;  /* 0x00008d0000057ab9 */ /* 0x000fe20000000800 */
[----:B------:R-:W-:Y:S01]  /*72f0*/  ULDC.64 UR6, c[0x0][0x210] ;  /* 0x0000840000067ab9 */ /* 0x000fe20000000a00 */
[----:B------:R-:W-:Y:S01]  /*7300*/  ULDC.64 UR8, c[0x0][0x218] ;  /* 0x0000860000087ab9 */ /* 0x000fe20000000a00 */
[----:B------:R-:W-:Y:S01]  /*7310*/  ULDC UR47, c[0x0][0x238] ;  /* 0x00008e00002f7ab9 */ /* 0x000fe20000000800 */
[----:B------:R-:W-:Y:S01]  /*7320*/  ULDC UR45, c[0x0][0x238] ;  /* 0x00008e00002d7ab9 */ /* 0x000fe20000000800 */
[----:B------:R-:W-:Y:S01]  /*7330*/  ULDC UR41, c[0x0][0x238] ;  /* 0x00008e0000297ab9 */ /* 0x000fe20000000800 */
[----:B------:R-:W-:Y:S01]  /*7340*/  ULDC UR39, c[0x0][0x238] ;  /* 0x00008e0000277ab9 */ /* 0x000fe20000000800 */
[----:B------:R-:W-:Y:S01]  /*7350*/  ULDC UR21, c[0x0][0x238] ;  /* 0x00008e0000157ab9 */ /* 0x000fe20000000800 */
[----:B0-----:R-:W2:Y:S01]  /*7360*/  LDL.LU R21, [R1+0xdc] ;  /* 0x0000dc0001157983 */ /* 0x001ea20000300800 */
[----:B------:R-:W-:Y:S01]  /*7370*/  ULDC UR20, c[0x0][0x238] ;  /* 0x00008e0000147ab9 */ /* 0x000fe20000000800 */
[----:B------:R-:W-:Y:S01]  /*7380*/  ULDC UR36, c[0x0][0x238] ;  /* 0x00008e0000247ab9 */ /* 0x000fe20000000800 */
[----:B------:R-:W-:Y:S01]  /*7390*/  ULDC UR51, c[0x0][0x238] ;  /* 0x00008e0000337ab9 */ /* 0x000fe20000000800 */
[----:B------:R-:W-:Y:S01]  /*73a0*/  STL [R1+0x2cac], R22 ;  /* 0x002cac1601007387 */ /* 0x000fe20000100800 */
[----:B------:R-:W-:Y:S01]  /*73b0*/  ULDC UR17, c[0x0][0x238] ;  /* 0x00008e0000117ab9 */ /* 0x000fe20000000800 */
[----:B------:R-:W-:Y:S01]  /*73c0*/  ULDC UR27, c[0x0][0x238] ;  /* 0x00008e00001b7ab9 */ /* 0x000fe20000000800 */
[----:B------:R-:W-:Y:S01]  /*73d0*/  ULDC UR38, c[0x0][0x238] ;  /* 0x00008e0000267ab9 */ /* 0x000fe20000000800 */
[----:B------:R0:W-:Y:S01]  /*73e0*/  STL [R1+0x2ca8], R17 ;  /* 0x002ca81101007387 */ /* 0x0001e20000100800 */
[----:B------:R-:W-:Y:S01]  /*73f0*/  ULDC UR33, c[0x0][0x238] ;  /* 0x00008e0000217ab9 */ /* 0x000fe20000000800 */
        /* <DEDUP_REMOVED lines=8> */
[----:B0-----:R-:W3:Y:S01]  /*7480*/  LDL.LU R17, [R1+0x25c] ;  /* 0x00025c0001117983 */ /* 0x001ee20000300800 */
[----:B------:R-:W-:Y:S01]  /*7490*/  ULDC UR37, c[0x0][0x238] ;  /* 0x00008e0000257ab9 */ /* 0x000fe20000000800 */
[----:B------:R-:W-:Y:S01]  /*74a0*/  ULDC UR16, c[0x0][0x238] ;  /* 0x00008e0000107ab9 */ /* 0x000fe20000000800 */
[----:B------:R-:W-:Y:S01]  /*74b0*/  ULDC UR30, c[0x0][0x238] ;  /* 0x00008e00001e7ab9 */ /* 0x000fe20000000800 */
[----:B------:R-:W4:Y:S01]  /*74c0*/  LDL.LU R22, [R1+0x588] ;  /* 0x0005880001167983 */ /* 0x000f220000300800 */
[----:B------:R-:W-:Y:S01]  /*74d0*/  ULDC UR43, c[0x0][0x238] ;  /* 0x00008e00002b7ab9 */ /* 0x000fe20000000800 */
[----:B------:R-:W-:Y:S01]  /*74e0*/  ULDC UR19, c[0x0][0x238] ;  /* 0x00008e0000137ab9 */ /* 0x000fe20000000800 */
[----:B------:R-:W-:Y:S01]  /*74f0*/  ULDC UR29, c[0x0][0x238] ;  /* 0x00008e00001d7ab9 */ /* 0x000fe20000000800 */
[----:B------:R-:W-:Y:S01]  /*7500*/  STL [R1+0x2ca4], R18 ;  /* 0x002ca41201007387 */ /* 0x000fe20000100800 */
        /* <DEDUP_REMOVED lines=28> */
[----:B------:R-:W-:-:S03]  /*76d0*/  ULDC UR53, c[0x0][0x238] ;  /* 0x00008e0000357ab9 */ /* 0x000fc60000000800 */
[----:B------:R-:W-:Y:S04]  /*76e0*/  STL [R1+0x2c84], R9 ;  /* 0x002c840901007387 */ /* 0x000fe80000100800 */
[----:B------:R-:W-:Y:S01]  /*76f0*/  STL [R1+0x2c80], R10 ;  /* 0x002c800a01007387 */ /* 0x000fe20000100800 */
[----:B0-----:R-:W-:Y:S01]  /*7700*/  IMAD.MOV.U32 R8, RZ, RZ, R250 ;  /* 0x000000ffff087224 */ /* 0x001fe200078e00fa */
[----:B------:R-:W-:Y:S02]  /*7710*/  IABS R250, R4 ;  /* 0x0000000400fa7213 */ /* 0x000fe40000000000 */
[----:B------:R-:W-:Y:S02]  /*7720*/  STL [R1+0x2c7c], R11 ;  /* 0x002c7c0b01007387 */ /* 0x000fe40000100800 */
[----:B------:R-:W0:Y:S02]  /*7730*/  I2F.RP R126, R250 ;  /* 0x000000fa007e7306 */ /* 0x000e240000209400 */
[----:B------:R1:W-:Y:S04]  /*7740*/  STL [R1+0x2c78], R252 ;  /* 0x002c78fc01007387 */ /* 0x0003e80000100800 */
[----:B-1----:R-:W3:Y:S04]  /*7750*/  LDL.LU R252, [R1+0x138] ;  /* 0x0001380001fc7983 */ /* 0x002ee80000300800 */
[----:B------:R-:W3:Y:S04]  /*7760*/  LDL.LU R10, [R1] ;  /* 0x00000000010a7983 */ /* 0x000ee80000300800 */
[----:B------:R-:W3:Y:S04]  /*7770*/  LDL.LU R12, [R1+0xd0] ;  /* 0x0000d000010c7983 */ /* 0x000ee80000300800 */
[----:B------:R-:W3:Y:S04]  /*7780*/  LDL.LU R11, [R1+0x580] ;  /* 0x00058000010b7983 */ /* 0x000ee80000300800 */
[----:B------:R-:W3:Y:S04]  /*7790*/  LDL.LU R15, [R1+0x8] ;  /* 0x00000800010f7983 */ /* 0x000ee80000300800 */
[----:B------:R-:W3:Y:S04]  /*77a0*/  LDL.LU R14, [R1+0x13c] ;  /* 0x00013c00010e7983 */ /* 0x000ee80000300800 */
[----:B------:R-:W3:Y:S04]  /*77b0*/  LDL.LU R19, [R1+0x3ec] ;  /* 0x0003ec0001137983 */ /* 0x000ee80000300800 */
[----:B------:R-:W3:Y:S01]  /*77c0*/  LDL.LU R18, [R1+0xf4] ;  /* 0x0000f40001127983 */ /* 0x000ee20000300800 */
[----:B0-----:R-:W0:Y:S03]  /*77d0*/  MUFU.RCP R126, R126 ;  /* 0x0000007e007e7308 */ /* 0x001e260000001000 */
[----:B------:R-:W3:Y:S01]  /*77e0*/  LDL.LU R9, [R1+0x14c] ;  /* 0x00014c0001097983 */ /* 0x000ee20000300800 */
[----:B------:R-:W-:-:S02]  /*77f0*/  IMAD.MOV.U32 R16, RZ, RZ, R3 ;  /* 0x000000ffff107224 */ /* 0x000fc400078e0003 */
[----:B------:R-:W-:Y:S01]  /*7800*/  IMAD.MOV.U32 R13, RZ, RZ, R251 ;  /* 0x000000ffff0d7224 */ /* 0x000fe200078e00fb */
[----:B------:R1:W-:Y:S01]  /*7810*/  STL [R1+0x2c74], R0 ;  /* 0x002c740001007387 */ /* 0x0003e20000100800 */
[----:B------:R-:W-:Y:S01]  /*7820*/  IABS R251, R7 ;  /* 0x0000000700fb7213 */ /* 0x000fe20000000000 */
[----:B-1----:R-:W-:Y:S01]  /*7830*/  IMAD.MOV.U32 R0, RZ, RZ, R2 ;  /* 0x000000ffff007224 */ /* 0x002fe200078e0002 */
[----:B------:R-:W-:Y:S01]  /*7840*/  IABS R2, R5 ;  /* 0x0000000500027213 */ /* 0x000fe20000000000 */
[----:B0-----:R-:W-:-:S03]  /*7850*/  VIADD R126, R126, 0xffffffe ;  /* 0x0ffffffe7e7e7836 */ /* 0x001fc60000000000 */
[----:B------:R-:W0:Y:S08]  /*7860*/  I2F.RP R128, R2 ;  /* 0x0000000200807306 */ /* 0x000e300000209400 */
[----:B------:R1:W1:Y:S08]  /*7870*/  F2I.FTZ.U32.TRUNC.NTZ R127, R126 ;  /* 0x0000007e007f7305 */ /* 0x000270000021f000 */
[----:B0-----:R-:W0:Y:S01]  /*7880*/  MUFU.RCP R128, R128 ;  /* 0x0000008000807308 */ /* 0x001e220000001000 */
[----:B-1----:R-:W-:-:S02]  /*7890*/  IMAD.MOV.U32 R126, RZ, RZ, RZ ;  /* 0x000000ffff7e7224 */ /* 0x002fc400078e00ff */
[----:B------:R-:W-:-:S04]  /*78a0*/  IMAD.MOV R3, RZ, RZ, -R127 ;  /* 0x000000ffff037224 */ /* 0x000fc800078e0a7f */
[----:B------:R-:W-:-:S04]  /*78b0*/  IMAD R3, R3, R250, RZ ;  /* 0x000000fa03037224 */ /* 0x000fc800078e02ff */
[----:B------:R-:W-:-:S04]  /*78c0*/  IMAD.HI.U32 R127, R127, R3, R126 ;  /* 0x000000037f7f7227 */ /* 0x000fc800078e007e */
[----:B0-----:R-:W-:Y:S02]  /*78d0*/  VIADD R128, R128, 0xffffffe ;  /* 0x0ffffffe80807836 */ /* 0x001fe40000000000 */
[----:B------:R-:W-:Y:S02]  /*78e0*/  IMAD.MOV.U32 R126, RZ, RZ, R251 ;  /* 0x000000ffff7e7224 */ /* 0x000fe400078e00fb */
[----:B------:R0:W1:Y:S02]  /*78f0*/  F2I.FTZ.U32.TRUNC.NTZ R129, R128 ;  /* 0x0000008000817305 */ /* 0x000064000021f000 */
[----:B0-----:R-:W-:-:S05]  /*7900*/  IABS R128, R6 ;  /* 0x0000000600807213 */ /* 0x001fca0000000000 */
[----:B------:R-:W-:Y:S02]  /*7910*/  IMAD.MOV.U32 R3, RZ, RZ, R128 ;  /* 0x000000ffff037224 */ /* 0x000fe400078e0080 */
[----:B-1----:R-:W-:Y:S02]  /*7920*/  IMAD.MOV R20, RZ, RZ, -R129 ;  /* 0x000000ffff147224 */ /* 0x002fe400078e0a81 */
[----:B------:R-:W-:-:S04]  /*7930*/  IMAD.HI.U32 R251, R127, R3, RZ ;  /* 0x000000037ffb7227 */ /* 0x000fc800078e00ff */
[----:B------:R-:W-:-:S04]  /*7940*/  IMAD.HI.U32 R127, R127, R126, RZ ;  /* 0x0000007e7f7f7227 */ /* 0x000fc800078e00ff */
[----:B------:R-:W-:Y:S02]  /*7950*/  IMAD.MOV R251, RZ, RZ, -R251 ;  /* 0x000000fffffb7224 */ /* 0x000fe400078e0afb */
[----:B------:R-:W-:Y:S02]  /*7960*/  IMAD.MOV R128, RZ, RZ, -R127 ;  /* 0x000000ffff807224 */ /* 0x000fe400078e0a7f */
[C---:B------:R-:W-:Y:S01]  /*7970*/  IMAD R127, R250.reuse, R251, R3 ;  /* 0x000000fbfa7f7224 */ /* 0x040fe200078e0203 */
[----:B------:R-:W-:Y:S01]  /*7980*/  IABS R251, R29 ;  /* 0x0000001d00fb7213 */ /* 0x000fe20000000000 */
[----:B------:R-:W-:Y:S02]  /*7990*/  IMAD R126, R250, R128, R126 ;  /* 0x00000080fa7e7224 */ /* 0x000fe400078e027e */
[----:B------:R-:W-:Y:S01]  /*79a0*/  IMAD R3, R20, R2, RZ ;  /* 0x0000000214037224 */ /* 0x000fe200078e02ff */
[C---:B------:R-:W-:Y:S01]  /*79b0*/  ISETP.GT.U32.AND P0, PT, R250.reuse, R127, PT ;  /* 0x0000007ffa00720c */ /* 0x040fe20003f04070 */
[----:B------:R-:W-:Y:S01]  /*79c0*/  IMAD.MOV.U32 R128, RZ, RZ, RZ ;  /* 0x000000ffff807224 */ /* 0x000fe200078e00ff */
[----:B------:R-:W3:Y:S01]  /*79d0*/  LDL.LU R20, [R1+0x2cb4] ;  /* 0x002cb40001147983 */ /* 0x000ee20000300800 */
[----:B------:R-:W-:-:S02]  /*79e0*/  ISETP.GT.U32.AND P1, PT, R250, R126, PT ;  /* 0x0000007efa00720c */ /* 0x000fc40003f24070 */
[----:B------:R-:W-:Y:S01]  /*79f0*/  IMAD.HI.U32 R3, R129, R3, R128 ;  /* 0x0000000381037227 */ /* 0x000fe200078e0080 */
[----:B------:R-:W-:-:S03]  /*7a00*/  IABS R129, R30 ;  /* 0x0000001e00817213 */ /* 0x000fc60000000000 */
[----:B------:R-:W-:Y:S01]  /*7a10*/  IMAD.MOV.U32 R128, RZ, RZ, R251 ;  /* 0x000000ffff807224 */ /* 0x000fe200078e00fb */
[----:B------:R-:W-:Y:S01]  /*7a20*/  IABS R251, R31 ;  /* 0x0000001f00fb7213 */ /* 0x000fe20000000000 */
[----:B------:R-:W-:-:S04]  /*7a30*/  IMAD.HI.U32 R30, R3, R129, RZ ;  /* 0x00000081031e7227 */ /* 0x000fc800078e00ff */
[----:B------:R-:W-:Y:S01]  /*7a40*/  @!P0 IMAD.IADD R127, R127, 0x1, -R250 ;  /* 0x000000017f7f8824 */ /* 0x000fe200078e0afa */
[----:B------:R-:W-:Y:S01]  /*7a50*/  ISETP.GE.AND P0, PT, R31, RZ, PT ;  /* 0x000000ff1f00720c */ /* 0x000fe20003f06270 */
[----:B------:R-:W-:Y:S01]  /*7a60*/  IMAD.MOV R30, RZ, RZ, -R30 ;  /* 0x000000ffff1e7224 */ /* 0x000fe200078e0a1e */
[----:B------:R-:W2:Y:S01]  /*7a70*/  LDL.LU R31, [R1+0xc8] ;  /* 0x0000c800011f7983 */ /* 0x000ea20000300800 */
[----:B------:R-:W-:-:S04]  /*7a80*/  IMAD.HI.U32 R29, R3, R128, RZ ;  /* 0x00000080031d7227 */ /* 0x000fc800078e00ff */
[----:B------:R-:W-:Y:S02]  /*7a90*/  IMAD R129, R2, R30, R129 ;  /* 0x0000001e02817224 */ /* 0x000fe400078e0281 */
[----:B------:R-:W-:Y:S01]  /*7aa0*/  IMAD.HI.U32 R30, R3, R251, RZ ;  /* 0x000000fb031e7227 */ /* 0x000fe200078e00ff */
[----:B------:R2:W-:Y:S03]  /*7ab0*/  STL [R1+0x2b34], R6 ;  /* 0x002b340601007387 */ /* 0x0005e60000100800 */
[----:B------:R-:W-:Y:S02]  /*7ac0*/  IMAD.MOV R30, RZ, RZ, -R30 ;  /* 0x000000ffff1e7224 */ /* 0x000fe400078e0a1e */
[----:B------:R-:W-:Y:S01]  /*7ad0*/  @!P1 IMAD.IADD R126, R126, 0x1, -R250 ;  /* 0x000000017e7e9824 */ /* 0x000fe200078e0afa */
[----:B------:R-:W-:Y:S01]  /*7ae0*/  ISETP.GT.U32.AND P1, PT, R250, R127, PT ;  /* 0x0000007ffa00720c */ /* 0x000fe20003f24070 */
[----:B------:R-:W-:-:S02]  /*7af0*/  IMAD R251, R2, R30, R251 ;  /* 0x0000001e02fb7224 */ /* 0x000fc400078e02fb */
[----:B------:R-:W-:Y:S01]  /*7b00*/  IMAD.MOV R29, RZ, RZ, -R29 ;  /* 0x000000ffff1d7224 */ /* 0x000fe200078e0a1d */
[----:B------:R-:W-:Y:S01]  /*7b10*/  ISETP.GT.U32.AND P5, PT, R250, R126, PT ;  /* 0x0000007efa00720c */ /* 0x000fe20003fa4070 */
[----:B--2---:R-:W-:Y:S01]  /*7b20*/  IMAD.MOV.U32 R6, RZ, RZ, R31 ;  /* 0x000000ffff067224 */ /* 0x004fe200078e001f */
[----:B------:R-:W-:-:S05]  /*7b30*/  IABS R31, R33 ;  /* 0x00000021001f7213 */ /* 0x000fca0000000000 */
[----:B------:R-:W-:Y:S02]  /*7b40*/  IMAD.MOV.U32 R30, RZ, RZ, R31 ;  /* 0x000000ffff1e7224 */ /* 0x000fe400078e001f */
[----:B------:R-:W2:Y:S01]  /*7b50*/  LDL.LU R31, [R1+0xa4] ;  /* 0x0000a400011f7983 */ /* 0x000ea20000300800 */
[----:B------:R-:W-:-:S05]  /*7b60*/  IMAD R128, R2, R29, R128 ;  /* 0x0000001d02807224 */ /* 0x000fca00078e0280 */
[----:B------:R-:W-:Y:S01]  /*7b70*/  ISETP.GT.U32.AND P6, PT, R2, R128, PT ;  /* 0x000000800200720c */ /* 0x000fe20003fc4070 */
[--C-:B------:R-:W-:Y:S01]  /*7b80*/  @!P1 IMAD.IADD R127, R127, 0x1, -R250.reuse ;  /* 0x000000017f7f9824 */ /* 0x100fe200078e0afa */
[----:B------:R-:W-:Y:S01]  /*7b90*/  ISETP.GE.AND P1, PT, R7, RZ, PT ;  /* 0x000000ff0700720c */ /* 0x000fe20003f26270 */
[----:B------:R-:W-:Y:S01]  /*7ba0*/  @!P5 IMAD.IADD R126, R126, 0x1, -R250 ;  /* 0x000000017e7ed824 */ /* 0x000fe200078e0afa */
[C---:B------:R-:W-:Y:S01]  /*7bb0*/  ISETP.GT.U32.AND P5, PT, R2.reuse, R129, PT ;  /* 0x000000810200720c */ /* 0x040fe20003fa4070 */
[----:B------:R-:W-:Y:S01]  /*7bc0*/  @!P4 IMAD.MOV R127, RZ, RZ, -R127 ;  /* 0x000000ffff7fc224 */ /* 0x000fe200078e0a7f */
[----:B------:R-:W-:-:S07]  /*7bd0*/  ISETP.GT.U32.AND P4, PT, R2, R251, PT ;  /* 0x000000fb0200720c */ /* 0x000fce0003f84070 */
[----:B------:R-:W-:Y:S01]  /*7be0*/  @!P6 IMAD.IADD R128, R128, 0x1, -R2 ;  /* 0x000000018080e824 */ /* 0x000fe200078e0a02 */
[----:B------:R-:W-:-:S04]  /*7bf0*/  IABS R29, R32 ;  /* 0x00000020001d7213 */ /* 0x000fc80000000000 */
[----:B------:R-:W-:Y:S01]  /*7c00*/  ISETP.GT.U32.AND P6, PT, R2, R128, PT ;  /* 0x000000800200720c */ /* 0x000fe20003fc4070 */
[----:B------:R-:W-:Y:S01]  /*7c10*/  STL [R1+0x2b38], R7 ;  /* 0x002b380701007387 */ /* 0x000fe20000100800 */
[----:B------:R-:W-:Y:S01]  /*7c20*/  @!P1 IMAD.MOV R126, RZ, RZ, -R126 ;  /* 0x000000ffff7e9224 */ /* 0x000fe200078e0a7e */
[----:B------:R-:W-:Y:S01]  /*7c30*/  ISETP.GE.AND P1, PT, R32, RZ, PT ;  /* 0x000000ff2000720c */ /* 0x000fe20003f26270 */
[----:B------:R-:W-:Y:S01]  /*7c40*/  @!P5 IMAD.IADD R129, R129, 0x1, -R2 ;  /* 0x000000018181d824 */ /* 0x000fe200078e0a02 */
[----:B------:R-:W-:Y:S01]  /*7c50*/  ISETP.NE.AND P5, PT, R4, RZ, PT ;  /* 0x000000ff0400720c */ /* 0x000fe20003fa5270 */
[----:B------:R-:W-:Y:S01]  /*7c60*/  IMAD.HI.U32 R32, R3, R29, RZ ;  /* 0x0000001d03207227 */ /* 0x000fe200078e00ff */
[----:B------:R-:W-:-:S03]  /*7c70*/  LOP3.LUT R4, RZ, R4, RZ, 0x33, !PT ;  /* 0x00000004ff047212 */ /* 0x000fc600078e33ff */
[----:B------:R-:W-:Y:S01]  /*7c80*/  IMAD.MOV R32, RZ, RZ, -R32 ;  /* 0x000000ffff207224 */ /* 0x000fe200078e0a20 */
[----:B------:R-:W-:Y:S01]  /*7c90*/  SEL R127, R4, R127, !P5 ;  /* 0x0000007f047f7207 */ /* 0x000fe20006800000 */
[--C-:B------:R-:W-:Y:S01]  /*7ca0*/  @!P4 IMAD.IADD R251, R251, 0x1, -R2.reuse ;  /* 0x00000001fbfbc824 */ /* 0x100fe200078e0a02 */
[----:B------:R-:W-:Y:S01]  /*7cb0*/  ISETP.GT.U32.AND P4, PT, R2, R129, PT ;  /* 0x000000810200720c */ /* 0x000fe20003f84070 */
[----:B------:R-:W-:Y:S02]  /*7cc0*/  @!P6 IMAD.IADD R128, R128, 0x1, -R2 ;  /* 0x000000018080e824 */ /* 0x000fe400078e0a02 */
[----:B------:R-:W-:Y:S01]  /*7cd0*/  IMAD R29, R2, R32, R29 ;  /* 0x00000020021d7224 */ /* 0x000fe200078e021d */
[----:B------:R-:W-:Y:S01]  /*7ce0*/  SEL R4, R4, R126, !P5 ;  /* 0x0000007e04047207 */ /* 0x000fe20006800000 */
[----:B------:R0:W-:Y:S01]  /*7cf0*/  STL [R1+0x808], R127 ;  /* 0x0008087f01007387 */ /* 0x0001e20000100800 */
[C---:B------:R-:W-:Y:S02]  /*7d00*/  ISETP.GT.U32.AND P5, PT, R2.reuse, R251, PT ;  /* 0x000000fb0200720c */ /* 0x040fe40003fa4070 */
[----:B------:R-:W-:Y:S01]  /*7d10*/  ISETP.GT.U32.AND P6, PT, R2, R29, PT ;  /* 0x0000001d0200720c */ /* 0x000fe20003fc4070 */
[----:B0-----:R-:W-:Y:S01]  /*7d20*/  IMAD.MOV.U32 R127, RZ, RZ, R128 ;  /* 0x000000ffff7f7224 */ /* 0x001fe200078e0080 */
[----:B------:R0:W-:Y:S03]  /*7d30*/  STL [R1+0x804], R4 ;  /* 0x0008040401007387 */ /* 0x0001e60000100800 */
[----:B------:R-:W-:-:S02]  /*7d40*/  @!P2 IMAD.MOV R127, RZ, RZ, -R127 ;  /* 0x000000ffff7fa224 */ /* 0x000fc400078e0a7f */
[----:B------:R-:W-:-:S03]  /*7d50*/  @!P4 IMAD.IADD R129, R129, 0x1, -R2 ;  /* 0x000000018181c824 */ /* 0x000fc600078e0a02 */
[----:B------:R1:W-:Y:S01]  /*7d60*/  STL [R1+0x5c8], R127 ;  /* 0x0005c87f01007387 */ /* 0x0003e20000100800 */
[----:B0-----:R-:W-:Y:S01]  /*7d70*/  IABS R4, R36 ;  /* 0x0000002400047213 */ /* 0x001fe20000000000 */
[----:B------:R-:W-:Y:S01]  /*7d80*/  @!P5 IMAD.IADD R251, R251, 0x1, -R2 ;  /* 0x00000001fbfbd824 */ /* 0x000fe200078e0a02 */
[----:B------:R-:W-:-:S03]  /*7d90*/  ISETP.GE.AND P5, PT, R33, RZ, PT ;  /* 0x000000ff2100720c */ /* 0x000fc60003fa6270 */
[----:B------:R-:W-:Y:S01]  /*7da0*/  IMAD.HI.U32 R128, R3, R4, RZ ;  /* 0x0000000403807227 */ /* 0x000fe200078e00ff */
[----:B-1----:R-:W-:-:S05]  /*7db0*/  IABS R127, R37 ;  /* 0x00000025007f7213 */ /* 0x002fca0000000000 */
[----:B------:R-:W-:Y:S02]  /*7dc0*/  IMAD.MOV.U32 R33, RZ, RZ, R127 ;  /* 0x000000ffff217224 */ /* 0x000fe400078e007f */
[----:B------:R-:W-:-:S05]  /*7dd0*/  @!P6 IMAD.IADD R29, R29, 0x1, -R2 ;  /* 0x000000011d1de824 */ /* 0x000fca00078e0a02 */
[----:B------:R-:W-:-:S13]  /*7de0*/  ISETP.GT.U32.AND P6, PT, R2, R29, PT ;  /* 0x0000001d0200720c */ /* 0x000fda0003fc4070 */
[----:B------:R-:W-:Y:S02]  /*7df0*/  @!P6 IMAD.IADD R29, R29, 0x1, -R2 ;  /* 0x000000011d1de824 */ /* 0x000fe400078e0a02 */
[----:B--2---:R-:W-:-:S04]  /*7e00*/  IMAD.MOV.U32 R250, RZ, RZ, R31 ;  /* 0x000000fffffa7224 */ /* 0x004fc800078e001f */
[----:B------:R-:W-:Y:S01]  /*7e10*/  IMAD.MOV.U32 R7, RZ, RZ, R250 ;  /* 0x000000ffff077224 */ /* 0x000fe200078e00fa */
[----:B------:R-:W-:-:S05]  /*7e20*/  IABS R250, R34 ;  /* 0x0000002200fa7213 */ /* 0x000fca0000000000 */
[----:B------:R-:W-:-:S04]  /*7e30*/  IMAD.MOV.U32 R31, RZ, RZ, R250 ;  /* 0x000000ffff1f7224 */ /* 0x000fc800078e00fa */
[----:B------:R-:W-:-:S04]  /*7e40*/  IMAD.HI.U32 R32, R3, R31, RZ ;  /* 0x0000001f03207227 */ /* 0x000fc800078e00ff */
[----:B------:R-:W-:-:S04]  /*7e50*/  IMAD.MOV R32, RZ, RZ, -R32 ;  /* 0x000000ffff207224 */ /* 0x000fc800078e0a20 */
[----:B------:R-:W-:Y:S01]  /*7e60*/  IMAD R32, R2, R32, R31 ;  /* 0x0000002002207224 */ /* 0x000fe200078e021f */
[----:B------:R-:W-:-:S04]  /*7e70*/  IABS R31, R35 ;  /* 0x00000023001f7213 */ /* 0x000fc80000000000 */
[----:B------:R-:W-:Y:S01]  /*7e80*/  ISETP.GT.U32.AND P4, PT, R2, R32, PT ;  /* 0x000000200200720c */ /* 0x000fe20003f84070 */
[----:B------:R-:W-:-:S04]  /*7e90*/  IMAD.HI.U32 R126, R3, R31, RZ ;  /* 0x0000001f037e7227 */ /* 0x000fc800078e00ff */
[----:B------:R-:W-:Y:S02]  /*7ea0*/  IMAD.MOV R127, RZ, RZ, -R126 ;  /* 0x000000ffff7f7224 */ /* 0x000fe400078e0a7e */
[----:B------:R-:W-:Y:S02]  /*7eb0*/  IMAD.MOV R126, RZ, RZ, -R128 ;  /* 0x000000ffff7e7224 */ /* 0x000fe400078e0a80 */
[----:B------:R-:W-:-:S04]  /*7ec0*/  IMAD.HI.U32 R250, R3, R30, RZ ;  /* 0x0000001e03fa7227 */ /* 0x000fc800078e00ff */
[----:B------:R-:W-:Y:S02]  /*7ed0*/  IMAD R4, R2, R126, R4 ;  /* 0x0000007e02047224 */ /* 0x000fe400078e0204 */
[----:B------:R-:W-:-:S04]  /*7ee0*/  IMAD.HI.U32 R126, R3, R33, RZ ;  /* 0x00000021037e7227 */ /* 0x000fc800078e00ff */
[----:B------:R-:W-:Y:S01]  /*7ef0*/  @!P4 IMAD.IADD R32, R32, 0x1, -R2 ;  /* 0x000000012020c824 */ /* 0x000fe200078e0a02 */
[----:B------:R-:W-:Y:S01]  /*7f00*/  ISETP.GE.AND P4, PT, R34, RZ, PT ;  /* 0x000000ff2200720c */ /* 0x000fe20003f86270 */
[----:B------:R-:W-:Y:S01]  /*7f10*/  IMAD.MOV R250, RZ, RZ, -R250 ;  /* 0x000000fffffa7224 */ /* 0x000fe200078e0afa */
[----:B------:R-:W-:Y:S01]  /*7f20*/  IABS R34, R38 ;  /* 0x0000002600227213 */ /* 0x000fe20000000000 */
[----:B------:R-:W-:Y:S02]  /*7f30*/  IMAD.MOV R128, RZ, RZ, -R126 ;  /* 0x000000ffff807224 */ /* 0x000fe400078e0a7e */
[C---:B------:R-:W-:Y:S02]  /*7f40*/  IMAD R30, R2.reuse, R250, R30 ;  /* 0x000000fa021e7224 */ /* 0x040fe400078e021e */
[----:B------:R-:W-:Y:S02]  /*7f50*/  IMAD.MOV.U32 R250, RZ, RZ, R7 ;  /* 0x000000fffffa7224 */ /* 0x000fe400078e0007 */
[----:B------:R-:W-:-:S02]  /*7f60*/  IMAD R33, R2, R128, R33 ;  /* 0x0000008002217224 */ /* 0x000fc400078e0221 */
[----:B------:R-:W-:Y:S02]  /*7f70*/  IMAD.MOV.U32 R7, RZ, RZ, R0 ;  /* 0x000000ffff077224 */ /* 0x000fe400078e0000 */
[----:B------:R-:W-:-:S04]  /*7f80*/  IMAD.HI.U32 R128, R3, R34, RZ ;  /* 0x0000002203807227 */ /* 0x000fc800078e00ff */
[----:B------:R-:W-:Y:S02]  /*7f90*/  IMAD.MOV.U32 R0, RZ, RZ, R21 ;  /* 0x000000ffff007224 */ /* 0x000fe400078e0015 */
[----:B------:R-:W-:Y:S02]  /*7fa0*/  IMAD.MOV.U32 R21, RZ, RZ, R129 ;  /* 0x000000ffff157224 */ /* 0x000fe400078e0081 */
[----:B------:R-:W-:Y:S01]  /*7fb0*/  IMAD.MOV R128, RZ, RZ, -R128 ;  /* 0x000000ffff807224 */ /* 0x000fe200078e0a80 */
[----:B------:R-:W2:Y:S01]  /*7fc0*/  LDL.LU R129, [R1+0x188] ;  /* 0x0001880001817983 */ /* 0x000ea20000300800 */
[----:B------:R-:W-:Y:S02]  /*7fd0*/  @!P3 IMAD.MOV R21, RZ, RZ, -R21 ;  /* 0x000000ffff15b224 */ /* 0x000fe400078e0a15 */
[----:B------:R-:W-:Y:S02]  /*7fe0*/  IMAD R34, R2, R128, R34 ;  /* 0x0000008002227224 */ /* 0x000fe400078e0222 */
[----:B----4-:R-:W-:Y:S01]  /*7ff0*/  IMAD.MOV.U32 R128, RZ, RZ, R22 ;  /* 0x000000ffff807224 */ /* 0x010fe200078e0016 */
[----:B------:R0:W-:Y:S01]  /*8000*/  STL [R1+0x5c4], R21 ;  /* 0x0005c41501007387 */ /* 0x0001e20000100800 */
[----:B------:R-:W-:-:S02]  /*8010*/  IMAD.MOV.U32 R22, RZ, RZ, R251 ;  /* 0x000000ffff167224 */ /* 0x000fc400078e00fb */
[----:B---3--:R-:W-:Y:S02]  /*8020*/  IMAD.MOV.U32 R251, RZ, RZ, R17 ;  /* 0x000000fffffb7224 */ /* 0x008fe400078e0011 */
[----:B------:R-:W-:Y:S01]  /*8030*/  IMAD.MOV.U32 R17, RZ, RZ, R29 ;  /* 0x000000ffff117224 */ /* 0x000fe200078e001d */
[----:B0-----:R-:W3:Y:S04]  /*8040*/  LDL.LU R21, [R1+0x2cb0] ;  /* 0x002cb00001157983 */ /* 0x001ee80000300800 */
[----:B------:R-:W4:Y:S01]  /*8050*/  LDL.LU R29, [R1+0xc4] ;  /* 0x0000c400011d7983 */ /* 0x000f220000300800 */
[----:B------:R-:W-:-:S13]  /*8060*/  ISETP.GT.U32.AND P2, PT, R2, R30, PT ;  /* 0x0000001e0200720c */ /* 0x000fda0003f44070 */
[----:B------:R-:W-:-:S05]  /*8070*/  @!P2 IMAD.IADD R30, R30, 0x1, -R2 ;  /* 0x000000011e1ea824 */ /* 0x000fca00078e0a02 */
[C---:B------:R-:W-:Y:S02]  /*8080*/  ISETP.GT.U32.AND P2, PT, R2.reuse, R30, PT ;  /* 0x0000001e0200720c */ /* 0x040fe40003f44070 */
[C---:B------:R-:W-:Y:S01]  /*8090*/  ISETP.GT.U32.AND P3, PT, R2.reuse, R32, PT ;  /* 0x000000200200720c */ /* 0x040fe20003f64070 */
[----:B------:R-:W-:-:S10]  /*80a0*/  IMAD R31, R2, R127, R31 ;  /* 0x0000007f021f7224 */ /* 0x000fd400078e021f */
[--C-:B------:R-:W-:Y:S01]  /*80b0*/  @!P2 IMAD.IADD R30, R30, 0x1, -R2.reuse ;  /* 0x000000011e1ea824 */ /* 0x100fe200078e0a02 */
[----:B------:R-:W-:Y:S01]  /*80c0*/  ISETP.GT.U32.AND P2, PT, R2, R4, PT ;  /* 0x000000040200720c */ /* 0x000fe20003f44070 */
[----:B------:R-:W-:Y:S01]  /*80d0*/  @!P3 IMAD.IADD R32, R32, 0x1, -R2 ;  /* 0x000000012020b824 */ /* 0x000fe200078e0a02 */
[----:B------:R-:W-:Y:S01]  /*80e0*/  ISETP.GE.AND P3, PT, R35, RZ, PT ;  /* 0x000000ff2300720c */ /* 0x000fe20003f66270 */
[----:B------:R-:W-:Y:S01]  /*80f0*/  @!P0 IMAD.MOV R22, RZ, RZ, -R22 ;  /* 0x000000ffff168224 */ /* 0x000fe200078e0a16 */
[----:B------:R-:W-:Y:S01]  /*8100*/  ISETP.GT.U32.AND P6, PT, R2, R31, PT ;  /* 0x0000001f0200720c */ /* 0x000fe20003fc4070 */
[----:B------:R-:W-:Y:S01]  /*8110*/  @!P1 IMAD.MOV R17, RZ, RZ, -R17 ;  /* 0x000000ffff119224 */ /* 0x000fe200078e0a11 */
[----:B------:R-:W-:Y:S02]  /*8120*/  IABS R35, R40 ;  /* 0x0000002800237213 */ /* 0x000fe40000000000 */
[----:B------:R0:W-:Y:S05]  /*8130*/  STL [R1+0x5b4], R22 ;  /* 0x0005b41601007387 */ /* 0x0001ea0000100800 */
[--C-:B------:R-:W-:Y:S01]  /*8140*/  @!P2 IMAD.IADD R4, R4, 0x1, -R2.reuse ;  /* 0x000000010404a824 */ /* 0x100fe200078e0a02 */
[----:B------:R-:W-:Y:S01]  /*8150*/  ISETP.GE.AND P2, PT, R36, RZ, PT ;  /* 0x000000ff2400720c */ /* 0x000fe20003f46270 */
[----:B------:R-:W-:Y:S01]  /*8160*/  IMAD.HI.U32 R36, R3, R35, RZ ;  /* 0x0000002303247227 */ /* 0x000fe200078e00ff */
[----:B0-----:R-:W2:Y:S04]  /*8170*/  LDL.LU R22, [R1+0x2cac] ;  /* 0x002cac0001167983 */ /* 0x001ea80000300800 */
[----:B------:R0:W-:Y:S01]  /*8180*/  STL [R1+0x5ac], R17 ;  /* 0x0005ac1101007387 */ /* 0x0001e20000100800 */
[----:B------:R-:W-:-:S02]  /*8190*/  @!P6 IMAD.IADD R31, R31, 0x1, -R2 ;  /* 0x000000011f1fe824 */ /* 0x000fc400078e0a02 */
[----:B0-----:R-:W-:-:S03]  /*81a0*/  IMAD.MOV.U32 R17, RZ, RZ, R30 ;  /* 0x000000ffff117224 */ /* 0x001fc600078e001e */
[C---:B------:R-:W-:Y:S02]  /*81b0*/  ISETP.GT.U32.AND P0, PT, R2.reuse, R31, PT ;  /* 0x0000001f0200720c */ /* 0x040fe40003f04070 */
[----:B------:R-:W-:Y:S01]  /*81c0*/  ISETP.GT.U32.AND P1, PT, R2, R4, PT ;  /* 0x000000040200720c */ /* 0x000fe20003f24070 */
[----:B------:R-:W-:-:S10]  /*81d0*/  @!P5 IMAD.MOV R17, RZ, RZ, -R17 ;  /* 0x000000ffff11d224 */ /* 0x000fd400078e0a11 */
[--C-:B------:R-:W-:Y:S02]  /*81e0*/  @!P0 IMAD.IADD R31, R31, 0x1, -R2.reuse ;  /* 0x000000011f1f8824 */ /* 0x100fe400078e0a02 */
[----:B------:R-:W-:Y:S01]  /*81f0*/  @!P1 IMAD.IADD R4, R4, 0x1, -R2 ;  /* 0x0000000104049824 */ /* 0x000fe200078e0a02 */
[----:B------:R-:W-:Y:S01]  /*8200*/  ISETP.GE.AND P1, PT, R38, RZ, PT ;  /* 0x000000ff2600720c */ /* 0x000fe20003f26270 */
[----:B------:R-:W-:Y:S02]  /*8210*/  IMAD.MOV.U32 R38, RZ, RZ, R19 ;  /* 0x000000ffff267224 */ /* 0x000fe400078e0013 */
[----:B------:R-:W-:Y:S02]  /*8220*/  IMAD.MOV.U32 R19, RZ, RZ, R31 ;  /* 0x000000ffff137224 */ /* 0x000fe400078e001f */
[----:B----4-:R-:W-:Y:S02]  /*8230*/  IMAD.MOV.U32 R30, RZ, RZ, R29 ;  /* 0x000000ffff1e7224 */ /* 0x010fe400078e001d */
[----:B------:R-:W-:-:S02]  /*8240*/  IMAD.MOV R29, RZ, RZ, -R36 ;  /* 0x000000ffff1d7224 */ /* 0x000fc400078e0a24 */
[----:B------:R-:W-:Y:S02]  /*8250*/  IMAD.MOV.U32 R36, RZ, RZ, R18 ;  /* 0x000000ffff247224 */ /* 0x000fe400078e0012 */
[----:B------:R-:W-:Y:S02]  /*8260*/  IMAD.MOV.U32 R18, RZ, RZ, R32 ;  /* 0x000000ffff127224 */ /* 0x000fe400078e0020 */
[----:B------:R-:W4:Y:S02]  /*8270*/  LDL.LU R32, [R1+0xbc] ;  /* 0x0000bc0001207983 */ /* 0x000f240000300800 */
[----:B------:R-:W-:Y:S02]  /*8280*/  @!P4 IMAD.MOV R18, RZ, RZ, -R18 ;  /* 0x000000ffff12c224 */ /* 0x000fe400078e0a12 */
[----:B------:R0:W-:Y:S01]  /*8290*/  STL [R1+0x5a8], R17 ;  /* 0x0005a81101007387 */ /* 0x0001e20000100800 */
[----:B------:R-:W-:-:S03]  /*82a0*/  ISETP.GE.AND P4, PT, R37, RZ, PT ;  /* 0x000000ff2500720c */ /* 0x000fc60003f86270 */
[----:B0-----:R-:W2:Y:S04]  /*82b0*/  LDL.LU R17, [R1+0x2ca8] ;  /* 0x002ca80001117983 */ /* 0x001ea80000300800 */
[----:B------:R0:W-:Y:S04]  /*82c0*/  STL [R1+0x5a4], R18 ;  /* 0x0005a41201007387 */ /* 0x0001e80000100800 */
[----:B0-----:R-:W2:Y:S04]  /*82d0*/  LDL.LU R18, [R1+0x2ca4] ;  /* 0x002ca40001127983 */ /* 0x001ea80000300800 */
[----:B------:R-:W3:Y:S04]  /*82e0*/  LDL.LU R37, [R1+0x1e8] ;  /* 0x0001e80001257983 */ /* 0x000ee80000300800 */
[----:B------:R-:W2:Y:S01]  /*82f0*/  LDL.LU R31, [R1+0x144] ;  /* 0x00014400011f7983 */ /* 0x000ea20000300800 */
[----:B------:R-:W-:-:S02]  /*8300*/  IABS R127, R39 ;  /* 0x00000027007f7213 */ /* 0x000fc40000000000 */
[----:B------:R-:W-:-:S03]  /*8310*/  ISETP.GT.U32.AND P6, PT, R2, R33, PT ;  /* 0x000000210200720c */ /* 0x000fc60003fc4070 */
[----:B------:R-:W-:-:S04]  /*8320*/  IMAD.MOV.U32 R126, RZ, RZ, R127 ;  /* 0x000000ffff7e7224 */ /* 0x000fc800078e007f */
[----:B------:R-:W-:-:S04]  /*8330*/  IMAD.HI.U32 R127, R3, R126, RZ ;  /* 0x0000007e037f7227 */ /* 0x000fc800078e00ff */
[----:B------:R-:W-:Y:S02]  /*8340*/  IMAD.MOV R127, RZ, RZ, -R127 ;  /* 0x000000ffff7f7224 */ /* 0x000fe400078e0a7f */
[----:B------:R-:W-:Y:S01]  /*8350*/  @!P6 IMAD.IADD R33, R33, 0x1, -R2 ;  /* 0x000000012121e824 */ /* 0x000fe200078e0a02 */
[C---:B------:R-:W-:Y:S01]  /*8360*/  ISETP.GT.U32.AND P5, PT, R2.reuse, R34, PT ;  /* 0x000000220200720c */ /* 0x040fe20003fa4070 */
[C---:B------:R-:W-:Y:S01]  /*8370*/  IMAD R126, R2.reuse, R127, R126 ;  /* 0x0000007f027e7224 */ /* 0x040fe200078e027e */
[----:B------:R-:W-:Y:S02]  /*8380*/  IABS R127, R41 ;  /* 0x00000029007f7213 */ /* 0x000fe40000000000 */
[C---:B------:R-:W-:Y:S01]  /*8390*/  ISETP.GT.U32.AND P6, PT, R2.reuse, R33, PT ;  /* 0x000000210200720c */ /* 0x040fe20003fc4070 */
[C---:B------:R-:W-:Y:S01]  /*83a0*/  IMAD R35, R2.reuse, R29, R35 ;  /* 0x0000001d02237224 */ /* 0x040fe200078e0223 */
[----:B------:R-:W-:Y:S01]  /*83b0*/  ISETP.GT.U32.AND P0, PT, R2, R126, PT ;  /* 0x0000007e0200720c */ /* 0x000fe20003f04070 */
[----:B------:R-:W-:-:S02]  /*83c0*/  IMAD.MOV.U32 R29, RZ, RZ, R127 ;  /* 0x000000ffff1d7224 */ /* 0x000fc400078e007f */
[----:B------:R-:W-:-:S04]  /*83d0*/  @!P3 IMAD.MOV R19, RZ, RZ, -R19 ;  /* 0x000000ffff13b224 */ /* 0x000fc800078e0a13 */
[----:B------:R-:W-:-:S04]  /*83e0*/  @!P5 IMAD.IADD R34, R34, 0x1, -R2 ;  /* 0x000000012222d824 */ /* 0x000fc800078e0a02 */
[--C-:B------:R-:W-:Y:S01]  /*83f0*/  @!P6 IMAD.IADD R33, R33, 0x1, -R2.reuse ;  /* 0x000000012121e824 */ /* 0x100fe200078e0a02 */
[----:B------:R-:W-:Y:S01]  /*8400*/  ISETP.GT.U32.AND P6, PT, R2, R35, PT ;  /* 0x000000230200720c */ /* 0x000fe20003fc4070 */
[----:B------:R-:W-:Y:S01]  /*8410*/  @!P0 IMAD.IADD R126, R126, 0x1, -R2 ;  /* 0x000000017e7e8824 */ /* 0x000fe200078e0a02 */
[----:B------:R-:W-:Y:S02]  /*8420*/  ISETP.GT.U32.AND P3, PT, R2, R34, PT ;  /* 0x000000220200720c */ /* 0x000fe40003f64070 */
[----:B------:R-:W-:Y:S01]  /*8430*/  ISETP.GE.AND P5, PT, R39, RZ, PT ;  /* 0x000000ff2700720c */ /* 0x000fe20003fa6270 */
[----:B------:R0:W-:Y:S01]  /*8440*/  STL [R1+0x598], R19 ;  /* 0x0005981301007387 */ /* 0x0001e20000100800 */
[----:B------:R-:W-:-:S07]  /*8450*/  ISETP.GE.AND P0, PT, R40, RZ, PT ;  /* 0x000000ff2800720c */ /* 0x000fce0003f06270 */
[--C-:B------:R-:W-:Y:S01]  /*8460*/  @!P6 IMAD.IADD R35, R35, 0x1, -R2.reuse ;  /* 0x000000012323e824 */ /* 0x100fe200078e0a02 */
[----:B0-----:R-:W3:Y:S01]  /*8470*/  LDL.LU R19, [R1+0x2ca0] ;  /* 0x002ca00001137983 */ /* 0x001ee20000300800 */
[----:B------:R-:W-:-:S03]  /*8480*/  @!P3 IMAD.IADD R34, R34, 0x1, -R2 ;  /* 0x000000012222b824 */ /* 0x000fc600078e0a02 */
[----:B------:R-:W-:Y:S01]  /*8490*/  ISETP.GT.U32.AND P6, PT, R2, R35, PT ;  /* 0x000000230200720c */ /* 0x000fe20003fc4070 */
[----:B------:R-:W-:-:S12]  /*84a0*/  IMAD.MOV.U32 R39, RZ, RZ, R30 ;  /* 0x000000ffff277224 */ /* 0x000fd800078e001e */
[----:B------:R-:W-:Y:S02]  /*84b0*/  @!P6 IMAD.IADD R35, R35, 0x1, -R2 ;  /* 0x000000012323e824 */ /* 0x000fe400078e0a02 */
[----:B----4-:R-:W-:Y:S02]  /*84c0*/  IMAD.MOV.U32 R127, RZ, RZ, R32 ;  /* 0x000000ffff7f7224 */ /* 0x010fe400078e0020 */
[----:B------:R-:W-:-:S04]  /*84d0*/  IMAD.HI.U32 R32, R3, R29, RZ ;  /* 0x0000001d03207227 */ /* 0x000fc800078e00ff */
[----:B------:R-:W-:-:S04]  /*84e0*/  IMAD.MOV R32, RZ, RZ, -R32 ;  /* 0x000000ffff207224 */ /* 0x000fc800078e0a20 */
[----:B------:R-:W-:Y:S02]  /*84f0*/  IMAD R29, R2, R32, R29 ;  /* 0x00000020021d7224 */ /* 0x000fe400078e021d */
[----:B------:R-:W-:-:S04]  /*8500*/  IMAD.MOV.U32 R32, RZ, RZ, R4 ;  /* 0x000000ffff207224 */ /* 0x000fc800078e0004 */
[----:B------:R-:W-:Y:S01]  /*8510*/  @!P2 IMAD.MOV R32, RZ, RZ, -R32 ;  /* 0x000000ffff20a224 */ /* 0x000fe200078e0a20 */
[----:B------:R-:W-:-:S04]  /*8520*/  ISETP.GT.U32.AND P2, PT, R2, R126, PT ;  /* 0x0000007e0200720c */ /* 0x000fc80003f44070 */
[----:B------:R0:W-:Y:S01]  /*8530*/  STL [R1+0x594], R32 ;  /* 0x0005942001007387 */ /* 0x0001e20000100800 */
[----:B------:R-:W-:Y:S01]  /*8540*/  ISETP.GT.U32.AND P3, PT, R2, R29, PT ;  /* 0x0000001d0200720c */ /* 0x000fe20003f64070 */
[----:B0-----:R-:W-:Y:S02]  /*8550*/  IMAD.MOV.U32 R32, RZ, RZ, R33 ;  /* 0x000000ffff207224 */ /* 0x001fe400078e0021 */
[----:B------:R-:W-:Y:S02]  /*8560*/  IMAD.MOV.U32 R33, RZ, RZ, R15 ;  /* 0x000000ffff217224 */ /* 0x000fe400078e000f */
[----:B------:R-:W-:Y:S02]  /*8570*/  IMAD.MOV.U32 R15, RZ, RZ, R34 ;  /* 0x000000ffff0f7224 */ /* 0x000fe400078e0022 */
[----:B--2---:R-:W-:Y:S01]  /*8580*/  IMAD.MOV.U32 R40, RZ, RZ, R31 ;  /* 0x000000ffff287224 */ /* 0x004fe200078e001f */
[----:B------:R-:W-:Y:S01]  /*8590*/  IABS R31, R43 ;  /* 0x0000002b001f7213 */ /* 0x000fe20000000000 */
[----:B------:R-:W2:Y:S01]  /*85a0*/  LDL.LU R34, [R1+0xd8] ;  /* 0x0000d80001227983 */ /* 0x000ea20000300800 */
[----:B------:R-:W-:-:S02]  /*85b0*/  @!P2 IMAD.IADD R126, R126, 0x1, -R2 ;  /* 0x000000017e7ea824 */ /* 0x000fc400078e0a02 */
[----:B------:R-:W-:Y:S02]  /*85c0*/  @!P4 IMAD.MOV R32, RZ, RZ, -R32 ;  /* 0x000000ffff20c224 */ /* 0x000fe400078e0a20 */
[----:B------:R-:W-:Y:S02]  /*85d0*/  @!P1 IMAD.MOV R15, RZ, RZ, -R15 ;  /* 0x000000ffff0f9224 */ /* 0x000fe400078e0a0f */
[----:B------:R-:W-:Y:S01]  /*85e0*/  IMAD.MOV.U32 R4, RZ, RZ, R31 ;  /* 0x000000ffff047224 */ /* 0x000fe200078e001f */
[----:B------:R-:W-:Y:S01]  /*85f0*/  ISETP.GE.AND P2, PT, R43, RZ, PT ;  /* 0x000000ff2b00720c */ /* 0x000fe20003f46270 */
[----:B------:R-:W-:Y:S01]  /*8600*/  @!P5 IMAD.MOV R126, RZ, RZ, -R126 ;  /* 0x000000ffff7ed224 */ /* 0x000fe200078e0a7e */
[----:B------:R0:W-:Y:S01]  /*8610*/  STL [R1+0x590], R32 ;  /* 0x0005902001007387 */ /* 0x0001e20000100800 */
[----:B------:R-:W-:-:S03]  /*8620*/  IMAD.MOV.U32 R43, RZ, RZ, R36 ;  /* 0x000000ffff2b7224 */ /* 0x000fc600078e0024 */
[----:B------:R1:W-:Y:S01]  /*8630*/  STL [R1+0x584], R15 ;  /* 0x0005840f01007387 */ /* 0x0003e20000100800 */
[----:B0-----:R-:W-:-:S03]  /*8640*/  IMAD.HI.U32 R32, R3, R4, RZ ;  /* 0x0000000403207227 */ /* 0x001fc600078e00ff */
[----:B-1----:R-:W4:Y:S01]  /*8650*/  LDL.LU R15, [R1+0x2c9c] ;  /* 0x002c9c00010f7983 */ /* 0x002f220000300800 */
[----:B------:R-:W-:-:S03]  /*8660*/  IMAD.MOV R32, RZ, RZ, -R32 ;  /* 0x000000ffff207224 */ /* 0x000fc600078e0a20 */
[----:B------:R0:W-:Y:S01]  /*8670*/  STL [R1+0x57c], R126 ;  /* 0x00057c7e01007387 */ /* 0x0001e20000100800 */
[----:B------:R-:W-:Y:S02]  /*8680*/  @!P3 IMAD.IADD R29, R29, 0x1, -R2 ;  /* 0x000000011d1db824 */ /* 0x000fe400078e0a02 */
[----:B------:R-:W-:Y:S02]  /*8690*/  IMAD R4, R2, R32, R4 ;  /* 0x0000002002047224 */ /* 0x000fe400078e0204 */
[----:B0-----:R-:W-:Y:S02]  /*86a0*/  IMAD.MOV.U32 R126, RZ, RZ, R43 ;  /* 0x000000ffff7e7224 */ /* 0x001fe400078e002b */
[----:B------:R-:W-:Y:S02]  /*86b0*/  IMAD.MOV.U32 R43, RZ, RZ, R39 ;  /* 0x000000ffff2b7224 */ /* 0x000fe400078e0027 */
[----:B------:R-:W-:Y:S02]  /*86c0*/  IMAD.MOV.U32 R39, RZ, RZ, R251 ;  /* 0x000000ffff277224 */ /* 0x000fe400078e00fb */
[----:B------:R-:W-:-:S02]  /*86d0*/  IMAD.MOV.U32 R251, RZ, RZ, R7 ;  /* 0x000000fffffb7224 */ /* 0x000fc400078e0007 */
[----:B------:R-:W-:Y:S02]  /*86e0*/  IMAD.MOV.U32 R7, RZ, RZ, R16 ;  /* 0x000000ffff077224 */ /* 0x000fe400078e0010 */
[----:B------:R-:W-:Y:S01]  /*86f0*/  IMAD.MOV.U32 R16, RZ, RZ, R35 ;  /* 0x000000ffff107224 */ /* 0x000fe200078e0023 */
[----:B------:R-:W-:-:S03]  /*8700*/  ISETP.GT.U32.AND P5, PT, R2, R29, PT ;  /* 0x0000001d0200720c */ /* 0x000fc60003fa4070 */
[----:B------:R-:W-:Y:S01]  /*8710*/  @!P0 IMAD.MOV R16, RZ, RZ, -R16 ;  /* 0x000000ffff108224 */ /* 0x000fe200078e0a10 */
[----:B------:R-:W-:Y:S02]  /*8720*/  ISETP.GT.U32.AND P0, PT, R2, R4, PT ;  /* 0x000000040200720c */ /* 0x000fe40003f04070 */
[----:B------:R-:W-:Y:S02]  /*8730*/  IABS R32, R45 ;  /* 0x0000002d00207213 */ /* 0x000fe40000000000 */
[----:B------:R0:W-:Y:S05]  /*8740*/  STL [R1+0x578], R16 ;  /* 0x0005781001007387 */ /* 0x0001ea0000100800 */
[----:B------:R-:W-:-:S04]  /*8750*/  @!P5 IMAD.IADD R29, R29, 0x1, -R2 ;  /* 0x000000011d1dd824 */ /* 0x000fc800078e0a02 */
[----:B------:R-:W-:Y:S01]  /*8760*/  @!P0 IMAD.IADD R4, R4, 0x1, -R2 ;  /* 0x0000000104048824 */ /* 0x000fe200078e0a02 */
[----:B------:R-:W-:Y:S01]  /*8770*/  ISETP.GE.AND P0, PT, R45, RZ, PT ;  /* 0x000000ff2d00720c */ /* 0x000fe20003f06270 */
[----:B------:R-:W-:Y:S01]  /*8780*/  IMAD.MOV.U32 R45, RZ, RZ, R12 ;  /* 0x000000ffff2d7224 */ /* 0x000fe200078e000c */
[----:B0-----:R-:W4:Y:S01]  /*8790*/  LDL.LU R16, [R1+0x2c98] ;  /* 0x002c980001107983 */ /* 0x001f220000300800 */
[----:B------:R-:W-:-:S03]  /*87a0*/  IMAD.MOV.U32 R12, RZ, RZ, R29 ;  /* 0x000000ffff0c7224 */ /* 0x000fc600078e001d */
[----:B------:R-:W4:Y:S01]  /*87b0*/  LDL.LU R29, [R1+0x234] ;  /* 0x00023400011d7983 */ /* 0x000f220000300800 */
[----:B------:R-:W-:-:S05]  /*87c0*/  IABS R30, R42 ;  /* 0x0000002a001e7213 */ /* 0x000fca0000000000 */
[----:B------:R-:W-:-:S04]  /*87d0*/  IMAD.HI.U32 R31, R3, R30, RZ ;  /* 0x0000001e031f7227 */ /* 0x000fc800078e00ff */
[----:B------:R-:W-:-:S04]  /*87e0*/  IMAD.MOV R31, RZ, RZ, -R31 ;  /* 0x000000ffff1f7224 */ /* 0x000fc800078e0a1f */
[----:B------:R-:W-:-:S05]  /*87f0*/  IMAD R30, R2, R31, R30 ;  /* 0x0000001f021e7224 */ /* 0x000fca00078e021e */
[----:B------:R-:W-:Y:S02]  /*8800*/  ISETP.GT.U32.AND P6, PT, R2, R30, PT ;  /* 0x0000001e0200720c */ /* 0x000fe40003fc4070 */
[----:B------:R-:W-:Y:S02]  /*8810*/  ISETP.GE.AND P3, PT, R44, RZ, PT ;  /* 0x000000ff2c00720c */ /* 0x000fe40003f66270 */
[----:B------:R-:W-:Y:S02]  /*8820*/  IABS R44, R44 ;  /* 0x0000002c002c7213 */ /* 0x000fe40000000000 */
[----:B------:R-:W-:-:S03]  /*8830*/  ISETP.GE.AND P4, PT, R41, RZ, PT ;  /* 0x000000ff2900720c */ /* 0x000fc60003f86270 */
[----:B------:R-:W-:-:S04]  /*8840*/  IMAD.HI.U32 R36, R3, R44, RZ ;  /* 0x0000002c03247227 */ /* 0x000fc800078e00ff */
[----:B------:R-:W-:Y:S02]  /*8850*/  @!P6 IMAD.IADD R30, R30, 0x1, -R2 ;  /* 0x000000011e1ee824 */ /* 0x000fe400078e0a02 */
[----:B------:R-:W-:Y:S02]  /*8860*/  IMAD.MOV.U32 R41, RZ, RZ, R33 ;  /* 0x000000ffff297224 */ /* 0x000fe400078e0021 */
[----:B------:R-:W-:Y:S01]  /*8870*/  IMAD.HI.U32 R33, R3, R32, RZ ;  /* 0x0000002003217227 */ /* 0x000fe200078e00ff */
[----:B------:R-:W-:-:S03]  /*8880*/  ISETP.GT.U32.AND P6, PT, R2, R30, PT ;  /* 0x0000001e0200720c */ /* 0x000fc60003fc4070 */
[----:B------:R-:W-:Y:S02]  /*8890*/  IMAD.MOV R36, RZ, RZ, -R36 ;  /* 0x000000ffff247224 */ /* 0x000fe400078e0a24 */
[----:B------:R-:W-:Y:S02]  /*88a0*/  IMAD.MOV R35, RZ, RZ, -R33 ;  /* 0x000000ffff237224 */ /* 0x000fe400078e0a21 */
[C---:B------:R-:W-:Y:S02]  /*88b0*/  IMAD R36, R2.reuse, R36, R44 ;  /* 0x0000002402247224 */ /* 0x040fe400078e022c */
[----:B------:R-:W-:-:S03]  /*88c0*/  IMAD R35, R2, R35, R32 ;  /* 0x0000002302237224 */ /* 0x000fc600078e0220 */
[----:B------:R-:W-:Y:S01]  /*88d0*/  ISETP.GT.U32.AND P5, PT, R2, R36, PT ;  /* 0x000000240200720c */ /* 0x000fe20003fa4070 */
[----:B------:R-:W-:Y:S01]  /*88e0*/  @!P6 IMAD.IADD R30, R30, 0x1, -R2 ;  /* 0x000000011e1ee824 */ /* 0x000fe200078e0a02 */
[----:B------:R-:W-:Y:S02]  /*88f0*/  ISETP.GE.AND P1, PT, R42, RZ, PT ;  /* 0x000000ff2a00720c */ /* 0x000fe40003f26270 */
[----:B------:R-:W-:Y:S01]  /*8900*/  ISETP.GT.U32.AND P6, PT, R2, R35, PT ;  /* 0x000000230200720c */ /* 0x000fe20003fc4070 */
[----:B------:R-:W-:Y:S01]  /*8910*/  IMAD.MOV.U32 R44, RZ, RZ, R126 ;  /* 0x000000ffff2c7224 */ /* 0x000fe200078e007e */
[----:B------:R-:W-:Y:S01]  /*8920*/  IABS R31, R46 ;  /* 0x0000002e001f7213 */ /* 0x000fe20000000000 */
[----:B------:R-:W-:Y:S02]  /*8930*/  IMAD.MOV.U32 R126, RZ, RZ, R43 ;  /* 0x000000ffff7e7224 */ /* 0x000fe400078e002b */
[----:B------:R-:W-:Y:S02]  /*8940*/  IMAD.MOV.U32 R43, RZ, RZ, R39 ;  /* 0x000000ffff2b7224 */ /* 0x000fe400078e0027 */
[----:B---3--:R-:W-:-:S02]  /*8950*/  IMAD.MOV.U32 R39, RZ, RZ, R37 ;  /* 0x000000ffff277224 */ /* 0x008fc400078e0025 */
[----:B------:R-:W-:Y:S01]  /*8960*/  IMAD.HI.U32 R32, R3, R31, RZ ;  /* 0x0000001f03207227 */ /* 0x000fe200078e00ff */
[----:B------:R-:W-:-:S03]  /*8970*/  IABS R33, R48 ;  /* 0x0000003000217213 */ /* 0x000fc60000000000 */
[----:B------:R-:W-:Y:S01]  /*8980*/  @!P5 IMAD.IADD R36, R36, 0x1, -R2 ;  /* 0x000000012424d824 */ /* 0x000fe200078e0a02 */
[C---:B------:R-:W-:Y:S01]  /*8990*/  ISETP.GT.U32.AND P5, PT, R2.reuse, R4, PT ;  /* 0x000000040200720c */ /* 0x040fe20003fa4070 */
[----:B------:R-:W-:Y:S02]  /*89a0*/  IMAD.MOV R32, RZ, RZ, -R32 ;  /* 0x000000ffff207224 */ /* 0x000fe400078e0a20 */
[----:B------:R-:W-:Y:S01]  /*89b0*/  @!P6 IMAD.IADD R35, R35, 0x1, -R2 ;  /* 0x000000012323e824 */ /* 0x000fe200078e0a02 */
[C---:B------:R-:W-:Y:S01]  /*89c0*/  ISETP.GT.U32.AND P6, PT, R2.reuse, R36, PT ;  /* 0x000000240200720c */ /* 0x040fe20003fc4070 */
[----:B------:R-:W-:Y:S02]  /*89d0*/  IMAD R31, R2, R32, R31 ;  /* 0x00000020021f7224 */ /* 0x000fe400078e021f */
[----:B------:R-:W-:-:S03]  /*89e0*/  @!P1 IMAD.MOV R30, RZ, RZ, -R30 ;  /* 0x000000ffff1e9224 */ /* 0x000fc600078e0a1e */
[----:B------:R-:W-:-:S03]  /*89f0*/  ISETP.GT.U32.AND P1, PT, R2, R31, PT ;  /* 0x0000001f0200720c */ /* 0x000fc60003f24070 */
[----:B------:R-:W-:Y:S02]  /*8a00*/  @!P5 IMAD.IADD R4, R4, 0x1, -R2 ;  /* 0x000000010404d824 */ /* 0x000fe400078e0a02 */
[----:B------:R-:W-:Y:S01]  /*8a10*/  @!P4 IMAD.MOV R12, RZ, RZ, -R12 ;  /* 0x000000ffff0cc224 */ /* 0x000fe200078e0a0c */
[----:B------:R-:W-:Y:S01]  /*8a20*/  ISETP.GT.U32.AND P4, PT, R2, R35, PT ;  /* 0x000000230200720c */ /* 0x000fe20003f84070 */
[--C-:B------:R-:W-:Y:S01]  /*8a30*/  @!P6 IMAD.IADD R36, R36, 0x1, -R2.reuse ;  /* 0x000000012424e824 */ /* 0x100fe200078e0a02 */
[----:B------:R-:W-:Y:S02]  /*8a40*/  IABS R32, R49 ;  /* 0x0000003100207213 */ /* 0x000fe40000000000 */
[----:B------:R0:W-:Y:S03]  /*8a50*/  STL [R1+0x570], R12 ;  /* 0x0005700c01007387 */ /* 0x0001e60000100800 */
[--C-:B------:R-:W-:Y:S01]  /*8a60*/  @!P1 IMAD.IADD R31, R31, 0x1, -R2.reuse ;  /* 0x000000011f1f9824 */ /* 0x100fe200078e0a02 */
[----:B------:R-:W-:Y:S01]  /*8a70*/  ISETP.GE.AND P1, PT, R47, RZ, PT ;  /* 0x000000ff2f00720c */ /* 0x000fe20003f26270 */
[----:B0-----:R-:W3:Y:S04]  /*8a80*/  LDL.LU R12, [R1+0x2c94] ;  /* 0x002c9400010c7983 */ /* 0x001ee80000300800 */
[----:B------:R-:W-:Y:S01]  /*8a90*/  @!P4 IMAD.IADD R35, R35, 0x1, -R2 ;  /* 0x000000012323c824 */ /* 0x000fe200078e0a02 */
[----:B------:R0:W-:Y:S01]  /*8aa0*/  STL [R1+0x56c], R30 ;  /* 0x00056c1e01007387 */ /* 0x0001e20000100800 */
[----:B------:R-:W-:Y:S01]  /*8ab0*/  ISETP.GE.AND P4, PT, R46, RZ, PT ;  /* 0x000000ff2e00720c */ /* 0x000fe20003f86270 */
[----:B0-----:R-:W-:-:S04]  /*8ac0*/  IMAD.HI.U32 R30, R3, R32, RZ ;  /* 0x00000020031e7227 */ /* 0x001fc800078e00ff */
[----:B------:R-:W-:-:S04]  /*8ad0*/  IMAD.MOV R30, RZ, RZ, -R30 ;  /* 0x000000ffff1e7224 */ /* 0x000fc800078e0a1e */
[----:B------:R-:W-:Y:S01]  /*8ae0*/  IMAD R32, R2, R30, R32 ;  /* 0x0000001e02207224 */ /* 0x000fe200078e0220 */
[----:B------:R-:W-:Y:S01]  /*8af0*/  IABS R30, R51 ;  /* 0x00000033001e7213 */ /* 0x000fe20000000000 */
[----:B--2---:R-:W-:Y:S01]  /*8b00*/  IMAD.MOV.U32 R42, RZ, RZ, R34 ;  /* 0x000000ffff2a7224 */ /* 0x004fe200078e0022 */
[----:B------:R-:W-:-:S05]  /*8b10*/  IABS R34, R47 ;  /* 0x0000002f00227213 */ /* 0x000fca0000000000 */
[----:B------:R-:W-:-:S04]  /*8b20*/  IMAD.HI.U32 R37, R3, R34, RZ ;  /* 0x0000002203257227 */ /* 0x000fc800078e00ff */
[----:B------:R-:W-:-:S04]  /*8b30*/  IMAD.MOV R37, RZ, RZ, -R37 ;  /* 0x000000ffff257224 */ /* 0x000fc800078e0a25 */
[----:B------:R-:W-:Y:S02]  /*8b40*/  IMAD R34, R2, R37, R34 ;  /* 0x0000002502227224 */ /* 0x000fe400078e0222 */
[----:B------:R-:W-:-:S04]  /*8b50*/  IMAD.HI.U32 R37, R3, R33, RZ ;  /* 0x0000002103257227 */ /* 0x000fc800078e00ff */
[----:B------:R-:W-:Y:S01]  /*8b60*/  IMAD.MOV R37, RZ, RZ, -R37 ;  /* 0x000000ffff257224 */ /* 0x000fe200078e0a25 */
[----:B------:R-:W-:-:S03]  /*8b70*/  ISETP.GT.U32.AND P5, PT, R2, R34, PT ;  /* 0x000000220200720c */ /* 0x000fc60003fa4070 */
[----:B------:R-:W-:-:S05]  /*8b80*/  IMAD R33, R2, R37, R33 ;  /* 0x0000002502217224 */ /* 0x000fca00078e0221 */
[----:B------:R-:W-:Y:S01]  /*8b90*/  ISETP.GT.U32.AND P6, PT, R2, R33, PT ;  /* 0x000000210200720c */ /* 0x000fe20003fc4070 */
[----:B------:R-:W-:Y:S02]  /*8ba0*/  IMAD.MOV.U32 R47, RZ, RZ, R13 ;  /* 0x000000ffff2f7224 */ /* 0x000fe400078e000d */
[----:B------:R-:W-:Y:S02]  /*8bb0*/  IMAD.MOV.U32 R13, RZ, RZ, R4 ;  /* 0x000000ffff0d7224 */ /* 0x000fe400078e0004 */
[----:B------:R-:W-:Y:S02]  /*8bc0*/  @!P5 IMAD.IADD R34, R34, 0x1, -R2 ;  /* 0x000000012222d824 */ /* 0x000fe400078e0a02 */
[----:B------:R-:W-:Y:S02]  /*8bd0*/  @!P2 IMAD.MOV R13, RZ, RZ, -R13 ;  /* 0x000000ffff0da224 */ /* 0x000fe400078e0a0d */
[----:B------:R-:W-:Y:S02]  /*8be0*/  IMAD.MOV.U32 R4, RZ, RZ, R14 ;  /* 0x000000ffff047224 */ /* 0x000fe400078e000e */
[----:B------:R-:W-:-:S02]  /*8bf0*/  IMAD.MOV.U32 R14, RZ, RZ, R36 ;  /* 0x000000ffff0e7224 */ /* 0x000fc400078e0024 */
[----:B------:R-:W-:Y:S01]  /*8c00*/  @!P6 IMAD.IADD R33, R33, 0x1, -R2 ;  /* 0x000000012121e824 */ /* 0x000fe200078e0a02 */
[C---:B------:R-:W-:Y:S01]  /*8c10*/  ISETP.GT.U32.AND P6, PT, R2.reuse, R34, PT ;  /* 0x000000220200720c */ /* 0x040fe20003fc4070 */
[----:B------:R-:W-:Y:S01]  /*8c20*/  IMAD.MOV.U32 R36, RZ, RZ, R47 ;  /* 0x000000ffff247224 */ /* 0x000fe200078e002f */
[----:B------:R0:W-:Y:S01]  /*8c30*/  STL [R1+0x564], R13 ;  /* 0x0005640d01007387 */ /* 0x0001e20000100800 */
[----:B------:R-:W-:Y:S02]  /*8c40*/  IMAD.MOV.U32 R47, RZ, RZ, R8 ;  /* 0x000000ffff2f7224 */ /* 0x000fe400078e0008 */
[----:B------:R-:W-:Y:S01]  /*8c50*/  IMAD.MOV.U32 R8, RZ, RZ, R35 ;  /* 0x000000ffff087224 */ /* 0x000fe200078e0023 */
[----:B------:R-:W-:Y:S01]  /*8c60*/  ISETP.GT.U32.AND P5, PT, R2, R31, PT ;  /* 0x0000001f0200720c */ /* 0x000fe20003fa4070 */
[----:B0-----:R-:W2:Y:S02]  /*8c70*/  LDL.LU R13, [R1+0x2c90] ;  /* 0x002c9000010d7983 */ /* 0x001ea40000300800 */
[----:B------:R-:W-:-:S02]  /*8c80*/  @!P0 IMAD.MOV R8, RZ, RZ, -R8 ;  /* 0x000000ffff088224 */ /* 0x000fc400078e0a08 */
[----:B------:R-:W3:Y:S01]  /*8c90*/  LDL.LU R35, [R1+0xc] ;  /* 0x00000c0001237983 */ /* 0x000ee20000300800 */
[----:B----4-:R-:W-:Y:S01]  /*8ca0*/  IMAD.MOV.U32 R37, RZ, RZ, R29 ;  /* 0x000000ffff257224 */ /* 0x010fe200078e001d */
[----:B------:R-:W-:-:S03]  /*8cb0*/  IABS R29, R50 ;  /* 0x00000032001d7213 */ /* 0x000fc60000000000 */
[----:B------:R-:W-:Y:S02]  /*8cc0*/  IMAD.MOV.U32 R46, RZ, RZ, R37 ;  /* 0x000000ffff2e7224 */ /* 0x000fe400078e0025 */
[----:B------:R-:W-:-:S04]  /*8cd0*/  IMAD.HI.U32 R37, R3, R29, RZ ;  /* 0x0000001d03257227 */ /* 0x000fc800078e00ff */
[----:B------:R-:W-:Y:S01]  /*8ce0*/  IMAD.MOV R37, RZ, RZ, -R37 ;  /* 0x000000ffff257224 */ /* 0x000fe200078e0a25 */
[----:B------:R-:W-:-:S03]  /*8cf0*/  ISETP.GT.U32.AND P0, PT, R2, R32, PT ;  /* 0x000000200200720c */ /* 0x000fc60003f04070 */
[----:B------:R-:W-:Y:S02]  /*8d00*/  IMAD R29, R2, R37, R29 ;  /* 0x00000025021d7224 */ /* 0x000fe400078e021d */
[----:B------:R-:W-:-:S03]  /*8d10*/  @!P6 IMAD.IADD R34, R34, 0x1, -R2 ;  /* 0x000000012222e824 */ /* 0x000fc600078e0a02 */
[----:B------:R-:W-:Y:S01]  /*8d20*/  ISETP.GT.U32.AND P6, PT, R2, R29, PT ;  /* 0x0000001d0200720c */ /* 0x000fe20003fc4070 */
[----:B------:R-:W-:-:S04]  /*8d30*/  @!P5 IMAD.IADD R31, R31, 0x1, -R2 ;  /* 0x000000011f1fd824 */ /* 0x000fc800078e0a02 */
[----:B------:R-:W-:Y:S01]  /*8d40*/  @!P0 IMAD.IADD R32, R32, 0x1, -R2 ;  /* 0x0000000120208824 */ /* 0x000fe200078e0a02 */
[----:B------:R-:W-:Y:S01]  /*8d50*/  ISETP.GE.AND P0, PT, R51, RZ, PT ;  /* 0x000000ff3300720c */ /* 0x000fe20003f06270 */
[----:B------:R-:W-:Y:S02]  /*8d60*/  IMAD.MOV.U32 R51, RZ, RZ, R9 ;  /* 0x000000ffff337224 */ /* 0x000fe400078e0009 */
[----:B------:R-:W-:Y:S01]  /*8d70*/  IMAD.MOV.U32 R9, RZ, RZ, R31 ;  /* 0x000000ffff097224 */ /* 0x000fe200078e001f */
[----:B------:R-:W-:-:S03]  /*8d80*/  ISETP.GT.U32.AND P2, PT, R2, R33, PT ;  /* 0x000000210200720c */ /* 0x000fc60003f44070 */
[----:B------:R-:W-:Y:S02]  /*8d90*/  @!P6 IMAD.IADD R29, R29, 0x1, -R2 ;  /* 0x000000011d1de824 */ /* 0x000fe400078e0a02 */
[----:B------:R-:W-:Y:S01]  /*8da0*/  @!P4 IMAD.MOV R9, RZ, RZ, -R9 ;  /* 0x000000ffff09c224 */ /* 0x000fe200078e0a09 */
[C---:B------:R-:W-:Y:S01]  /*8db0*/  ISETP.GT.U32.AND P4, PT, R2.reuse, R32, PT ;  /* 0x000000200200720c */ /* 0x040fe20003f84070 */
[----:B------:R-:W-:Y:S01]  /*8dc0*/  @!P1 IMAD.MOV R34, RZ, RZ, -R34 ;  /* 0x000000ffff229224 */ /* 0x000fe200078e0a22 */
[----:B------:R-:W-:Y:S01]  /*8dd0*/  ISETP.GT.U32.AND P1, PT, R2, R29, PT ;  /* 0x0000001d0200720c */ /* 0x000fe20003f24070 */
[----:B------:R-:W-:Y:S01]  /*8de0*/  @!P3 IMAD.MOV R14, RZ, RZ, -R14 ;  /* 0x000000ffff0eb224 */ /* 0x000fe200078e0a0e */
[----:B------:R-:W-:Y:S02]  /*8df0*/  ISETP.GE.AND P3, PT, R48, RZ, PT ;  /* 0x000000ff3000720c */ /* 0x000fe40003f66270 */
[----:B------:R-:W-:Y:S02]  /*8e00*/  ISETP.GE.AND P5, PT, R49, RZ, PT ;  /* 0x000000ff3100720c */ /* 0x000fe40003fa6270 */
[----:B------:R0:W-:Y:S01]  /*8e10*/  STL [R1+0x560], R14 ;  /* 0x0005600e01007387 */ /* 0x0001e20000100800 */
[----:B------:R-:W-:Y:S01]  /*8e20*/  @!P2 IMAD.IADD R33, R33, 0x1, -R2 ;  /* 0x000000012121a824 */ /* 0x000fe200078e0a02 */
[----:B------:R-:W-:Y:S01]  /*8e30*/  ISETP.GE.AND P2, PT, R50, RZ, PT ;  /* 0x000000ff3200720c */ /* 0x000fe20003f46270 */
[----:B------:R-:W-:-:S02]  /*8e40*/  IMAD.MOV.U32 R50, RZ, RZ, R36 ;  /* 0x000000ffff327224 */ /* 0x000fc400078e0024 */
[--C-:B------:R-:W-:Y:S01]  /*8e50*/  @!P4 IMAD.IADD R32, R32, 0x1, -R2.reuse ;  /* 0x000000012020c824 */ /* 0x100fe200078e0a02 */
[----:B0-----:R-:W4:Y:S04]  /*8e60*/  LDL.LU R14, [R1+0x2c8c] ;  /* 0x002c8c00010e7983 */ /* 0x001f280000300800 */
[----:B------:R0:W-:Y:S01]  /*8e70*/  STL [R1+0x55c], R8 ;  /* 0x00055c0801007387 */ /* 0x0001e20000100800 */
[----:B------:R-:W-:Y:S01]  /*8e80*/  @!P1 IMAD.IADD R29, R29, 0x1, -R2 ;  /* 0x000000011d1d9824 */ /* 0x000fe200078e0a02 */
[----:B------:R-:W-:Y:S02]  /*8e90*/  IABS R36, R53 ;  /* 0x0000003500247213 */ /* 0x000fe40000000000 */
[----:B------:R-:W-:Y:S01]  /*8ea0*/  ISETP.GE.AND P1, PT, R53, RZ, PT ;  /* 0x000000ff3500720c */ /* 0x000fe20003f26270 */
[----:B------:R-:W-:Y:S01]  /*8eb0*/  IMAD.MOV.U32 R53, RZ, RZ, R32 ;  /* 0x000000ffff357224 */ /* 0x000fe200078e0020 */
[----:B0-----:R-:W4:Y:S04]  /*8ec0*/  LDL.LU R8, [R1+0x2c88] ;  /* 0x002c880001087983 */ /* 0x001f280000300800 */
[----:B------:R0:W-:Y:S01]  /*8ed0*/  STL [R1+0x558], R9 ;  /* 0x0005580901007387 */ /* 0x0001e20000100800 */
[----:B------:R-:W-:-:S03]  /*8ee0*/  @!P5 IMAD.MOV R53, RZ, RZ, -R53 ;  /* 0x000000ffff35d224 */ /* 0x000fc600078e0a35 */
[----:B0-----:R-:W4:Y:S04]  /*8ef0*/  LDL.LU R9, [R1+0x2c84] ;  /* 0x002c840001097983 */ /* 0x001f280000300800 */
[----:B------:R0:W-:Y:S02]  /*8f00*/  STL [R1+0x554], R34 ;  /* 0x0005542201007387 */ /* 0x0001e40000100800 */
[----:B0-----:R-:W-:-:S04]  /*8f10*/  IMAD.MOV.U32 R34, RZ, RZ, R33 ;  /* 0x000000ffff227224 */ /* 0x001fc800078e0021 */
[----:B------:R-:W-:-:S05]  /*8f20*/  @!P3 IMAD.MOV R34, RZ, RZ, -R34 ;  /* 0x000000ffff22b224 */ /* 0x000fca00078e0a22 */
[----:B------:R-:W-:Y:S04]  /*8f30*/  STL [R1+0x548], R34 ;  /* 0x0005482201007387 */ /* 0x000fe80000100800 */
[----:B------:R0:W-:Y:S02]  /*8f40*/  STL [R1+0x538], R53 ;  /* 0x0005383501007387 */ /* 0x0001e40000100800 */
[----:B0-----:R-:W-:Y:S02]  /*8f50*/  IMAD.MOV.U32 R53, RZ, RZ, R50 ;  /* 0x000000ffff357224 */ /* 0x001fe400078e0032 */
[----:B------:R-:W-:Y:S02]  /*8f60*/  IMAD.MOV.U32 R50, RZ, RZ, R45 ;  /* 0x000000ffff327224 */ /* 0x000fe400078e002d */
[----:B------:R-:W-:-:S02]  /*8f70*/  IMAD.MOV.U32 R45, RZ, RZ, R42 ;  /* 0x000000ffff2d7224 */ /* 0x000fc400078e002a */
[----:B------:R-:W-:Y:S02]  /*8f80*/  IMAD.MOV.U32 R42, RZ, RZ, R10 ;  /* 0x000000ffff2a7224 */ /* 0x000fe400078e000a */
[----:B------:R-:W-:Y:S02]  /*8f90*/  IMAD.MOV.U32 R10, RZ, RZ, R29 ;  /* 0x000000ffff0a7224 */ /* 0x000fe400078e001d */
[----:B------:R-:W2:Y:S01]  /*8fa0*/  LDL.LU R29, [R1+0x8c] ;  /* 0x00008c00011d7983 */ /* 0x000ea20000300800 */
[----:B------:R-:W-:Y:S02]  /*8fb0*/  IMAD.MOV.U32 R49, RZ, RZ, R4 ;  /* 0x000000ffff317224 */ /* 0x000fe400078e0004 */
[----:B------:R-:W-:-:S04]  /*8fc0*/  IMAD.HI.U32 R4, R3, R30, RZ ;  /* 0x0000001e03047227 */ /* 0x000fc800078e00ff */
[----:B------:R-:W-:-:S04]  /*8fd0*/  IMAD.MOV R4, RZ, RZ, -R4 ;  /* 0x000000ffff047224 */ /* 0x000fc800078e0a04 */
[----:B------:R-:W-:Y:S02]  /*8fe0*/  IMAD R37, R2, R4, R30 ;  /* 0x0000000402257224 */ /* 0x000fe400078e021e */
[----:B------:R-:W-:-:S03]  /*8ff0*/  IMAD.HI.U32 R31, R3, R36, RZ ;  /* 0x00000024031f7227 */ /* 0x000fc600078e00ff */
[----:B------:R-:W-:Y:S01]  /*9000*/  ISETP.GT.U32.AND P6, PT, R2, R37, PT ;  /* 0x000000250200720c */ /* 0x000fe20003fc4070 */
[----:B------:R-:W-:Y:S01]  /*9010*/  IMAD.MOV R31, RZ, RZ, -R31 ;  /* 0x000000ffff1f7224 */ /* 0x000fe200078e0a1f */
[----:B------:R-:W-:-:S03]  /*9020*/  IABS R30, R54 ;  /* 0x00000036001e7213 */ /* 0x000fc60000000000 */
[----:B------:R-:W-:Y:S02]  /*9030*/  IMAD R31, R2, R31, R36 ;  /* 0x0000001f021f7224 */ /* 0x000fe400078e0224 */
[----:B------:R-:W-:-:S06]  /*9040*/  IMAD.HI.U32 R33, R3, R30, RZ ;  /* 0x0000001e03217227 */ /* 0x000fcc00078e00ff */
[----:B------:R-:W-:Y:S01]  /*9050*/  @!P6 IMAD.IADD R37, R37, 0x1, -R2 ;  /* 0x000000012525e824 */ /* 0x000fe200078e0a02 */
[----:B------:R-:W-:Y:S01]  /*9060*/  ISETP.GT.U32.AND P6, PT, R2, R31, PT ;  /* 0x0000001f0200720c */ /* 0x000fe20003fc4070 */
[----:B------:R-:W-:-:S04]  /*9070*/  IMAD.MOV R33, RZ, RZ, -R33 ;  /* 0x000000ffff217224 */ /* 0x000fc800078e0a21 */
[----:B------:R-:W-:Y:S01]  /*9080*/  IMAD R36, R2, R33, R30 ;  /* 0x0000002102247224 */ /* 0x000fe200078e021e */
[----:B------:R-:W-:-:S05]  /*9090*/  IABS R33, R55 ;  /* 0x0000003700217213 */ /* 0x000fca0000000000 */
[----:B------:R-:W-:-:S04]  /*90a0*/  IMAD.HI.U32 R32, R3, R33, RZ ;  /* 0x0000002103207227 */ /* 0x000fc800078e00ff */
[----:B------:R-:W-:Y:S01]  /*90b0*/  @!P6 IMAD.IADD R31, R31, 0x1, -R2 ;  /* 0x000000011f1fe824 */ /* 0x000fe200078e0a02 */
[----:B------:R-:W-:Y:S01]  /*90c0*/  IABS R30, R56 ;  /* 0x00000038001e7213 */ /* 0x000fe20000000000 */
[----:B------:R-:W-:Y:S01]  /*90d0*/  IMAD.MOV R32, RZ, RZ, -R32 ;  /* 0x000000ffff207224 */ /* 0x000fe200078e0a20 */
[----:B------:R-:W-:-:S03]  /*90e0*/  ISETP.GE.AND P3, PT, R52, RZ, PT ;  /* 0x000000ff3400720c */ /* 0x000fc60003f66270 */
[----:B------:R-:W-:Y:S02]  /*90f0*/  IMAD R32, R2, R32, R33 ;  /* 0x0000002002207224 */ /* 0x000fe400078e0221 */
[----:B------:R-:W-:-:S05]  /*9100*/  @!P2 IMAD.MOV R10, RZ, RZ, -R10 ;  /* 0x000000ffff0aa224 */ /* 0x000fca00078e0a0a */
[----:B------:R0:W-:Y:S04]  /*9110*/  STL [R1+0x534], R10 ;  /* 0x0005340a01007387 */ /* 0x0001e80000100800 */
[----:B0-----:R-:W4:Y:S01]  /*9120*/  LDL.LU R10, [R1+0x2c80] ;  /* 0x002c8000010a7983 */ /* 0x001f220000300800 */
[----:B---3--:R-:W-:Y:S01]  /*9130*/  IMAD.MOV.U32 R48, RZ, RZ, R35 ;  /* 0x000000ffff307224 */ /* 0x008fe200078e0023 */
[----:B------:R-:W-:-:S05]  /*9140*/  IABS R35, R52 ;  /* 0x0000003400237213 */ /* 0x000fca0000000000 */
[----:B------:R-:W-:-:S04]  /*9150*/  IMAD.HI.U32 R4, R3, R35, RZ ;  /* 0x0000002303047227 */ /* 0x000fc800078e00ff */
[----:B------:R-:W-:-:S04]  /*9160*/  IMAD.MOV R4, RZ, RZ, -R4 ;  /* 0x000000ffff047224 */ /* 0x000fc800078e0a04 */
[----:B------:R-:W-:-:S05]  /*9170*/  IMAD R4, R2, R4, R35 ;  /* 0x0000000402047224 */ /* 0x000fca00078e0223 */
[----:B------:R-:W-:-:S13]  /*9180*/  ISETP.GT.U32.AND P4, PT, R2, R4, PT ;  /* 0x000000040200720c */ /* 0x000fda0003f84070 */
[----:B------:R-:W-:Y:S01]  /*9190*/  @!P4 IMAD.IADD R4, R4, 0x1, -R2 ;  /* 0x000000010404c824 */ /* 0x000fe200078e0a02 */
[----:B------:R-:W-:-:S04]  /*91a0*/  ISETP.GT.U32.AND P4, PT, R2, R37, PT ;  /* 0x000000250200720c */ /* 0x000fc80003f84070 */
[----:B------:R-:W-:Y:S01]  /*91b0*/  ISETP.GT.U32.AND P6, PT, R2, R4, PT ;  /* 0x000000040200720c */ /* 0x000fe20003fc4070 */
[----:B------:R-:W-:Y:S02]  /*91c0*/  IMAD.MOV.U32 R52, RZ, RZ, R48 ;  /* 0x000000ffff347224 */ /* 0x000fe400078e0030 */
[----:B------:R-:W-:Y:S02]  /*91d0*/  IMAD.MOV.U32 R48, RZ, RZ, R38 ;  /* 0x000000ffff307224 */ /* 0x000fe400078e0026 */
[----:B------:R-:W-:Y:S01]  /*91e0*/  IMAD.HI.U32 R38, R3, R30, RZ ;  /* 0x0000001e03267227 */ /* 0x000fe200078e00ff */
[----:B------:R-:W-:-:S03]  /*91f0*/  IABS R35, R57 ;  /* 0x0000003900237213 */ /* 0x000fc60000000000 */
[----:B------:R-:W-:Y:S01]  /*9200*/  @!P4 IMAD.IADD R37, R37, 0x1, -R2 ;  /* 0x000000012525c824 */ /* 0x000fe200078e0a02 */
[----:B------:R-:W-:Y:S01]  /*9210*/  ISETP.GE.AND P4, PT, R54, RZ, PT ;  /* 0x000000ff3600720c */ /* 0x000fe20003f86270 */
[----:B------:R-:W-:Y:S02]  /*9220*/  IMAD.MOV R38, RZ, RZ, -R38 ;  /* 0x000000ffff267224 */ /* 0x000fe400078e0a26 */
[----:B------:R-:W-:Y:S01]  /*9230*/  @!P6 IMAD.IADD R4, R4, 0x1, -R2 ;  /* 0x000000010404e824 */ /* 0x000fe200078e0a02 */
[C---:B------:R-:W-:Y:S01]  /*9240*/  ISETP.GT.U32.AND P6, PT, R2.reuse, R32, PT ;  /* 0x000000200200720c */ /* 0x040fe20003fc4070 */
[----:B------:R-:W-:Y:S02]  /*9250*/  IMAD.MOV.U32 R54, RZ, RZ, R11 ;  /* 0x000000ffff367224 */ /* 0x000fe400078e000b */
[----:B------:R-:W-:Y:S02]  /*9260*/  IMAD.MOV.U32 R11, RZ, RZ, R37 ;  /* 0x000000ffff0b7224 */ /* 0x000fe400078e0025 */
[----:B------:R-:W-:Y:S01]  /*9270*/  IMAD R30, R2, R38, R30 ;  /* 0x00000026021e7224 */ /* 0x000fe200078e021e */
[----:B------:R-:W3:Y:S01]  /*9280*/  LDL.LU R37, [R1+0x238] ;  /* 0x0002380001257983 */ /* 0x000ee20000300800 */
[----:B------:R-:W-:-:S05]  /*9290*/  @!P0 IMAD.MOV R11, RZ, RZ, -R11 ;  /* 0x000000ffff0b8224 */ /* 0x000fca00078e0a0b */
[----:B------:R0:W-:Y:S01]  /*92a0*/  STL [R1+0x528], R11 ;  /* 0x0005280b01007387 */ /* 0x0001e20000100800 */
[----:B------:R-:W-:Y:S01]  /*92b0*/  @!P6 IMAD.IADD R32, R32, 0x1, -R2 ;  /* 0x000000012020e824 */ /* 0x000fe200078e0a02 */
[----:B------:R-:W-:Y:S02]  /*92c0*/  ISETP.GE.AND P6, PT, R56, RZ, PT ;  /* 0x000000ff3800720c */ /* 0x000fe40003fc6270 */
[----:B0-----:R-:W4:Y:S04]  /*92d0*/  LDL.LU R11, [R1+0x2c7c] ;  /* 0x002c7c00010b7983 */ /* 0x001f280000300800 */
[----:B------:R-:W4:Y:S01]  /*92e0*/  LDL.LU R56, [R1+0x10] ;  /* 0x0000100001387983 */ /* 0x000f220000300800 */
[----:B--2---:R-:W-:Y:S02]  /*92f0*/  IMAD.MOV.U32 R38, RZ, RZ, R29 ;  /* 0x000000ffff267224 */ /* 0x004fe400078e001d */
[----:B------:R-:W-:-:S04]  /*9300*/  IMAD.HI.U32 R29, R3, R35, RZ ;  /* 0x00000023031d7227 */ /* 0x000fc800078e00ff */
[----:B------:R-:W-:-:S04]  /*9310*/  IMAD.MOV R29, RZ, RZ, -R29 ;  /* 0x000000ffff1d7224 */ /* 0x000fc800078e0a1d */
[C---:B------:R-:W-:Y:S02]  /*9320*/  IMAD R29, R2.reuse, R29, R35 ;  /* 0x0000001d021d7224 */ /* 0x040fe400078e0223 */
[----:B------:R-:W2:Y:S01]  /*9330*/  LDL.LU R35, [R1+0x4] ;  /* 0x0000040001237983 */ /* 0x000ea20000300800 */
[----:B------:R-:W-:Y:S02]  /*9340*/  ISETP.GT.U32.AND P2, PT, R2, R36, PT ;  /* 0x000000240200720c */ /* 0x000fe40003f44070 */
[----:B------:R-:W-:-:S05]  /*9350*/  IABS R34, R58 ;  /* 0x0000003a00227213 */ /* 0x000fca0000000000 */
[----:B------:R-:W-:-:S04]  /*9360*/  IMAD.HI.U32 R33, R3, R34, RZ ;  /* 0x0000002203217227 */ /* 0x000fc800078e00ff */
[----:B------:R-:W-:Y:S02]  /*9370*/  IMAD.MOV R33, RZ, RZ, -R33 ;  /* 0x000000ffff217224 */ /* 0x000fe400078e0a21 */
[----:B------:R-:W-:Y:S01]  /*9380*/  @!P2 IMAD.IADD R36, R36, 0x1, -R2 ;  /* 0x000000012424a824 */ /* 0x000fe200078e0a02 */
[C---:B------:R-:W-:Y:S01]  /*9390*/  ISETP.GT.U32.AND P5, PT, R2.reuse, R31, PT ;  /* 0x0000001f0200720c */ /* 0x040fe20003fa4070 */
[C---:B------:R-:W-:Y:S02]  /*93a0*/  IMAD R33, R2.reuse, R33, R34 ;  /* 0x0000002102217224 */ /* 0x040fe400078e0222 */
[----:B------:R-:W-:Y:S01]  /*93b0*/  IMAD.MOV.U32 R34, RZ, RZ, R4 ;  /* 0x000000ffff227224 */ /* 0x000fe200078e0004 */
[----:B------:R-:W-:-:S03]  /*93c0*/  ISETP.GT.U32.AND P2, PT, R2, R36, PT ;  /* 0x000000240200720c */ /* 0x000fc60003f44070 */
[----:B------:R-:W-:Y:S01]  /*93d0*/  @!P3 IMAD.MOV R34, RZ, RZ, -R34 ;  /* 0x000000ffff22b224 */ /* 0x000fe200078e0a22 */
[----:B------:R-:W-:Y:S01]  /*93e0*/  ISETP.GE.AND P0, PT, R55, RZ, PT ;  /* 0x000000ff3700720c */ /* 0x000fe20003f06270 */
[----:B------:R0:W-:Y:S04]  /*93f0*/  STL [R1+0x520], R4 ;  /* 0x0005200401007387 */ /* 0x0001e80000100800 */
[----:B------:R2:W-:Y:S01]  /*9400*/  @!P3 STL [R1+0x520], R34 ;  /* 0x000520220100b387 */ /* 0x0005e20000100800 */
[--C-:B------:R-:W-:Y:S01]  /*9410*/  @!P5 IMAD.IADD R31, R31, 0x1, -R2.reuse ;  /* 0x000000011f1fd824 */ /* 0x100fe200078e0a02 */
[----:B------:R-:W-:Y:S02]  /*9420*/  ISETP.GT.U32.AND P3, PT, R2, R32, PT ;  /* 0x000000200200720c */ /* 0x000fe40003f64070 */
[----:B------:R-:W-:Y:S01]  /*9430*/  @!P2 IMAD.IADD R36, R36, 0x1, -R2 ;  /* 0x000000012424a824 */ /* 0x000fe200078e0a02 */
[----:B------:R-:W-:-:S02]  /*9440*/  ISETP.GT.U32.AND P5, PT, R2, R30, PT ;  /* 0x0000001e0200720c */ /* 0x000fc40003fa4070 */
[----:B------:R-:W-:-:S08]  /*9450*/  ISETP.GT.U32.AND P2, PT, R2, R29, PT ;  /* 0x0000001d0200720c */ /* 0x000fd00003f44070 */
[----:B------:R-:W-:-:S03]  /*9460*/  @!P3 IMAD.IADD R32, R32, 0x1, -R2 ;  /* 0x000000012020b824 */ /* 0x000fc600078e0a02 */
[----:B------:R-:W-:-:S05]  /*9470*/  @!P5 IMAD.IADD R30, R30, 0x1, -R2 ;  /* 0x000000011e1ed824 */ /* 0x000fca00078e0a02 */
[----:B------:R-:W-:Y:S01]  /*9480*/  ISETP.GT.U32.AND P5, PT, R2, R30, PT ;  /* 0x0000001e0200720c */ /* 0x000fe20003fa4070 */
[----:B------:R-:W-:Y:S02]  /*9490*/  @!P2 IMAD.IADD R29, R29, 0x1, -R2 ;  /* 0x000000011d1da824 */ /* 0x000fe400078e0a02 */
[----:B------:R-:W-:-:S10]  /*94a0*/  @!P0 IMAD.MOV R32, RZ, RZ, -R32 ;  /* 0x000000ffff208224 */ /* 0x000fd400078e0a20 */
[----:B------:R-:W-:Y:S01]  /*94b0*/  @!P5 IMAD.IADD R30, R30, 0x1, -R2 ;  /* 0x000000011e1ed824 */ /* 0x000fe200078e0a02 */
[----:B------:R-:W-:-:S03]  /*94c0*/  ISETP.GE.AND P5, PT, R58, RZ, PT ;  /* 0x000000ff3a00720c */ /* 0x000fc60003fa6270 */
[----:B------:R-:W-:Y:S01]  /*94d0*/  @!P6 IMAD.MOV R30, RZ, RZ, -R30 ;  /* 0x000000ffff1ee224 */ /* 0x000fe200078e0a1e */
[----:B------:R-:W-:Y:S02]  /*94e0*/  ISETP.GE.AND P2, PT, R59, RZ, PT ;  /* 0x000000ff3b00720c */ /* 0x000fe40003f46270 */
[----:B------:R-:W-:Y:S01]  /*94f0*/  ISETP.GE.AND P6, PT, R60, RZ, PT ;  /* 0x000000ff3c00720c */ /* 0x000fe20003fc6270 */
[----:B---3--:R-:W-:Y:S01]  /*9500*/  IMAD.MOV.U32 R55, RZ, RZ, R37 ;  /* 0x000000ffff377224 */ /* 0x008fe200078e0025 */
[----:B------:R-:W-:-:S05]  /*9510*/  IABS R37, R59 ;  /* 0x0000003b00257213 */ /* 0x000fca0000000000 */
[----:B0-----:R-:W-:-:S04]  /*9520*/  IMAD.HI.U32 R4, R3, R37, RZ ;  /* 0x0000002503047227 */ /* 0x001fc800078e00ff */
[----:B------:R-:W-:-:S04]  /*9530*/  IMAD.MOV R4, RZ, RZ, -R4 ;  /* 0x000000ffff047224 */ /* 0x000fc800078e0a04 */
[----:B------:R-:W-:-:S05]  /*9540*/  IMAD R4, R2, R4, R37 ;  /* 0x0000000402047224 */ /* 0x000fca00078e0225 */
[----:B------:R-:W-:-:S13]  /*9550*/  ISETP.GT.U32.AND P3, PT, R2, R4, PT ;  /* 0x000000040200720c */ /* 0x000fda0003f64070 */
[----:B------:R-:W-:Y:S02]  /*9560*/  @!P3 IMAD.IADD R4, R4, 0x1, -R2 ;  /* 0x000000010404b824 */ /* 0x000fe400078e0a02 */
[----:B--2---:R-:W-:Y:S02]  /*9570*/  IMAD.MOV.U32 R34, RZ, RZ, R35 ;  /* 0x000000ffff227224 */ /* 0x004fe400078e0023 */
[----:B------:R-:W-:Y:S02]  /*9580*/  IMAD.MOV.U32 R35, RZ, RZ, R38 ;  /* 0x000000ffff237224 */ /* 0x000fe400078e0026 */
[----:B------:R-:W-:Y:S02]  /*9590*/  IMAD.MOV.U32 R38, RZ, RZ, R53 ;  /* 0x000000ffff267224 */ /* 0x000fe400078e0035 */
[----:B------:R-:W-:Y:S02]  /*95a0*/  IMAD.MOV.U32 R53, RZ, RZ, R126 ;  /* 0x000000ffff357224 */ /* 0x000fe400078e007e */
[----:B------:R-:W-:-:S02]  /*95b0*/  IMAD.MOV.U32 R126, RZ, RZ, R128 ;  /* 0x000000ffff7e7224 */ /* 0x000fc400078e0080 */
[----:B------:R-:W-:Y:S02]  /*95c0*/  IMAD.MOV.U32 R128, RZ, RZ, R250 ;  /* 0x000000ffff807224 */ /* 0x000fe400078e00fa */
[----:B------:R-:W-:Y:S02]  /*95d0*/  IMAD.MOV.U32 R250, RZ, RZ, R252 ;  /* 0x000000fffffa7224 */ /* 0x000fe400078e00fc */
[----:B------:R-:W-:Y:S02]  /*95e0*/  IMAD.MOV.U32 R252, RZ, RZ, R31 ;  /* 0x000000fffffc7224 */ /* 0x000fe400078e001f */
[----:B------:R-:W-:Y:S02]  /*95f0*/  IMAD.MOV.U32 R31, RZ, RZ, R0 ;  /* 0x000000ffff1f7224 */ /* 0x000fe400078e0000 */
[----:B------:R-:W-:-:S04]  /*9600*/  IMAD.MOV.U32 R0, RZ, RZ, R36 ;  /* 0x000000ffff007224 */ /* 0x000fc800078e0024 */
[----:B------:R-:W-:Y:S01]  /*9610*/  @!P4 IMAD.MOV R0, RZ, RZ, -R0 ;  /* 0x000000ffff00c224 */ /* 0x000fe200078e0a00 */
[----:B------:R-:W-:Y:S01]  /*9620*/  ISETP.GT.U32.AND P4, PT, R2, R33, PT ;  /* 0x000000210200720c */ /* 0x000fe20003f84070 */
[----:B------:R-:W-:Y:S01]  /*9630*/  IMAD.MOV.U32 R36, RZ, RZ, R31 ;  /* 0x000000ffff247224 */ /* 0x000fe200078e001f */
[----:B------:R-:W-:Y:S01]  /*9640*/  IABS R31, R60 ;  /* 0x0000003c001f7213 */ /* 0x000fe20000000000 */
[----:B------:R-:W-:Y:S01]  /*9650*/  @!P1 IMAD.MOV R252, RZ, RZ, -R252 ;  /* 0x000000fffffc9224 */ /* 0x000fe200078e0afc */
[----:B------:R-:W-:Y:S01]  /*9660*/  ISETP.GE.AND P1, PT, R57, RZ, PT ;  /* 0x000000ff3900720c */ /* 0x000fe20003f26270 */
[----:B------:R-:W-:Y:S02]  /*9670*/  IMAD.MOV.U32 R57, RZ, RZ, R36 ;  /* 0x000000ffff397224 */ /* 0x000fe400078e0024 */
[----:B------:R-:W-:-:S06]  /*9680*/  IMAD.HI.U32 R36, R3, R31, RZ ;  /* 0x0000001f03247227 */ /* 0x000fcc00078e00ff */
[----:B------:R-:W-:-:S05]  /*9690*/  @!P4 IMAD.IADD R33, R33, 0x1, -R2 ;  /* 0x000000012121c824 */ /* 0x000fca00078e0a02 */
[C---:B------:R-:W-:Y:S01]  /*96a0*/  ISETP.GT.U32.AND P3, PT, R2.reuse, R33, PT ;  /* 0x000000210200720c */ /* 0x040fe20003f64070 */
[----:B------:R-:W-:Y:S01]  /*96b0*/  IMAD.MOV R36, RZ, RZ, -R36 ;  /* 0x000000ffff247224 */ /* 0x000fe200078e0a24 */
[----:B------:R-:W-:-:S03]  /*96c0*/  ISETP.GT.U32.AND P4, PT, R2, R29, PT ;  /* 0x0000001d0200720c */ /* 0x000fc60003f84070 */
[----:B------:R-:W-:Y:S01]  /*96d0*/  IMAD R31, R2, R36, R31 ;  /* 0x00000024021f7224 */ /* 0x000fe200078e021f */
[----:B------:R0:W-:Y:S01]  /*96e0*/  STL [R1+0x51c], R252 ;  /* 0x00051cfc01007387 */ /* 0x0001e20000100800 */
[----:B------:R-:W-:Y:S01]  /*96f0*/  IMAD.MOV.U32 R58, RZ, RZ, R34 ;  /* 0x000000ffff3a7224 */ /* 0x000fe200078e0022 */
[----:B------:R-:W-:-:S05]  /*9700*/  IABS R34, R61 ;  /* 0x0000003d00227213 */ /* 0x000fca0000000000 */
[--C-:B------:R-:W-:Y:S01]  /*9710*/  @!P3 IMAD.IADD R33, R33, 0x1, -R2.reuse ;  /* 0x000000012121b824 */ /* 0x100fe200078e0a02 */
[----:B------:R-:W-:Y:S01]  /*9720*/  ISETP.GT.U32.AND P3, PT, R2, R31, PT ;  /* 0x0000001f0200720c */ /* 0x000fe20003f64070 */
[----:B0-----:R-:W2:Y:S04]  /*9730*/  LDL.LU R252, [R1+0x2c78] ;  /* 0x002c780001fc7983 */ /* 0x001ea80000300800 */
[----:B------:R0:W-:Y:S01]  /*9740*/  STL [R1+0x518], R0 ;  /* 0x0005180001007387 */ /* 0x0001e20000100800 */
[----:B------:R-:W-:Y:S01]  /*9750*/  IMAD.MOV.U32 R37, RZ, RZ, R35 ;  /* 0x000000ffff257224 */ /* 0x000fe200078e0023 */
[----:B------:R-:W-:Y:S01]  /*9760*/  IABS R35, R62 ;  /* 0x0000003e00237213 */ /* 0x000fe20000000000 */
[----:B------:R-:W-:Y:S01]  /*9770*/  @!P4 IMAD.IADD R29, R29, 0x1, -R2 ;  /* 0x000000011d1dc824 */ /* 0x000fe200078e0a02 */
[----:B0-----:R-:W3:Y:S04]  /*9780*/  LDL.LU R0, [R1+0x2c74] ;  /* 0x002c740001007983 */ /* 0x001ee80000300800 */
[----:B------:R-:W-:Y:S04]  /*9790*/  STL [R1+0x510], R32 ;  /* 0x0005102001007387 */ /* 0x000fe80000100800 */
[----:B------:R0:W-:Y:S01]  /*97a0*/  STL [R1+0x424], R30 ;  /* 0x0004241e01007387 */ /* 0x0001e20000100800 */
[----:B------:R-:W-:Y:S01]  /*97b0*/  ISETP.GE.AND P4, PT, R61, RZ, PT ;  /* 0x000000ff3d00720c */ /* 0x000fe20003f86270 */
[----:B------:R-:W-:-:S02]  /*97c0*/  IMAD.MOV.U32 R61, RZ, RZ, R29 ;  /* 0x000000ffff3d7224 */ /* 0x000fc400078e001d */
[----:B0-----:R-:W-:-:S04]  /*97d0*/  IMAD.HI.U32 R30, R3, R34, RZ ;  /* 0x00000022031e7227 */ /* 0x001fc800078e00ff */
[----:B------:R-:W-:Y:S02]  /*97e0*/  IMAD.MOV R30, RZ, RZ, -R30 ;  /* 0x000000ffff1e7224 */ /* 0x000fe400078e0a1e */
[----:B------:R-:W-:-:S04]  /*97f0*/  IMAD.HI.U32 R32, R3, R35, RZ ;  /* 0x0000002303207227 */ /* 0x000fc800078e00ff */
[C---:B------:R-:W-:Y:S02]  /*9800*/  IMAD R34, R2.reuse, R30, R34 ;  /* 0x0000001e02227224 */ /* 0x040fe400078e0222 */
[----:B------:R-:W-:Y:S02]  /*9810*/  @!P3 IMAD.IADD R31, R31, 0x1, -R2 ;  /* 0x000000011f1fb824 */ /* 0x000fe400078e0a02 */
[----:B------:R-:W-:Y:S02]  /*9820*/  IMAD.MOV R32, RZ, RZ, -R32 ;  /* 0x000000ffff207224 */ /* 0x000fe400078e0a20 */
[----:B------:R-:W-:Y:S01]  /*9830*/  @!P1 IMAD.MOV R61, RZ, RZ, -R61 ;  /* 0x000000ffff3d9224 */ /* 0x000fe200078e0a3d */
[C---:B------:R-:W-:Y:S02]  /*9840*/  ISETP.GT.U32.AND P3, PT, R2.reuse, R31, PT ;  /* 0x0000001f0200720c */ /* 0x040fe40003f64070 */
[----:B------:R-:W-:Y:S01]  /*9850*/  ISETP.GT.U32.AND P1, PT, R2, R34, PT ;  /* 0x000000220200720c */ /* 0x000fe20003f24070 */
[----:B------:R-:W-:-:S02]  /*9860*/  IMAD.MOV.U32 R59, RZ, RZ, R37 ;  /* 0x000000ffff3b7224 */ /* 0x000fc400078e0025 */
[C---:B------:R-:W-:Y:S01]  /*9870*/  IMAD R37, R2.reuse, R32, R35 ;  /* 0x0000002002257224 */ /* 0x040fe200078e0223 */
[----:B------:R-:W-:Y:S01]  /*9880*/  IABS R32, R64 ;  /* 0x0000004000207213 */ /* 0x000fe20000000000 */
[----:B------:R-:W-:Y:S01]  /*9890*/  IMAD.MOV.U32 R60, RZ, RZ, R38 ;  /* 0x000000ffff3c7224 */ /* 0x000fe200078e0026 */
[----:B------:R-:W-:-:S03]  /*98a0*/  ISETP.GT.U32.AND P0, PT, R2, R4, PT ;  /* 0x000000040200720c */ /* 0x000fc60003f04070 */
[----:B------:R-:W-:Y:S01]  /*98b0*/  IMAD.HI.U32 R38, R3, R32, RZ ;  /* 0x0000002003267227 */ /* 0x000fe200078e00ff */
[----:B------:R-:W-:-:S03]  /*98c0*/  IABS R35, R63 ;  /* 0x0000003f00237213 */ /* 0x000fc60000000000 */
[----:B------:R-:W-:Y:S01]  /*98d0*/  @!P5 IMAD.MOV R33, RZ, RZ, -R33 ;  /* 0x000000ffff21d224 */ /* 0x000fe200078e0a21 */
[----:B------:R-:W-:Y:S01]  /*98e0*/  ISETP.GT.U32.AND P5, PT, R2, R37, PT ;  /* 0x000000250200720c */ /* 0x000fe20003fa4070 */
[----:B------:R-:W-:Y:S02]  /*98f0*/  IMAD.MOV R38, RZ, RZ, -R38 ;  /* 0x000000ffff267224 */ /* 0x000fe400078e0a26 */
[--C-:B------:R-:W-:Y:S02]  /*9900*/  @!P3 IMAD.IADD R31, R31, 0x1, -R2.reuse ;  /* 0x000000011f1fb824 */ /* 0x100fe400078e0a02 */
[----:B------:R-:W-:Y:S01]  /*9910*/  @!P1 IMAD.IADD R34, R34, 0x1, -R2 ;  /* 0x0000000122229824 */ /* 0x000fe200078e0a02 */
[----:B------:R0:W-:Y:S01]  /*9920*/  STL [R1+0x428], R61 ;  /* 0x0004283d01007387 */ /* 0x0001e20000100800 */
[C---:B------:R-:W-:Y:S02]  /*9930*/  IMAD R32, R2.reuse, R38, R32 ;  /* 0x0000002602207224 */ /* 0x040fe400078e0220 */
[----:B------:R-:W-:Y:S01]  /*9940*/  IMAD.HI.U32 R29, R3, R35, RZ ;  /* 0x00000023031d7227 */ /* 0x000fe200078e00ff */
[----:B------:R-:W-:-:S03]  /*9950*/  ISETP.GT.U32.AND P1, PT, R2, R34, PT ;  /* 0x000000220200720c */ /* 0x000fc60003f24070 */
[----:B0-----:R-:W-:Y:S02]  /*9960*/  IMAD.MOV.U32 R61, RZ, RZ, R31 ;  /* 0x000000ffff3d7224 */ /* 0x001fe400078e001f */
[----:B------:R-:W-:Y:S02]  /*9970*/  @!P0 IMAD.IADD R4, R4, 0x1, -R2 ;  /* 0x0000000104048824 */ /* 0x000fe400078e0a02 */
[----:B------:R-:W-:Y:S01]  /*9980*/  @!P6 IMAD.MOV R61, RZ, RZ, -R61 ;  /* 0x000000ffff3de224 */ /* 0x000fe200078e0a3d */
[C---:B------:R-:W-:Y:S01]  /*9990*/  ISETP.GT.U32.AND P6, PT, R2.reuse, R32, PT ;  /* 0x000000200200720c */ /* 0x040fe20003fc4070 */
[----:B------:R-:W-:Y:S01]  /*99a0*/  IMAD.MOV R29, RZ, RZ, -R29 ;  /* 0x000000ffff1d7224 */ /* 0x000fe200078e0a1d */
[----:B------:R-:W-:Y:S01]  /*99b0*/  IABS R30, R65 ;  /* 0x00000041001e7213 */ /* 0x000fe20000000000 */
[----:B------:R-:W-:Y:S01]  /*99c0*/  @!P2 IMAD.MOV R4, RZ, RZ, -R4 ;  /* 0x000000ffff04a224 */ /* 0x000fe200078e0a04 */
[----:B------:R-:W-:Y:S01]  /*99d0*/  IABS R36, R66 ;  /* 0x0000004200247213 */ /* 0x000fe20000000000 */
[----:B------:R-:W-:-:S02]  /*99e0*/  IMAD R29, R2, R29, R35 ;  /* 0x0000001d021d7224 */ /* 0x000fc400078e0223 */
[--C-:B------:R-:W-:Y:S01]  /*99f0*/  @!P5 IMAD.IADD R37, R37, 0x1, -R2.reuse ;  /* 0x000000012525d824 */ /* 0x100fe200078e0a02 */
[----:B------:R0:W-:Y:S01]  /*9a00*/  STL [R1+0x42c], R33 ;  /* 0x00042c2101007387 */ /* 0x0001e20000100800 */
[----:B------:R-:W-:Y:S01]  /*9a10*/  @!P1 IMAD.IADD R34, R34, 0x1, -R2 ;  /* 0x0000000122229824 */ /* 0x000fe200078e0a02 */
[C---:B------:R-:W-:Y:S02]  /*9a20*/  ISETP.GT.U32.AND P3, PT, R2.reuse, R29, PT ;  /* 0x0000001d0200720c */ /* 0x040fe40003f64070 */
[----:B------:R1:W-:Y:S01]  /*9a30*/  STL [R1+0x430], R4 ;  /* 0x0004300401007387 */ /* 0x0003e20000100800 */
[----:B------:R-:W-:Y:S01]  /*9a40*/  ISETP.GT.U32.AND P5, PT, R2, R37, PT ;  /* 0x000000250200720c */ /* 0x000fe20003fa4070 */
[----:B------:R-:W-:Y:S02]  /*9a50*/  IMAD.MOV.U32 R35, RZ, RZ, R34 ;  /* 0x000000ffff237224 */ /* 0x000fe400078e0022 */
[----:B------:R-:W-:Y:S02]  /*9a60*/  @!P6 IMAD.IADD R32, R32, 0x1, -R2 ;  /* 0x000000012020e824 */ /* 0x000fe400078e0a02 */
[----:B0-----:R-:W-:-:S04]  /*9a70*/  IMAD.HI.U32 R33, R3, R36, RZ ;  /* 0x0000002403217227 */ /* 0x001fc800078e00ff */
[----:B-1----:R-:W-:-:S04]  /*9a80*/  IMAD.HI.U32 R4, R3, R30, RZ ;  /* 0x0000001e03047227 */ /* 0x002fc800078e00ff */
[----:B------:R-:W-:Y:S02]  /*9a90*/  IMAD.MOV R4, RZ, RZ, -R4 ;  /* 0x000000ffff047224 */ /* 0x000fe400078e0a04 */
[----:B------:R-:W-:Y:S02]  /*9aa0*/  IMAD.MOV R33, RZ, RZ, -R33 ;  /* 0x000000ffff217224 */ /* 0x000fe400078e0a21 */
[C---:B------:R-:W-:Y:S01]  /*9ab0*/  IMAD R4, R2.reuse, R4, R30 ;  /* 0x0000000402047224 */ /* 0x040fe200078e021e */
[----:B------:R-:W-:Y:S01]  /*9ac0*/  IABS R30, R67 ;  /* 0x00000043001e7213 */ /* 0x000fe20000000000 */
[----:B------:R-:W-:Y:S01]  /*9ad0*/  @!P4 IMAD.MOV R35, RZ, RZ, -R35 ;  /* 0x000000ffff23c224 */ /* 0x000fe200078e0a23 */
[C---:B------:R-:W-:Y:S01]  /*9ae0*/  ISETP.GT.U32.AND P4, PT, R2.reuse, R32, PT ;  /* 0x000000200200720c */ /* 0x040fe20003f84070 */
[C---:B------:R-:W-:Y:S01]  /*9af0*/  IMAD R36, R2.reuse, R33, R36 ;  /* 0x0000002102247224 */ /* 0x040fe200078e0224 */
[----:B------:R-:W-:Y:S01]  /*9b00*/  IABS R31, R68 ;  /* 0x00000044001f7213 */ /* 0x000fe20000000000 */
[--C-:B------:R-:W-:Y:S01]  /*9b10*/  @!P3 IMAD.IADD R29, R29, 0x1, -R2.reuse ;  /* 0x000000011d1db824 */ /* 0x100fe200078e0a02 */
[C---:B------:R-:W-:Y:S01]  /*9b20*/  ISETP.GT.U32.AND P1, PT, R2.reuse, R4, PT ;  /* 0x000000040200720c */ /* 0x040fe20003f24070 */
[----:B------:R-:W-:Y:S01]  /*9b30*/  @!P5 IMAD.IADD R37, R37, 0x1, -R2 ;  /* 0x000000012525d824 */ /* 0x000fe200078e0a02 */
[----:B------:R-:W-:Y:S01]  /*9b40*/  ISETP.GT.U32.AND P5, PT, R2, R36, PT ;  /* 0x000000240200720c */ /* 0x000fe20003fa4070 */
[----:B------:R-:W-:Y:S01]  /*9b50*/  IMAD.HI.U32 R33, R3, R30, RZ ;  /* 0x0000001e03217227 */ /* 0x000fe200078e00ff */
[----:B------:R-:W-:-:S02]  /*9b60*/  ISETP.GE.AND P6, PT, R64, RZ, PT ;  /* 0x000000ff4000720c */ /* 0x000fc40003fc6270 */
[----:B------:R-:W-:Y:S01]  /*9b70*/  ISETP.GE.AND P0, PT, R62, RZ, PT ;  /* 0x000000ff3e00720c */ /* 0x000fe20003f06270 */
[----:B------:R-:W-:Y:S01]  /*9b80*/  IMAD.HI.U32 R34, R3, R31, RZ ;  /* 0x0000001f03227227 */ /* 0x000fe200078e00ff */
[----:B------:R-:W-:-:S03]  /*9b90*/  ISETP.GT.U32.AND P3, PT, R2, R29, PT ;  /* 0x0000001d0200720c */ /* 0x000fc60003f64070 */
[----:B------:R-:W-:Y:S02]  /*9ba0*/  IMAD.MOV R33, RZ, RZ, -R33 ;  /* 0x000000ffff217224 */ /* 0x000fe400078e0a21 */
[----:B------:R-:W-:Y:S02]  /*9bb0*/  IMAD.MOV R34, RZ, RZ, -R34 ;  /* 0x000000ffff227224 */ /* 0x000fe400078e0a22 */
[----:B------:R-:W-:Y:S02]  /*9bc0*/  IMAD R30, R2, R33, R30 ;  /* 0x00000021021e7224 */ /* 0x000fe400078e021e */
[----:B------:R-:W-:Y:S01]  /*9bd0*/  @!P4 IMAD.IADD R32, R32, 0x1, -R2 ;  /* 0x000000012020c824 */ /* 0x000fe200078e0a02 */
[----:B------:R-:W-:Y:S01]  /*9be0*/  STL [R1+0x434], R61 ;  /* 0x0004343d01007387 */ /* 0x000fe20000100800 */
[----:B------:R-:W-:Y:S01]  /*9bf0*/  IMAD R31, R2, R34, R31 ;  /* 0x00000022021f7224 */ /* 0x000fe200078e021f */
[----:B------:R-:W-:Y:S01]  /*9c00*/  ISETP.GE.AND P2, PT, R63, RZ, PT ;  /* 0x000000ff3f00720c */ /* 0x000fe20003f46270 */
[----:B------:R-:W-:Y:S01]  /*9c10*/  IMAD.MOV.U32 R33, RZ, RZ, R32 ;  /* 0x000000ffff217224 */ /* 0x000fe200078e0020 */
[----:B------:R0:W-:Y:S01]  /*9c20*/  STL [R1+0x438], R35 ;  /* 0x0004382301007387 */ /* 0x0001e20000100800 */
[--C-:B------:R-:W-:Y:S01]  /*9c30*/  @!P1 IMAD.IADD R4, R4, 0x1, -R2.reuse ;  /* 0x0000000104049824 */ /* 0x100fe200078e0a02 */
[----:B------:R-:W-:Y:S01]  /*9c40*/  ISETP.GT.U32.AND P4, PT, R2, R30, PT ;  /* 0x0000001e0200720c */ /* 0x000fe20003f84070 */
[----:B------:R-:W-:-:S02]  /*9c50*/  @!P5 IMAD.IADD R36, R36, 0x1, -R2 ;  /* 0x000000012424d824 */ /* 0x000fc400078e0a02 */
[----:B------:R-:W-:Y:S01]  /*9c60*/  @!P6 IMAD.MOV R33, RZ, RZ, -R33 ;  /* 0x000000ffff21e224 */ /* 0x000fe200078e0a21 */
[C---:B------:R-:W-:Y:S01]  /*9c70*/  ISETP.GT.U32.AND P6, PT, R2.reuse, R31, PT ;  /* 0x0000001f0200720c */ /* 0x040fe20003fc4070 */
[----:B0-----:R-:W-:Y:S01]  /*9c80*/  IMAD.MOV.U32 R35, RZ, RZ, R37 ;  /* 0x000000ffff237224 */ /* 0x001fe200078e0025 */
[C---:B------:R-:W-:Y:S01]  /*9c90*/  ISETP.GT.U32.AND P5, PT, R2.reuse, R36, PT ;  /* 0x000000240200720c */ /* 0x040fe20003fa4070 */
[--C-:B------:R-:W-:Y:S02]  /*9ca0*/  @!P3 IMAD.IADD R29, R29, 0x1, -R2.reuse ;  /* 0x000000011d1db824 */ /* 0x100fe400078e0a02 */
[----:B------:R-:W-:Y:S01]  /*9cb0*/  @!P0 IMAD.MOV R35, RZ, RZ, -R35 ;  /* 0x000000ffff238224 */ /* 0x000fe200078e0a23 */
[----:B------:R-:W-:Y:S01]  /*9cc0*/  ISETP.GT.U32.AND P0, PT, R2, R4, PT ;  /* 0x000000040200720c */ /* 0x000fe20003f04070 */
[----:B------:R-:W-:Y:S01]  /*9cd0*/  IMAD.MOV.U32 R34, RZ, RZ, R29 ;  /* 0x000000ffff227224 */ /* 0x000fe200078e001d */
[----:B------:R-:W-:Y:S01]  /*9ce0*/  ISETP.GE.AND P3, PT, R65, RZ, PT ;  /* 0x000000ff4100720c */ /* 0x000fe20003f66270 */
[----:B------:R-:W-:Y:S01]  /*9cf0*/  @!P4 IMAD.IADD R30, R30, 0x1, -R2 ;  /* 0x000000011e1ec824 */ /* 0x000fe200078e0a02 */
[----:B------:R-:W-:Y:S01]  /*9d00*/  ISETP.GE.AND P1, PT, R66, RZ, PT ;  /* 0x000000ff4200720c */ /* 0x000fe20003f26270 */
[----:B------:R-:W-:Y:S01]  /*9d10*/  @!P2 IMAD.MOV R34, RZ, RZ, -R34 ;  /* 0x000000ffff22a224 */ /* 0x000fe200078e0a22 */
[----:B------:R-:W-:Y:S01]  /*9d20*/  IABS R29, R69 ;  /* 0x00000045001d7213 */ /* 0x000fe20000000000 */
[----:B------:R-:W-:Y:S01]  /*9d30*/  STL [R1+0x43c], R35 ;  /* 0x00043c2301007387 */ /* 0x000fe20000100800 */
[--C-:B------:R-:W-:Y:S01]  /*9d40*/  @!P6 IMAD.IADD R31, R31, 0x1, -R2.reuse ;  /* 0x000000011f1fe824 */ /* 0x100fe200078e0a02 */
[----:B------:R-:W-:Y:S01]  /*9d50*/  ISETP.GT.U32.AND P6, PT, R2, R30, PT ;  /* 0x0000001e0200720c */ /* 0x000fe20003fc4070 */
[--C-:B------:R-:W-:Y:S01]  /*9d60*/  @!P5 IMAD.IADD R36, R36, 0x1, -R2.reuse ;  /* 0x000000012424d824 */ /* 0x100fe200078e0a02 */
[----:B------:R0:W-:Y:S02]  /*9d70*/  STL [R1+0x440], R34 ;  /* 0x0004402201007387 */ /* 0x0001e40000100800 */
[----:B------:R-:W-:Y:S01]  /*9d80*/  @!P0 IMAD.IADD R4, R4, 0x1, -R2 ;  /* 0x0000000104048824 */ /* 0x000fe200078e0a02 */
[----:B------:R-:W-:Y:S01]  /*9d90*/  IABS R32, R70 ;  /* 0x0000004600207213 */ /* 0x000fe20000000000 */
[----:B------:R-:W-:-:S02]  /*9da0*/  IMAD.MOV.U32 R37, RZ, RZ, R36 ;  /* 0x000000ffff257224 */ /* 0x000fc400078e0024 */
[----:B------:R-:W-:Y:S02]  /*9db0*/  IMAD.MOV.U32 R38, RZ, RZ, R4 ;  /* 0x000000ffff267224 */ /* 0x000fe400078e0004 */
[----:B0-----:R-:W-:Y:S01]  /*9dc0*/  IMAD.HI.U32 R34, R3, R29, RZ ;  /* 0x0000001d03227227 */ /* 0x001fe200078e00ff */
[----:B------:R0:W-:Y:S03]  /*9dd0*/  STL [R1+0x444], R33 ;  /* 0x0004442101007387 */ /* 0x0001e60000100800 */
[----:B------:R-:W-:Y:S02]  /*9de0*/  IMAD.MOV R34, RZ, RZ, -R34 ;  /* 0x000000ffff227224 */ /* 0x000fe400078e0a22 */
[----:B------:R-:W-:Y:S02]  /*9df0*/  @!P3 IMAD.MOV R38, RZ, RZ, -R38 ;  /* 0x000000ffff26b224 */ /* 0x000fe400078e0a26 */
[----:B------:R-:W-:-:S02]  /*9e00*/  @!P1 IMAD.MOV R37, RZ, RZ, -R37 ;  /* 0x000000ffff259224 */ /* 0x000fc400078e0a25 */
[C---:B------:R-:W-:Y:S02]  /*9e10*/  IMAD R4, R2.reuse, R34, R29 ;  /* 0x0000002202047224 */ /* 0x040fe400078e021d */
[----:B0-----:R-:W-:Y:S01]  /*9e20*/  IMAD.MOV.U32 R33, RZ, RZ, R32 ;  /* 0x000000ffff217224 */ /* 0x001fe200078e0020 */
[----:B------:R-:W-:Y:S02]  /*9e30*/  IABS R32, R71 ;  /* 0x0000004700207213 */ /* 0x000fe40000000000 */
[----:B------:R-:W-:Y:S01]  /*9e40*/  ISETP.GT.U32.AND P3, PT, R2, R31, PT ;  /* 0x0000001f0200720c */ /* 0x000fe20003f64070 */
[----:B------:R-:W-:Y:S01]  /*9e50*/  IMAD.HI.U32 R35, R3, R33, RZ ;  /* 0x0000002103237227 */ /* 0x000fe200078e00ff */
[----:B------:R-:W-:Y:S03]  /*9e60*/  STL [R1+0x448], R38 ;  /* 0x0004482601007387 */ /* 0x000fe60000100800 */
[----:B------:R-:W-:Y:S01]  /*9e70*/  @!P6 IMAD.IADD R30, R30, 0x1, -R2 ;  /* 0x000000011e1ee824 */ /* 0x000fe200078e0a02 */
[----:B------:R0:W-:Y:S01]  /*9e80*/  STL [R1+0x44c], R37 ;  /* 0x00044c2501007387 */ /* 0x0001e20000100800 */
[----:B------:R-:W-:Y:S01]  /*9e90*/  ISETP.GT.U32.AND P6, PT, R2, R4, PT ;  /* 0x000000040200720c */ /* 0x000fe20003fc4070 */
[----:B------:R-:W-:Y:S01]  /*9ea0*/  IMAD.MOV R35, RZ, RZ, -R35 ;  /* 0x000000ffff237224 */ /* 0x000fe200078e0a23 */
[----:B------:R-:W-:Y:S01]  /*9eb0*/  ISETP.GE.AND P2, PT, R67, RZ, PT ;  /* 0x000000ff4300720c */ /* 0x000fe20003f46270 */
[----:B0-----:R-:W-:-:S04]  /*9ec0*/  IMAD.HI.U32 R37, R3, R32, RZ ;  /* 0x0000002003257227 */ /* 0x001fc800078e00ff */
[----:B------:R-:W-:Y:S02]  /*9ed0*/  IMAD.MOV R37, RZ, RZ, -R37 ;  /* 0x000000ffff257224 */ /* 0x000fe400078e0a25 */
[C---:B------:R-:W-:Y:S02]  /*9ee0*/  IMAD R29, R2.reuse, R35, R33 ;  /* 0x00000023021d7224 */ /* 0x040fe400078e0221 */
[C---:B------:R-:W-:Y:S02]  /*9ef0*/  IMAD R32, R2.reuse, R37, R32 ;  /* 0x0000002502207224 */ /* 0x040fe400078e0220 */
[--C-:B------:R-:W-:Y:S01]  /*9f00*/  @!P3 IMAD.IADD R31, R31, 0x1, -R2.reuse ;  /* 0x000000011f1fb824 */ /* 0x100fe200078e0a02 */
[----:B------:R-:W-:Y:S01]  /*9f10*/  ISETP.GT.U32.AND P3, PT, R2, R29, PT ;  /* 0x0000001d0200720c */ /* 0x000fe20003f64070 */
[----:B------:R-:W-:Y:S01]  /*9f20*/  @!P6 IMAD.IADD R4, R4, 0x1, -R2 ;  /* 0x000000010404e824 */ /* 0x000fe200078e0a02 */
[----:B------:R-:W-:Y:S01]  /*9f30*/  ISETP.GT.U32.AND P6, PT, R2, R32, PT ;  /* 0x000000200200720c */ /* 0x000fe20003fc4070 */
[----:B------:R-:W-:Y:S01]  /*9f40*/  IMAD.MOV.U32 R64, RZ, RZ, R30 ;  /* 0x000000ffff407224 */ /* 0x000fe200078e001e */
[----:B------:R-:W-:-:S03]  /*9f50*/  ISETP.GE.AND P0, PT, R68, RZ, PT ;  /* 0x000000ff4400720c */ /* 0x000fc60003f06270 */
[----:B------:R-:W-:Y:S01]  /*9f60*/  @!P2 IMAD.MOV R64, RZ, RZ, -R64 ;  /* 0x000000ffff40a224 */ /* 0x000fe200078e0a40 */
[----:B------:R-:W-:Y:S01]  /*9f70*/  ISETP.GT.U32.AND P2, PT, R2, R4, PT ;  /* 0x000000040200720c */ /* 0x000fe20003f44070 */
[----:B------:R-:W-:Y:S01]  /*9f80*/  IMAD.MOV.U32 R61, RZ, RZ, R59 ;  /* 0x000000ffff3d7224 */ /* 0x000fe200078e003b */
[----:B------:R-:W-:Y:S01]  /*9f90*/  IABS R35, R74 ;  /* 0x0000004a00237213 */ /* 0x000fe20000000000 */
[----:B------:R-:W-:Y:S02]  /*9fa0*/  IMAD.MOV.U32 R59, RZ, RZ, R58 ;  /* 0x000000ffff3b7224 */ /* 0x000fe400078e003a */
[----:B------:R-:W-:Y:S02]  /*9fb0*/  @!P3 IMAD.IADD R29, R29, 0x1, -R2 ;  /* 0x000000011d1db824 */ /* 0x000fe400078e0a02 */
[----:B------:R-:W-:Y:S01]  /*9fc0*/  IMAD.MOV.U32 R58, RZ, RZ, R57 ;  /* 0x000000ffff3a7224 */ /* 0x000fe200078e0039 */
[----:B------:R-:W-:Y:S01]  /*9fd0*/  ISETP.GE.AND P5, PT, R69, RZ, PT ;  /* 0x000000ff4500720c */ /* 0x000fe20003fa6270 */
[----:B------:R-:W-:Y:S01]  /*9fe0*/  IMAD.MOV.U32 R57, RZ, RZ, R53 ;  /* 0x000000ffff397224 */ /* 0x000fe200078e0035 */
[----:B------:R-:W-:Y:S01]  /*9ff0*/  IABS R36, R75 ;  /* 0x0000004b00247213 */ /* 0x000fe20000000000 */
[----:B------:R-:W-:-:S02]  /*a000*/  IMAD.MOV.U32 R63, RZ, RZ, R31 ;  /* 0x000000ffff3f7224 */ /* 0x000fc400078e001f */
[----:B------:R-:W-:Y:S01]  /*a010*/  @!P6 IMAD.IADD R32, R32, 0x1, -R2 ;  /* 0x000000012020e824 */ /* 0x000fe200078e0a02 */
[C---:B------:R-:W-:Y:S01]  /*a020*/  ISETP.GT.U32.AND P3, PT, R2.reuse, R29, PT ;  /* 0x0000001d0200720c */ /* 0x040fe20003f64070 */
[----:B------:R-:W-:Y:S02]  /*a030*/  IMAD.MOV.U32 R53, RZ, RZ, R39 ;  /* 0x000000ffff357224 */ /* 0x000fe400078e0027 */
[----:B----4-:R-:W-:Y:S02]  /*a040*/  IMAD.MOV.U32 R62, RZ, RZ, R56 ;  /* 0x000000ffff3e7224 */ /* 0x010fe400078e0038 */
[----:B------:R-:W-:Y:S01]  /*a050*/  IMAD.HI.U32 R39, R3, R35, RZ ;  /* 0x0000002303277227 */ /* 0x000fe200078e00ff */
[----:B------:R-:W-:-:S03]  /*a060*/  ISETP.GT.U32.AND P6, PT, R2, R32, PT ;  /* 0x000000200200720c */ /* 0x000fc60003fc4070 */
[----:B------:R-:W-:Y:S02]  /*a070*/  IMAD.MOV.U32 R56, RZ, RZ, R52 ;  /* 0x000000ffff387224 */ /* 0x000fe400078e0034 */
[----:B------:R-:W-:Y:S02]  /*a080*/  IMAD.MOV.U32 R52, RZ, RZ, R51 ;  /* 0x000000ffff347224 */ /* 0x000fe400078e0033 */
[----:B------:R-:W-:Y:S02]  /*a090*/  @!P0 IMAD.MOV R63, RZ, RZ, -R63 ;  /* 0x000000ffff3f8224 */ /* 0x000fe400078e0a3f */
[----:B------:R-:W-:Y:S02]  /*a0a0*/  IMAD.MOV.U32 R51, RZ, RZ, R40 ;  /* 0x000000ffff337224 */ /* 0x000fe400078e0028 */
[----:B------:R-:W-:Y:S01]  /*a0b0*/  IMAD.HI.U32 R40, R3, R36, RZ ;  /* 0x0000002403287227 */ /* 0x000fe200078e00ff */
[----:B------:R-:W-:Y:S03]  /*a0c0*/  STL [R1+0x450], R64 ;  /* 0x0004504001007387 */ /* 0x000fe60000100800 */
[----:B------:R-:W-:-:S02]  /*a0d0*/  IMAD.MOV R39, RZ, RZ, -R39 ;  /* 0x000000ffff277224 */ /* 0x000fc400078e0a27 */
[----:B------:R-:W-:Y:S01]  /*a0e0*/  @!P2 IMAD.IADD R4, R4, 0x1, -R2 ;  /* 0x000000010404a824 */ /* 0x000fe200078e0a02 */
[----:B------:R0:W-:Y:S01]  /*a0f0*/  STL [R1+0x454], R63 ;  /* 0x0004543f01007387 */ /* 0x0001e20000100800 */
[----:B------:R-:W-:Y:S01]  /*a100*/  ISETP.GE.AND P4, PT, R70, RZ, PT ;  /* 0x000000ff4600720c */ /* 0x000fe20003f86270 */
[----:B------:R-:W-:Y:S02]  /*a110*/  IMAD.MOV R40, RZ, RZ, -R40 ;  /* 0x000000ffff287224 */ /* 0x000fe400078e0a28 */
[C---:B------:R-:W-:Y:S02]  /*a120*/  IMAD R35, R2.reuse, R39, R35 ;  /* 0x0000002702237224 */ /* 0x040fe400078e0223 */
[----:B------:R-:W-:Y:S02]  /*a130*/  IMAD R36, R2, R40, R36 ;  /* 0x0000002802247224 */ /* 0x000fe400078e0224 */
[----:B0-----:R-:W-:Y:S02]  /*a140*/  IMAD.MOV.U32 R63, RZ, RZ, R4 ;  /* 0x000000ffff3f7224 */ /* 0x001fe400078e0004 */
[----:B------:R-:W-:-:S02]  /*a150*/  @!P3 IMAD.IADD R29, R29, 0x1, -R2 ;  /* 0x000000011d1db824 */ /* 0x000fc400078e0a02 */
[----:B------:R-:W-:Y:S01]  /*a160*/  @!P5 IMAD.MOV R63, RZ, RZ, -R63 ;  /* 0x000000ffff3fd224 */ /* 0x000fe200078e0a3f */
[----:B------:R-:W-:Y:S01]  /*a170*/  ISETP.GT.U32.AND P5, PT, R2, R35, PT ;  /* 0x000000230200720c */ /* 0x000fe20003fa4070 */
[--C-:B------:R-:W-:Y:S01]  /*a180*/  @!P6 IMAD.IADD R32, R32, 0x1, -R2.reuse ;  /* 0x000000012020e824 */ /* 0x100fe200078e0a02 */
[----:B------:R-:W-:Y:S01]  /*a190*/  ISETP.GT.U32.AND P6, PT, R2, R36, PT ;  /* 0x000000240200720c */ /* 0x000fe20003fc4070 */
[----:B------:R-:W-:Y:S01]  /*a1a0*/  IMAD.MOV.U32 R31, RZ, RZ, R29 ;  /* 0x000000ffff1f7224 */ /* 0x000fe200078e001d */
[----:B------:R-:W-:Y:S02]  /*a1b0*/  IABS R34, R73 ;  /* 0x0000004900227213 */ /* 0x000fe40000000000 */
[----:B------:R-:W-:Y:S01]  /*a1c0*/  IABS R30, R76 ;  /* 0x0000004c001e7213 */ /* 0x000fe20000000000 */
[----:B------:R-:W-:Y:S01]  /*a1d0*/  @!P4 IMAD.MOV R31, RZ, RZ, -R31 ;  /* 0x000000ffff1fc224 */ /* 0x000fe200078e0a1f */
[----:B------:R-:W-:Y:S01]  /*a1e0*/  IABS R29, R77 ;  /* 0x0000004d001d7213 */ /* 0x000fe20000000000 */
[C---:B------:R-:W-:Y:S01]  /*a1f0*/  IMAD.HI.U32 R38, R3.reuse, R34, RZ ;  /* 0x0000002203267227 */ /* 0x040fe200078e00ff */
[----:B------:R-:W-:Y:S03]  /*a200*/  STL [R1+0x458], R63 ;  /* 0x0004583f01007387 */ /* 0x000fe60000100800 */
[----:B------:R-:W-:Y:S01]  /*a210*/  IMAD.HI.U32 R4, R3, R30, RZ ;  /* 0x0000001e03047227 */ /* 0x000fe200078e00ff */
[----:B------:R-:W-:Y:S01]  /*a220*/  IABS R33, R72 ;  /* 0x0000004800217213 */ /* 0x000fe20000000000 */
[----:B------:R0:W-:Y:S02]  /*a230*/  STL [R1+0x45c], R31 ;  /* 0x00045c1f01007387 */ /* 0x0001e40000100800 */
[----:B------:R-:W-:-:S02]  /*a240*/  @!P5 IMAD.IADD R35, R35, 0x1, -R2 ;  /* 0x000000012323d824 */ /* 0x000fc400078e0a02 */
[----:B------:R-:W-:Y:S02]  /*a250*/  IMAD.MOV R38, RZ, RZ, -R38 ;  /* 0x000000ffff267224 */ /* 0x000fe400078e0a26 */
[----:B------:R-:W-:Y:S02]  /*a260*/  @!P6 IMAD.IADD R36, R36, 0x1, -R2 ;  /* 0x000000012424e824 */ /* 0x000fe400078e0a02 */
[----:B0-----:R-:W-:Y:S02]  /*a270*/  IMAD.MOV R31, RZ, RZ, -R4 ;  /* 0x000000ffff1f7224 */ /* 0x001fe400078e0a04 */
[----:B------:R-:W-:Y:S01]  /*a280*/  IMAD.MOV.U32 R4, RZ, RZ, R29 ;  /* 0x000000ffff047224 */ /* 0x000fe200078e001d */
[----:B------:R-:W-:Y:S01]  /*a290*/  ISETP.GT.U32.AND P6, PT, R2, R35, PT ;  /* 0x000000230200720c */ /* 0x000fe20003fc4070 */
[----:B------:R-:W-:-:S04]  /*a2a0*/  IMAD.HI.U32 R37, R3, R33, RZ ;  /* 0x0000002103257227 */ /* 0x000fc800078e00ff */
[C---:B------:R-:W-:Y:S02]  /*a2b0*/  IMAD R34, R2.reuse, R38, R34 ;  /* 0x0000002602227224 */ /* 0x040fe400078e0222 */
[C---:B------:R-:W-:Y:S02]  /*a2c0*/  IMAD R30, R2.reuse, R31, R30 ;  /* 0x0000001f021e7224 */ /* 0x040fe400078e021e */
[----:B------:R-:W-:Y:S01]  /*a2d0*/  IMAD.HI.U32 R31, R3, R4, RZ ;  /* 0x00000004031f7227 */ /* 0x000fe200078e00ff */
[----:B------:R-:W-:-:S03]  /*a2e0*/  ISETP.GT.U32.AND P3, PT, R2, R34, PT ;  /* 0x000000220200720c */ /* 0x000fc60003f64070 */
[----:B------:R-:W-:Y:S02]  /*a2f0*/  IMAD.MOV R37, RZ, RZ, -R37 ;  /* 0x000000ffff257224 */ /* 0x000fe400078e0a25 */
[----:B------:R-:W-:Y:S01]  /*a300*/  IMAD.MOV R31, RZ, RZ, -R31 ;  /* 0x000000ffff1f7224 */ /* 0x000fe200078e0a1f */
[----:B------:R-:W-:Y:S01]  /*a310*/  ISETP.GE.AND P1, PT, R71, RZ, PT ;  /* 0x000000ff4700720c */ /* 0x000fe20003f26270 */
[C---:B------:R-:W-:Y:S02]  /*a320*/  IMAD R33, R2.reuse, R37, R33 ;  /* 0x0000002502217224 */ /* 0x040fe400078e0221 */
[C---:B------:R-:W-:Y:S02]  /*a330*/  IMAD R4, R2.reuse, R31, R4 ;  /* 0x0000001f02047224 */ /* 0x040fe400078e0204 */
[--C-:B------:R-:W-:Y:S01]  /*a340*/  @!P6 IMAD.IADD R35, R35, 0x1, -R2.reuse ;  /* 0x000000012323e824 */ /* 0x100fe200078e0a02 */
[C---:B------:R-:W-:Y:S02]  /*a350*/  ISETP.GT.U32.AND P2, PT, R2.reuse, R33, PT ;  /* 0x000000210200720c */ /* 0x040fe40003f44070 */
[----:B------:R-:W-:Y:S01]  /*a360*/  ISETP.GT.U32.AND P6, PT, R2, R4, PT ;  /* 0x000000040200720c */ /* 0x000fe20003fc4070 */
[----:B------:R-:W-:-:S02]  /*a370*/  @!P3 IMAD.IADD R34, R34, 0x1, -R2 ;  /* 0x000000012222b824 */ /* 0x000fc400078e0a02 */
[----:B------:R-:W-:Y:S01]  /*a380*/  IMAD.MOV.U32 R37, RZ, RZ, R32 ;  /* 0x000000ffff257224 */ /* 0x000fe200078e0020 */
[----:B------:R-:W-:Y:S02]  /*a390*/  IABS R29, R78 ;  /* 0x0000004e001d7213 */ /* 0x000fe40000000000 */
[----:B------:R-:W-:Y:S01]  /*a3a0*/  ISETP.GT.U32.AND P5, PT, R2, R34, PT ;  /* 0x000000220200720c */ /* 0x000fe20003fa4070 */
[----:B------:R-:W-:Y:S01]  /*a3b0*/  @!P1 IMAD.MOV R37, RZ, RZ, -R37 ;  /* 0x000000ffff259224 */ /* 0x000fe200078e0a25 */
[----:B------:R-:W-:-:S03]  /*a3c0*/  ISETP.GE.AND P4, PT, R73, RZ, PT ;  /* 0x000000ff4900720c */ /* 0x000fc60003f86270 */
[--C-:B------:R-:W-:Y:S01]  /*a3d0*/  @!P2 IMAD.IADD R33, R33, 0x1, -R2.reuse ;  /* 0x000000012121a824 */ /* 0x100fe200078e0a02 */
[----:B------:R0:W-:Y:S01]  /*a3e0*/  STL [R1+0x460], R37 ;  /* 0x0004602501007387 */ /* 0x0001e20000100800 */
[----:B------:R-:W-:Y:S02]  /*a3f0*/  @!P6 IMAD.IADD R4, R4, 0x1, -R2 ;  /* 0x000000010404e824 */ /* 0x000fe400078e0a02 */
[----:B------:R-:W-:Y:S01]  /*a400*/  IMAD.HI.U32 R32, R3, R29, RZ ;  /* 0x0000001d03207227 */ /* 0x000fe200078e00ff */
[C---:B------:R-:W-:Y:S02]  /*a410*/  ISETP.GT.U32.AND P3, PT, R2.reuse, R33, PT ;  /* 0x000000210200720c */ /* 0x040fe40003f64070 */
[----:B------:R-:W-:Y:S02]  /*a420*/  ISETP.GT.U32.AND P6, PT, R2, R4, PT ;  /* 0x000000040200720c */ /* 0x000fe40003fc4070 */
[----:B0-----:R-:W-:Y:S01]  /*a430*/  IABS R37, R79 ;  /* 0x0000004f00257213 */ /* 0x001fe20000000000 */
[----:B------:R-:W-:-:S04]  /*a440*/  IMAD.MOV R32, RZ, RZ, -R32 ;  /* 0x000000ffff207224 */ /* 0x000fc800078e0a20 */
[----:B------:R-:W-:Y:S01]  /*a450*/  IMAD.HI.U32 R38, R3, R37, RZ ;  /* 0x0000002503267227 */ /* 0x000fe200078e00ff */
[----:B------:R-:W-:-:S03]  /*a460*/  ISETP.GT.U32.AND P1, PT, R2, R36, PT ;  /* 0x000000240200720c */ /* 0x000fc60003f24070 */
[----:B------:R-:W-:Y:S01]  /*a470*/  @!P5 IMAD.IADD R34, R34, 0x1, -R2 ;  /* 0x000000012222d824 */ /* 0x000fe200078e0a02 */
[C---:B------:R-:W-:Y:S01]  /*a480*/  ISETP.GT.U32.AND P5, PT, R2.reuse, R30, PT ;  /* 0x0000001e0200720c */ /* 0x040fe20003fa4070 */
[----:B------:R-:W-:Y:S02]  /*a490*/  IMAD R29, R2, R32, R29 ;  /* 0x00000020021d7224 */ /* 0x000fe400078e021d */
[----:B------:R-:W-:Y:S01]  /*a4a0*/  IMAD.MOV R38, RZ, RZ, -R38 ;  /* 0x000000ffff267224 */ /* 0x000fe200078e0a26 */
[----:B------:R-:W-:Y:S01]  /*a4b0*/  ISETP.GE.AND P0, PT, R72, RZ, PT ;  /* 0x000000ff4800720c */ /* 0x000fe20003f06270 */
[----:B------:R-:W-:Y:S01]  /*a4c0*/  @!P4 IMAD.MOV R34, RZ, RZ, -R34 ;  /* 0x000000ffff22c224 */ /* 0x000fe200078e0a22 */
[C---:B------:R-:W-:Y:S01]  /*a4d0*/  ISETP.GT.U32.AND P4, PT, R2.reuse, R29, PT ;  /* 0x0000001d0200720c */ /* 0x040fe20003f84070 */
[----:B------:R-:W-:Y:S01]  /*a4e0*/  IMAD R37, R2, R38, R37 ;  /* 0x0000002602257224 */ /* 0x000fe200078e0225 */
[----:B------:R-:W-:Y:S01]  /*a4f0*/  ISETP.GE.AND P2, PT, R74, RZ, PT ;  /* 0x000000ff4a00720c */ /* 0x000fe20003f46270 */
[--C-:B------:R-:W-:Y:S01]  /*a500*/  @!P3 IMAD.IADD R33, R33, 0x1, -R2.reuse ;  /* 0x000000012121b824 */ /* 0x100fe200078e0a02 */
[----:B------:R-:W-:Y:S01]  /*a510*/  ISETP.GE.AND P3, PT, R75, RZ, PT ;  /* 0x000000ff4b00720c */ /* 0x000fe20003f66270 */
[--C-:B------:R-:W-:Y:S01]  /*a520*/  @!P6 IMAD.IADD R4, R4, 0x1, -R2.reuse ;  /* 0x000000010404e824 */ /* 0x100fe200078e0a02 */
[----:B------:R-:W-:Y:S01]  /*a530*/  ISETP.GT.U32.AND P6, PT, R2, R37, PT ;  /* 0x000000250200720c */ /* 0x000fe20003fc4070 */
[----:B------:R-:W-:-:S02]  /*a540*/  @!P1 IMAD.IADD R36, R36, 0x1, -R2 ;  /* 0x0000000124249824 */ /* 0x000fc400078e0a02 */
[----:B------:R-:W-:Y:S02]  /*a550*/  @!P5 IMAD.IADD R30, R30, 0x1, -R2 ;  /* 0x000000011e1ed824 */ /* 0x000fe400078e0a02 */
[----:B------:R-:W-:Y:S02]  /*a560*/  IMAD.MOV.U32 R39, RZ, RZ, R33 ;  /* 0x000000ffff277224 */ /* 0x000fe400078e0021 */
[----:B------:R-:W-:Y:S02]  /*a570*/  IMAD.MOV.U32 R33, RZ, RZ, R36 ;  /* 0x000000ffff217224 */ /* 0x000fe400078e0024 */
[----:B------:R-:W-:Y:S01]  /*a580*/  @!P0 IMAD.MOV R39, RZ, RZ, -R39 ;  /* 0x000000ffff278224 */ /* 0x000fe200078e0a27 */
[----:B------:R-:W-:Y:S01]  /*a590*/  ISETP.GT.U32.AND P0, PT, R2, R30, PT ;  /* 0x0000001e0200720c */ /* 0x000fe20003f04070 */
[----:B------:R-:W-:Y:S01]  /*a5a0*/  @!P4 IMAD.IADD R29, R29, 0x1, -R2 ;  /* 0x000000011d1dc824 */ /* 0x000fe200078e0a02 */
[----:B------:R-:W-:Y:S01]  /*a5b0*/  IABS R31, R80 ;  /* 0x00000050001f7213 */ /* 0x000fe20000000000 */
[----:B------:R-:W-:-:S02]  /*a5c0*/  @!P2 IMAD.MOV R35, RZ, RZ, -R35 ;  /* 0x000000ffff23a224 */ /* 0x000fc400078e0a23 */
[----:B------:R-:W-:Y:S01]  /*a5d0*/  @!P3 IMAD.MOV R33, RZ, RZ, -R33 ;  /* 0x000000ffff21b224 */ /* 0x000fe200078e0a21 */
[----:B------:R-:W-:Y:S01]  /*a5e0*/  STL [R1+0x464], R39 ;  /* 0x0004642701007387 */ /* 0x000fe20000100800 */
[----:B------:R-:W-:Y:S01]  /*a5f0*/  @!P6 IMAD.IADD R37, R37, 0x1, -R2 ;  /* 0x000000012525e824 */ /* 0x000fe200078e0a02 */
[----:B------:R-:W-:Y:S01]  /*a600*/  IABS R38, R81 ;  /* 0x0000005100267213 */ /* 0x000fe20000000000 */
[----:B------:R-:W-:Y:S01]  /*a610*/  IMAD.HI.U32 R32, R3, R31, RZ ;  /* 0x0000001f03207227 */ /* 0x000fe200078e00ff */
[----:B------:R-:W-:Y:S01]  /*a620*/  ISETP.GT.U32.AND P4, PT, R2, R29, PT ;  /* 0x0000001d0200720c */ /* 0x000fe20003f84070 */
[----:B------:R-:W-:Y:S01]  /*a630*/  STL [R1+0x46c], R34 ;  /* 0x00046c2201007387 */ /* 0x000fe20000100800 */
[----:B------:R-:W-:-:S03]  /*a640*/  ISETP.GE.AND P1, PT, R76, RZ, PT ;  /* 0x000000ff4c00720c */ /* 0x000fc60003f26270 */
[----:B------:R-:W-:Y:S01]  /*a650*/  STL [R1+0x470], R35 ;  /* 0x0004702301007387 */ /* 0x000fe20000100800 */
[----:B------:R-:W-:Y:S01]  /*a660*/  ISETP.GE.AND P5, PT, R77, RZ, PT ;  /* 0x000000ff4d00720c */ /* 0x000fe20003fa6270 */
[----:B------:R-:W-:Y:S01]  /*a670*/  IMAD.MOV R32, RZ, RZ, -R32 ;  /* 0x000000ffff207224 */ /* 0x000fe200078e0a20 */
[----:B------:R-:W-:Y:S01]  /*a680*/  ISETP.GT.U32.AND P6, PT, R2, R37, PT ;  /* 0x000000250200720c */ /* 0x000fe20003fc4070 */
[----:B------:R0:W-:Y:S01]  /*a690*/  STL [R1+0x474], R33 ;  /* 0x0004742101007387 */ /* 0x0001e20000100800 */
[----:B------:R-:W-:Y:S02]  /*a6a0*/  @!P0 IMAD.IADD R30, R30, 0x1, -R2 ;  /* 0x000000011e1e8824 */ /* 0x000fe400078e0a02 */
[----:B------:R-:W-:Y:S02]  /*a6b0*/  IMAD R31, R2, R32, R31 ;  /* 0x00000020021f7224 */ /* 0x000fe400078e021f */
[----:B0-----:R-:W-:Y:S02]  /*a6c0*/  IMAD.MOV.U32 R33, RZ, RZ, R4 ;  /* 0x000000ffff217224 */ /* 0x001fe400078e0004 */
[----:B------:R-:W-:-:S04]  /*a6d0*/  IMAD.HI.U32 R4, R3, R38, RZ ;  /* 0x0000002603047227 */ /* 0x000fc800078e00ff */
[----:B------:R-:W-:Y:S02]  /*a6e0*/  IMAD.MOV R4, RZ, RZ, -R4 ;  /* 0x000000ffff047224 */ /* 0x000fe400078e0a04 */
[----:B------:R-:W-:Y:S02]  /*a6f0*/  IMAD.MOV.U32 R34, RZ, RZ, R30 ;  /* 0x000000ffff227224 */ /* 0x000fe400078e001e */
[----:B------:R-:W-:Y:S01]  /*a700*/  @!P4 IMAD.IADD R29, R29, 0x1, -R2 ;  /* 0x000000011d1dc824 */ /* 0x000fe200078e0a02 */
[C---:B------:R-:W-:Y:S01]  /*a710*/  ISETP.GT.U32.AND P4, PT, R2.reuse, R31, PT ;  /* 0x0000001f0200720c */ /* 0x040fe20003f84070 */
[----:B------:R-:W-:Y:S02]  /*a720*/  IMAD R38, R2, R4, R38 ;  /* 0x0000000402267224 */ /* 0x000fe400078e0226 */
[----:B------:R-:W-:Y:S02]  /*a730*/  @!P1 IMAD.MOV R34, RZ, RZ, -R34 ;  /* 0x000000ffff229224 */ /* 0x000fe400078e0a22 */
[----:B------:R-:W-:-:S02]  /*a740*/  @!P5 IMAD.MOV R33, RZ, RZ, -R33 ;  /* 0x000000ffff21d224 */ /* 0x000fc400078e0a21 */
[----:B------:R-:W-:Y:S01]  /*a750*/  @!P6 IMAD.IADD R37, R37, 0x1, -R2 ;  /* 0x000000012525e824 */ /* 0x000fe200078e0a02 */
[----:B------:R-:W-:Y:S01]  /*a760*/  ISETP.GT.U32.AND P6, PT, R2, R38, PT ;  /* 0x000000260200720c */ /* 0x000fe20003fc4070 */
[----:B------:R-:W-:Y:S01]  /*a770*/  STL [R1+0x478], R34 ;  /* 0x0004782201007387 */ /* 0x000fe20000100800 */
[----:B------:R-:W-:-:S03]  /*a780*/  IABS R36, R82 ;  /* 0x0000005200247213 */ /* 0x000fc60000000000 */
[----:B------:R0:W-:Y:S01]  /*a790*/  STL [R1+0x47c], R33 ;  /* 0x00047c2101007387 */ /* 0x0001e20000100800 */
[----:B------:R-:W-:Y:S01]  /*a7a0*/  @!P4 IMAD.IADD R31, R31, 0x1, -R2 ;  /* 0x000000011f1fc824 */ /* 0x000fe200078e0a02 */
[----:B------:R-:W-:Y:S01]  /*a7b0*/  ISETP.GE.AND P2, PT, R78, RZ, PT ;  /* 0x000000ff4e00720c */ /* 0x000fe20003f46270 */
[----:B------:R-:W-:Y:S01]  /*a7c0*/  IMAD.HI.U32 R30, R3, R36, RZ ;  /* 0x00000024031e7227 */ /* 0x000fe200078e00ff */
[----:B------:R-:W-:Y:S02]  /*a7d0*/  ISETP.GE.AND P3, PT, R79, RZ, PT ;  /* 0x000000ff4f00720c */ /* 0x000fe40003f66270 */
[----:B0-----:R-:W-:Y:S02]  /*a7e0*/  IABS R33, R85 ;  /* 0x0000005500217213 */ /* 0x001fe40000000000 */
[----:B------:R-:W-:Y:S02]  /*a7f0*/  IABS R35, R83 ;  /* 0x0000005300237213 */ /* 0x000fe40000000000 */
[----:B------:R-:W-:Y:S01]  /*a800*/  IABS R34, R84 ;  /* 0x0000005400227213 */ /* 0x000fe20000000000 */
[----:B------:R-:W-:-:S04]  /*a810*/  IMAD.HI.U32 R32, R3, R33, RZ ;  /* 0x0000002103207227 */ /* 0x000fc800078e00ff */
[----:B------:R-:W-:Y:S01]  /*a820*/  @!P6 IMAD.IADD R38, R38, 0x1, -R2 ;  /* 0x000000012626e824 */ /* 0x000fe200078e0a02 */
[----:B------:R-:W-:Y:S01]  /*a830*/  ISETP.GT.U32.AND P6, PT, R2, R31, PT ;  /* 0x0000001f0200720c */ /* 0x000fe20003fc4070 */
[----:B------:R-:W-:Y:S02]  /*a840*/  IMAD.MOV R32, RZ, RZ, -R32 ;  /* 0x000000ffff207224 */ /* 0x000fe400078e0a20 */
[----:B------:R-:W-:-:S04]  /*a850*/  IMAD.HI.U32 R4, R3, R35, RZ ;  /* 0x0000002303047227 */ /* 0x000fc800078e00ff */
[----:B------:R-:W-:-:S04]  /*a860*/  IMAD.HI.U32 R39, R3, R34, RZ ;  /* 0x0000002203277227 */ /* 0x000fc800078e00ff */
[----:B------:R-:W-:Y:S02]  /*a870*/  IMAD.MOV R30, RZ, RZ, -R30 ;  /* 0x000000ffff1e7224 */ /* 0x000fe400078e0a1e */
[C---:B------:R-:W-:Y:S02]  /*a880*/  IMAD R32, R2.reuse, R32, R33 ;  /* 0x0000002002207224 */ /* 0x040fe400078e0221 */
[----:B------:R-:W-:Y:S02]  /*a890*/  IMAD.MOV R4, RZ, RZ, -R4 ;  /* 0x000000ffff047224 */ /* 0x000fe400078e0a04 */
[----:B------:R-:W-:Y:S02]  /*a8a0*/  IMAD.MOV R39, RZ, RZ, -R39 ;  /* 0x000000ffff277224 */ /* 0x000fe400078e0a27 */
[----:B------:R-:W-:Y:S02]  /*a8b0*/  IMAD R30, R2, R30, R36 ;  /* 0x0000001e021e7224 */ /* 0x000fe400078e0224 */
[----:B------:R-:W-:-:S02]  /*a8c0*/  IMAD.MOV.U32 R40, RZ, RZ, R29 ;  /* 0x000000ffff287224 */ /* 0x000fc400078e001d */
[----:B------:R-:W-:Y:S02]  /*a8d0*/  IMAD.MOV.U32 R33, RZ, RZ, R37 ;  /* 0x000000ffff217224 */ /* 0x000fe400078e0025 */
[C---:B------:R-:W-:Y:S02]  /*a8e0*/  IMAD R4, R2.reuse, R4, R35 ;  /* 0x0000000402047224 */ /* 0x040fe400078e0223 */
[C---:B------:R-:W-:Y:S01]  /*a8f0*/  IMAD R34, R2.reuse, R39, R34 ;  /* 0x0000002702227224 */ /* 0x040fe200078e0222 */
[----:B------:R-:W-:Y:S01]  /*a900*/  IABS R39, R86 ;  /* 0x0000005600277213 */ /* 0x000fe20000000000 */
[----:B------:R-:W-:Y:S01]  /*a910*/  @!P2 IMAD.MOV R40, RZ, RZ, -R40 ;  /* 0x000000ffff28a224 */ /* 0x000fe200078e0a28 */
[C---:B------:R-:W-:Y:S01]  /*a920*/  ISETP.GT.U32.AND P2, PT, R2.reuse, R38, PT ;  /* 0x000000260200720c */ /* 0x040fe20003f44070 */
[----:B------:R-:W-:Y:S01]  /*a930*/  @!P3 IMAD.MOV R33, RZ, RZ, -R33 ;  /* 0x000000ffff21b224 */ /* 0x000fe200078e0a21 */
[C---:B------:R-:W-:Y:S01]  /*a940*/  ISETP.GT.U32.AND P3, PT, R2.reuse, R30, PT ;  /* 0x0000001e0200720c */ /* 0x040fe20003f64070 */
[----:B------:R-:W-:Y:S01]  /*a950*/  @!P6 IMAD.IADD R31, R31, 0x1, -R2 ;  /* 0x000000011f1fe824 */ /* 0x000fe200078e0a02 */
[----:B------:R0:W-:Y:S01]  /*a960*/  STL [R1+0x480], R40 ;  /* 0x0004802801007387 */ /* 0x0001e20000100800 */
[----:B------:R-:W-:Y:S01]  /*a970*/  ISETP.GT.U32.AND P6, PT, R2, R4, PT ;  /* 0x000000040200720c */ /* 0x000fe20003fc4070 */
[----:B0-----:R-:W-:-:S04]  /*a980*/  IMAD.HI.U32 R40, R3, R39, RZ ;  /* 0x0000002703287227 */ /* 0x001fc800078e00ff */
[----:B------:R-:W-:-:S03]  /*a990*/  IMAD.MOV R40, RZ, RZ, -R40 ;  /* 0x000000ffff287224 */ /* 0x000fc600078e0a28 */
[--C-:B------:R-:W-:Y:S01]  /*a9a0*/  @!P2 IMAD.IADD R38, R38, 0x1, -R2.reuse ;  /* 0x000000012626a824 */ /* 0x100fe200078e0a02 */
[----:B------:R-:W-:Y:S01]  /*a9b0*/  ISETP.GT.U32.AND P2, PT, R2, R34, PT ;  /* 0x000000220200720c */ /* 0x000fe20003f44070 */
[--C-:B------:R-:W-:Y:S01]  /*a9c0*/  @!P3 IMAD.IADD R30, R30, 0x1, -R2.reuse ;  /* 0x000000011e1eb824 */ /* 0x100fe200078e0a02 */
[C---:B------:R-:W-:Y:S01]  /*a9d0*/  ISETP.GT.U32.AND P3, PT, R2.reuse, R32, PT ;  /* 0x000000200200720c */ /* 0x040fe20003f64070 */
[----:B------:R-:W-:Y:S02]  /*a9e0*/  IMAD R40, R2, R40, R39 ;  /* 0x0000002802287224 */ /* 0x000fe400078e0227 */
[--C-:B------:R-:W-:Y:S01]  /*a9f0*/  @!P6 IMAD.IADD R4, R4, 0x1, -R2.reuse ;  /* 0x000000010404e824 */ /* 0x100fe200078e0a02 */
[----:B------:R-:W-:Y:S02]  /*aa00*/  ISETP.GE.AND P0, PT, R80, RZ, PT ;  /* 0x000000ff5000720c */ /* 0x000fe40003f06270 */
[----:B------:R-:W-:Y:S02]  /*aa10*/  ISETP.GT.U32.AND P6, PT, R2, R40, PT ;  /* 0x000000280200720c */ /* 0x000fe40003fc4070 */
[----:B------:R-:W-:Y:S01]  /*aa20*/  IABS R29, R87 ;  /* 0x00000057001d7213 */ /* 0x000fe20000000000 */
[----:B------:R-:W-:Y:S01]  /*aa30*/  IMAD.MOV.U32 R63, RZ, RZ, R31 ;  /* 0x000000ffff3f7224 */ /* 0x000fe200078e001f */
[----:B------:R-:W-:Y:S01]  /*aa40*/  IABS R35, R89 ;  /* 0x0000005900237213 */ /* 0x000fe20000000000 */
[----:B------:R-:W-:-:S02]  /*aa50*/  @!P2 IMAD.IADD R34, R34, 0x1, -R2 ;  /* 0x000000012222a824 */ /* 0x000fc400078e0a02 */
[----:B------:R-:W-:Y:S01]  /*aa60*/  IMAD.MOV.U32 R37, RZ, RZ, R29 ;  /* 0x000000ffff257224 */ /* 0x000fe200078e001d */
[----:B------:R-:W-:Y:S01]  /*aa70*/  ISETP.GT.U32.AND P2, PT, R2, R30, PT ;  /* 0x0000001e0200720c */ /* 0x000fe20003f44070 */
[--C-:B------:R-:W-:Y:S01]  /*aa80*/  @!P3 IMAD.IADD R32, R32, 0x1, -R2.reuse ;  /* 0x000000012020b824 */ /* 0x100fe200078e0a02 */
[----:B------:R-:W-:Y:S01]  /*aa90*/  IABS R36, R88 ;  /* 0x0000005800247213 */ /* 0x000fe20000000000 */
[----:B------:R-:W-:Y:S01]  /*aaa0*/  IMAD.HI.U32 R29, R3, R37, RZ ;  /* 0x00000025031d7227 */ /* 0x000fe200078e00ff */
[----:B------:R-:W-:Y:S01]  /*aab0*/  ISETP.GE.AND P1, PT, R81, RZ, PT ;  /* 0x000000ff5100720c */ /* 0x000fe20003f26270 */
[----:B------:R0:W-:Y:S02]  /*aac0*/  STL [R1+0x484], R33 ;  /* 0x0004842101007387 */ /* 0x0001e40000100800 */
[----:B------:R-:W-:Y:S01]  /*aad0*/  @!P6 IMAD.IADD R40, R40, 0x1, -R2 ;  /* 0x000000012828e824 */ /* 0x000fe200078e0a02 */
[C---:B------:R-:W-:Y:S01]  /*aae0*/  ISETP.GT.U32.AND P6, PT, R2.reuse, R32, PT ;  /* 0x000000200200720c */ /* 0x040fe20003fc4070 */
[----:B------:R-:W-:Y:S01]  /*aaf0*/  @!P0 IMAD.MOV R63, RZ, RZ, -R63 ;  /* 0x000000ffff3f8224 */ /* 0x000fe200078e0a3f */
[----:B------:R-:W-:Y:S01]  /*ab00*/  ISETP.GT.U32.AND P0, PT, R2, R4, PT ;  /* 0x000000040200720c */ /* 0x000fe20003f04070 */
[----:B------:R-:W-:-:S02]  /*ab10*/  IMAD.MOV R29, RZ, RZ, -R29 ;  /* 0x000000ffff1d7224 */ /* 0x000fc400078e0a1d */
[----:B------:R-:W-:-:S04]  /*ab20*/  IMAD.HI.U32 R39, R3, R35, RZ ;  /* 0x0000002303277227 */ /* 0x000fc800078e00ff */
[----:B0-----:R-:W-:Y:S01]  /*ab30*/  IMAD.HI.U32 R33, R3, R36, RZ ;  /* 0x0000002403217227 */ /* 0x001fe200078e00ff */
[----:B------:R-:W-:-:S03]  /*ab40*/  ISETP.GT.U32.AND P3, PT, R2, R34, PT ;  /* 0x000000220200720c */ /* 0x000fc60003f64070 */
[C---:B------:R-:W-:Y:S02]  /*ab50*/  IMAD R29, R2.reuse, R29, R37 ;  /* 0x0000001d021d7224 */ /* 0x040fe400078e0225 */
[----:B------:R-:W-:Y:S02]  /*ab60*/  IMAD.MOV R39, RZ, RZ, -R39 ;  /* 0x000000ffff277224 */ /* 0x000fe400078e0a27 */
[----:B------:R-:W-:Y:S02]  /*ab70*/  IMAD.MOV R33, RZ, RZ, -R33 ;  /* 0x000000ffff217224 */ /* 0x000fe400078e0a21 */
[----:B------:R-:W-:Y:S02]  /*ab80*/  IMAD.MOV.U32 R31, RZ, RZ, R38 ;  /* 0x000000ffff1f7224 */ /* 0x000fe400078e0026 */
[----:B------:R-:W-:Y:S02]  /*ab90*/  IMAD R35, R2, R39, R35 ;  /* 0x0000002702237224 */ /* 0x000fe400078e0223 */
[----:B------:R-:W-:Y:S01]  /*aba0*/  @!P2 IMAD.IADD R30, R30, 0x1, -R2 ;  /* 0x000000011e1ea824 */ /* 0x000fe200078e0a02 */
[C---:B------:R-:W-:Y:S01]  /*abb0*/  ISETP.GT.U32.AND P2, PT, R2.reuse, R29, PT ;  /* 0x0000001d0200720c */ /* 0x040fe20003f44070 */
[----:B------:R-:W-:-:S02]  /*abc0*/  IMAD R33, R2, R33, R36 ;  /* 0x0000002102217224 */ /* 0x000fc400078e0224 */
[----:B------:R-:W-:Y:S01]  /*abd0*/  @!P1 IMAD.MOV R31, RZ, RZ, -R31 ;  /* 0x000000ffff1f9224 */ /* 0x000fe200078e0a1f */
[----:B------:R-:W-:Y:S01]  /*abe0*/  ISETP.GT.U32.AND P1, PT, R2, R40, PT ;  /* 0x000000280200720c */ /* 0x000fe20003f24070 */
[--C-:B------:R-:W-:Y:S01]  /*abf0*/  @!P6 IMAD.IADD R32, R32, 0x1, -R2.reuse ;  /* 0x000000012020e824 */ /* 0x100fe200078e0a02 */
[----:B------:R-:W-:Y:S01]  /*ac00*/  ISETP.GT.U32.AND P6, PT, R2, R35, PT ;  /* 0x000000230200720c */ /* 0x000fe20003fc4070 */
[--C-:B------:R-:W-:Y:S01]  /*ac10*/  @!P0 IMAD.IADD R4, R4, 0x1, -R2.reuse ;  /* 0x0000000104048824 */ /* 0x100fe200078e0a02 */
[----:B------:R-:W-:Y:S01]  /*ac20*/  ISETP.GT.U32.AND P0, PT, R2, R33, PT ;  /* 0x000000210200720c */ /* 0x000fe20003f04070 */
[----:B------:R-:W-:Y:S01]  /*ac30*/  @!P3 IMAD.IADD R34, R34, 0x1, -R2 ;  /* 0x000000012222b824 */ /* 0x000fe200078e0a02 */
[----:B------:R-:W-:Y:S02]  /*ac40*/  ISETP.GE.AND P5, PT, R82, RZ, PT ;  /* 0x000000ff5200720c */ /* 0x000fe40003fa6270 */
[----:B------:R-:W-:Y:S02]  /*ac50*/  ISETP.GE.AND P4, PT, R83, RZ, PT ;  /* 0x000000ff5300720c */ /* 0x000fe40003f86270 */
[----:B------:R-:W-:-:S02]  /*ac60*/  IABS R36, R90 ;  /* 0x0000005a00247213 */ /* 0x000fc40000000000 */
[----:B------:R-:W-:Y:S01]  /*ac70*/  ISETP.GE.AND P3, PT, R84, RZ, PT ;  /* 0x000000ff5400720c */ /* 0x000fe20003f66270 */
[--C-:B------:R-:W-:Y:S02]  /*ac80*/  @!P2 IMAD.IADD R29, R29, 0x1, -R2.reuse ;  /* 0x000000011d1da824 */ /* 0x100fe400078e0a02 */
[----:B------:R-:W-:Y:S01]  /*ac90*/  IMAD.HI.U32 R37, R3, R36, RZ ;  /* 0x0000002403257227 */ /* 0x000fe200078e00ff */
[----:B------:R0:W-:Y:S03]  /*aca0*/  STL [R1+0x488], R63 ;  /* 0x0004883f01007387 */ /* 0x0001e60000100800 */
[--C-:B------:R-:W-:Y:S01]  /*acb0*/  @!P1 IMAD.IADD R40, R40, 0x1, -R2.reuse ;  /* 0x0000000128289824 */ /* 0x100fe200078e0a02 */
[----:B------:R-:W-:Y:S01]  /*acc0*/  ISETP.GE.AND P1, PT, R85, RZ, PT ;  /* 0x000000ff5500720c */ /* 0x000fe20003f26270 */
[--C-:B------:R-:W-:Y:S01]  /*acd0*/  @!P6 IMAD.IADD R35, R35, 0x1, -R2.reuse ;  /* 0x000000012323e824 */ /* 0x100fe200078e0a02 */
[----:B------:R-:W-:Y:S01]  /*ace0*/  ISETP.GT.U32.AND P6, PT, R2, R29, PT ;  /* 0x0000001d0200720c */ /* 0x000fe20003fc4070 */
[----:B------:R-:W-:Y:S01]  /*acf0*/  @!P0 IMAD.IADD R33, R33, 0x1, -R2 ;  /* 0x0000000121218824 */ /* 0x000fe200078e0a02 */
[----:B------:R1:W-:Y:S01]  /*ad00*/  STL [R1+0x48c], R31 ;  /* 0x00048c1f01007387 */ /* 0x0003e20000100800 */
[----:B------:R-:W-:-:S02]  /*ad10*/  IMAD.MOV.U32 R64, RZ, RZ, R30 ;  /* 0x000000ffff407224 */ /* 0x000fc400078e001e */
[----:B------:R-:W-:Y:S02]  /*ad20*/  IMAD.MOV R37, RZ, RZ, -R37 ;  /* 0x000000ffff257224 */ /* 0x000fe400078e0a25 */
[----:B0-----:R-:W-:Y:S01]  /*ad30*/  IMAD.MOV.U32 R63, RZ, RZ, R4 ;  /* 0x000000ffff3f7224 */ /* 0x001fe200078e0004 */
[----:B------:R-:W-:Y:S01]  /*ad40*/  ISETP.GE.AND P2, PT, R86, RZ, PT ;  /* 0x000000ff5600720c */ /* 0x000fe20003f46270 */
[----:B------:R-:W-:Y:S01]  /*ad50*/  IMAD.MOV.U32 R30, RZ, RZ, R34 ;  /* 0x000000ffff1e7224 */ /* 0x000fe200078e0022 */
[----:B-1----:R-:W-:Y:S01]  /*ad60*/  IABS R31, R91 ;  /* 0x0000005b001f7213 */ /* 0x002fe20000000000 */
[----:B------:R-:W-:Y:S01]  /*ad70*/  @!P5 IMAD.MOV R64, RZ, RZ, -R64 ;  /* 0x000000ffff40d224 */ /* 0x000fe200078e0a40 */
[C---:B------:R-:W-:Y:S01]  /*ad80*/  ISETP.GT.U32.AND P5, PT, R2.reuse, R33, PT ;  /* 0x000000210200720c */ /* 0x040fe20003fa4070 */
[----:B------:R-:W-:Y:S02]  /*ad90*/  IMAD R36, R2, R37, R36 ;  /* 0x0000002502247224 */ /* 0x000fe400078e0224 */
[----:B------:R-:W-:-:S02]  /*ada0*/  @!P4 IMAD.MOV R63, RZ, RZ, -R63 ;  /* 0x000000ffff3fc224 */ /* 0x000fc400078e0a3f */
[----:B------:R-:W-:Y:S01]  /*adb0*/  @!P3 IMAD.MOV R30, RZ, RZ, -R30 ;  /* 0x000000ffff1eb224 */ /* 0x000fe200078e0a1e */
[----:B------:R-:W-:Y:S01]  /*adc0*/  ISETP.GE.AND P0, PT, R87, RZ, PT ;  /* 0x000000ff5700720c */ /* 0x000fe20003f06270 */
[----:B------:R-:W-:Y:S01]  /*add0*/  IMAD.HI.U32 R38, R3, R31, RZ ;  /* 0x0000001f03267227 */ /* 0x000fe200078e00ff */
[----:B------:R-:W-:Y:S01]  /*ade0*/  STL [R1+0x490], R64 ;  /* 0x0004904001007387 */ /* 0x000fe20000100800 */
[C---:B------:R-:W-:Y:S02]  /*adf0*/  ISETP.GT.U32.AND P4, PT, R2.reuse, R35, PT ;  /* 0x000000230200720c */ /* 0x040fe40003f84070 */
[----:B------:R-:W-:Y:S01]  /*ae00*/  IMAD.MOV.U32 R4, RZ, RZ, R32 ;  /* 0x000000ffff047224 */ /* 0x000fe200078e0020 */
[----:B------:R-:W-:Y:S01]  /*ae10*/  STL [R1+0x494], R63 ;  /* 0x0004943f01007387 */ /* 0x000fe20000100800 */
[----:B------:R-:W-:Y:S01]  /*ae20*/  ISETP.GT.U32.AND P3, PT, R2, R36, PT ;  /* 0x000000240200720c */ /* 0x000fe20003f64070 */
[----:B------:R-:W-:Y:S02]  /*ae30*/  IMAD.MOV R38, RZ, RZ, -R38 ;  /* 0x000000ffff267224 */ /* 0x000fe400078e0a26 */
[----:B------:R0:W-:Y:S01]  /*ae40*/  STL [R1+0x498], R30 ;  /* 0x0004981e01007387 */ /* 0x0001e20000100800 */
[----:B------:R-:W-:Y:S01]  /*ae50*/  @!P1 IMAD.MOV R4, RZ, RZ, -R4 ;  /* 0x000000ffff049224 */ /* 0x000fe200078e0a04 */
[----:B------:R-:W-:Y:S01]  /*ae60*/  ISETP.GE.AND P1, PT, R88, RZ, PT ;  /* 0x000000ff5800720c */ /* 0x000fe20003f26270 */
[----:B------:R-:W-:-:S02]  /*ae70*/  @!P6 IMAD.IADD R29, R29, 0x1, -R2 ;  /* 0x000000011d1de824 */ /* 0x000fc400078e0a02 */
[C---:B------:R-:W-:Y:S02]  /*ae80*/  IMAD R31, R2.reuse, R38, R31 ;  /* 0x00000026021f7224 */ /* 0x040fe400078e021f */
[----:B0-----:R-:W-:Y:S01]  /*ae90*/  IMAD.MOV.U32 R30, RZ, RZ, R40 ;  /* 0x000000ffff1e7224 */ /* 0x001fe200078e0028 */
[----:B------:R-:W-:Y:S01]  /*aea0*/  IABS R39, R92 ;  /* 0x0000005c00277213 */ /* 0x000fe20000000000 */
[----:B------:R-:W-:Y:S02]  /*aeb0*/  IMAD.MOV.U32 R32, RZ, RZ, R29 ;  /* 0x000000ffff207224 */ /* 0x000fe400078e001d */
[----:B------:R-:W-:Y:S01]  /*aec0*/  @!P2 IMAD.MOV R30, RZ, RZ, -R30 ;  /* 0x000000ffff1ea224 */ /* 0x000fe200078e0a1e */
[----:B------:R-:W-:Y:S01]  /*aed0*/  ISETP.GE.AND P6, PT, R89, RZ, PT ;  /* 0x000000ff5900720c */ /* 0x000fe20003fc6270 */
[----:B------:R-:W-:Y:S01]  /*aee0*/  @!P5 IMAD.IADD R33, R33, 0x1, -R2 ;  /* 0x000000012121d824 */ /* 0x000fe200078e0a02 */
[----:B------:R0:W-:Y:S01]  /*aef0*/  STL [R1+0x49c], R4 ;  /* 0x00049c0401007387 */ /* 0x0001e20000100800 */
[----:B------:R-:W-:Y:S01]  /*af00*/  ISETP.GT.U32.AND P2, PT, R2, R31, PT ;  /* 0x0000001f0200720c */ /* 0x000fe20003f44070 */
[----:B------:R-:W-:-:S02]  /*af10*/  @!P0 IMAD.MOV R32, RZ, RZ, -R32 ;  /* 0x000000ffff208224 */ /* 0x000fc400078e0a20 */
[----:B------:R1:W-:Y:S01]  /*af20*/  STL [R1+0x4a0], R30 ;  /* 0x0004a01e01007387 */ /* 0x0003e20000100800 */
[--C-:B------:R-:W-:Y:S02]  /*af30*/  @!P4 IMAD.IADD R35, R35, 0x1, -R2.reuse ;  /* 0x000000012323c824 */ /* 0x100fe400078e0a02 */
[----:B------:R-:W-:Y:S02]  /*af40*/  @!P3 IMAD.IADD R36, R36, 0x1, -R2 ;  /* 0x000000012424b824 */ /* 0x000fe400078e0a02 */
[----:B0-----:R-:W-:-:S04]  /*af50*/  IMAD.HI.U32 R4, R3, R39, RZ ;  /* 0x0000002703047227 */ /* 0x001fc800078e00ff */
[----:B-1----:R-:W-:Y:S01]  /*af60*/  IMAD.MOV.U32 R30, RZ, RZ, R33 ;  /* 0x000000ffff1e7224 */ /* 0x002fe200078e0021 */
[----:B------:R0:W-:Y:S01]  /*af70*/  STL [R1+0x4a8], R32 ;  /* 0x0004a82001007387 */ /* 0x0001e20000100800 */
[----:B------:R-:W-:Y:S02]  /*af80*/  IMAD.MOV R4, RZ, RZ, -R4 ;  /* 0x000000ffff047224 */ /* 0x000fe400078e0a04 */
[----:B------:R-:W-:Y:S01]  /*af90*/  @!P1 IMAD.MOV R30, RZ, RZ, -R30 ;  /* 0x000000ffff1e9224 */ /* 0x000fe200078e0a1e */
[C---:B------:R-:W-:Y:S01]  /*afa0*/  ISETP.GT.U32.AND P0, PT, R2.reuse, R36, PT ;  /* 0x000000240200720c */ /* 0x040fe20003f04070 */
[----:B------:R-:W-:Y:S02]  /*afb0*/  IMAD R4, R2, R4, R39 ;  /* 0x0000000402047224 */ /* 0x000fe400078e0227 */
[----:B0-----:R-:W-:Y:S01]  /*afc0*/  IMAD.MOV.U32 R32, RZ, RZ, R35 ;  /* 0x000000ffff207224 */ /* 0x001fe200078e0023 */
[----:B------:R0:W-:Y:S01]  /*afd0*/  STL [R1+0x4ac], R30 ;  /* 0x0004ac1e01007387 */ /* 0x0001e20000100800 */
[----:B------:R-:W-:-:S02]  /*afe0*/  @!P2 IMAD.IADD R31, R31, 0x1, -R2 ;  /* 0x000000011f1fa824 */ /* 0x000fc400078e0a02 */
[----:B------:R-:W-:Y:S01]  /*aff0*/  @!P6 IMAD.MOV R32, RZ, RZ, -R32 ;  /* 0x000000ffff20e224 */ /* 0x000fe200078e0a20 */
[----:B------:R-:W-:Y:S02]  /*b000*/  ISETP.GE.AND P5, PT, R90, RZ, PT ;  /* 0x000000ff5a00720c */ /* 0x000fe40003fa6270 */
[C---:B------:R-:W-:Y:S02]  /*b010*/  ISETP.GT.U32.AND P6, PT, R2.reuse, R4, PT ;  /* 0x000000040200720c */ /* 0x040fe40003fc4070 */
[----:B0-----:R-:W-:Y:S01]  /*b020*/  IABS R30, R93 ;  /* 0x0000005d001e7213 */ /* 0x001fe20000000000 */
[----:B------:R0:W-:Y:S01]  /*b030*/  STL [R1+0x4b4], R32 ;  /* 0x0004b42001007387 */ /* 0x0001e20000100800 */
[----:B------:R-:W-:Y:S02]  /*b040*/  IABS R29, R94 ;  /* 0x0000005e001d7213 */ /* 0x000fe40000000000 */
[----:B------:R-:W-:Y:S01]  /*b050*/  ISETP.GT.U32.AND P2, PT, R2, R31, PT ;  /* 0x0000001f0200720c */ /* 0x000fe20003f44070 */
[----:B------:R-:W-:-:S02]  /*b060*/  @!P0 IMAD.IADD R36, R36, 0x1, -R2 ;  /* 0x0000000124248824 */ /* 0x000fc400078e0a02 */
[----:B0-----:R-:W-:-:S04]  /*b070*/  IMAD.HI.U32 R32, R3, R30, RZ ;  /* 0x0000001e03207227 */ /* 0x001fc800078e00ff */
[----:B------:R-:W-:Y:S02]  /*b080*/  IMAD.MOV R32, RZ, RZ, -R32 ;  /* 0x000000ffff207224 */ /* 0x000fe400078e0a20 */
[----:B------:R-:W-:Y:S01]  /*b090*/  IMAD.HI.U32 R33, R3, R29, RZ ;  /* 0x0000001d03217227 */ /* 0x000fe200078e00ff */
[----:B------:R-:W-:Y:S02]  /*b0a0*/  ISETP.GE.AND P4, PT, R91, RZ, PT ;  /* 0x000000ff5b00720c */ /* 0x000fe40003f86270 */
[----:B------:R-:W-:Y:S01]  /*b0b0*/  IABS R35, R96 ;  /* 0x0000006000237213 */ /* 0x000fe20000000000 */
[----:B------:R-:W-:Y:S02]  /*b0c0*/  IMAD R30, R2, R32, R30 ;  /* 0x00000020021e7224 */ /* 0x000fe400078e021e */
[----:B------:R-:W-:Y:S02]  /*b0d0*/  IMAD.MOV.U32 R39, RZ, RZ, R36 ;  /* 0x000000ffff277224 */ /* 0x000fe400078e0024 */
[----:B------:R-:W-:Y:S01]  /*b0e0*/  IMAD.MOV R33, RZ, RZ, -R33 ;  /* 0x000000ffff217224 */ /* 0x000fe200078e0a21 */
[----:B------:R-:W-:Y:S01]  /*b0f0*/  IABS R34, R95 ;  /* 0x0000005f00227213 */ /* 0x000fe20000000000 */
[----:B------:R-:W-:-:S02]  /*b100*/  @!P6 IMAD.IADD R4, R4, 0x1, -R2 ;  /* 0x000000010404e824 */ /* 0x000fc400078e0a02 */
[----:B------:R-:W-:Y:S01]  /*b110*/  @!P5 IMAD.MOV R39, RZ, RZ, -R39 ;  /* 0x000000ffff27d224 */ /* 0x000fe200078e0a27 */
[C---:B------:R-:W-:Y:S01]  /*b120*/  ISETP.GT.U32.AND P5, PT, R2.reuse, R30, PT ;  /* 0x0000001e0200720c */ /* 0x040fe20003fa4070 */
[C---:B------:R-:W-:Y:S02]  /*b130*/  IMAD R29, R2.reuse, R33, R29 ;  /* 0x00000021021d7224 */ /* 0x040fe400078e021d */
[----:B------:R-:W-:Y:S02]  /*b140*/  @!P2 IMAD.IADD R31, R31, 0x1, -R2 ;  /* 0x000000011f1fa824 */ /* 0x000fe400078e0a02 */
[----:B------:R-:W-:Y:S01]  /*b150*/  IMAD.HI.U32 R33, R3, R35, RZ ;  /* 0x0000002303217227 */ /* 0x000fe200078e00ff */
[----:B------:R-:W-:-:S03]  /*b160*/  ISETP.GT.U32.AND P6, PT, R2, R4, PT ;  /* 0x000000040200720c */ /* 0x000fc60003fc4070 */
[----:B------:R-:W-:-:S04]  /*b170*/  IMAD.HI.U32 R37, R3, R34, RZ ;  /* 0x0000002203257227 */ /* 0x000fc800078e00ff */
[----:B------:R-:W-:Y:S02]  /*b180*/  IMAD.MOV.U32 R38, RZ, RZ, R31 ;  /* 0x000000ffff267224 */ /* 0x000fe400078e001f */
[----:B------:R-:W-:Y:S02]  /*b190*/  IMAD.MOV R33, RZ, RZ, -R33 ;  /* 0x000000ffff217224 */ /* 0x000fe400078e0a21 */
[----:B------:R-:W-:Y:S02]  /*b1a0*/  IMAD.MOV R37, RZ, RZ, -R37 ;  /* 0x000000ffff257224 */ /* 0x000fe400078e0a25 */
[----:B------:R-:W-:Y:S01]  /*b1b0*/  @!P4 IMAD.MOV R38, RZ, RZ, -R38 ;  /* 0x000000ffff26c224 */ /* 0x000fe200078e0a26 */
[C---:B------:R-:W-:Y:S01]  /*b1c0*/  ISETP.GT.U32.AND P4, PT, R2.reuse, R29, PT ;  /* 0x0000001d0200720c */ /* 0x040fe20003f84070 */
[----:B------:R-:W-:Y:S01]  /*b1d0*/  IMAD R35, R2, R33, R35 ;  /* 0x0000002102237224 */ /* 0x000fe200078e0223 */
[----:B------:R-:W-:Y:S01]  /*b1e0*/  ISETP.GE.AND P3, PT, R92, RZ, PT ;  /* 0x000000ff5c00720c */ /* 0x000fe20003f66270 */
[----:B------:R-:W-:-:S02]  /*b1f0*/  IMAD R34, R2, R37, R34 ;  /* 0x0000002502227224 */ /* 0x000fc400078e0222 */
[--C-:B------:R-:W-:Y:S01]  /*b200*/  @!P5 IMAD.IADD R30, R30, 0x1, -R2.reuse ;  /* 0x000000011e1ed824 */ /* 0x100fe200078e0a02 */
[----:B------:R-:W-:Y:S01]  /*b210*/  ISETP.GT.U32.AND P5, PT, R2, R35, PT ;  /* 0x000000230200720c */ /* 0x000fe20003fa4070 */
[--C-:B------:R-:W-:Y:S01]  /*b220*/  @!P6 IMAD.IADD R4, R4, 0x1, -R2.reuse ;  /* 0x000000010404e824 */ /* 0x100fe200078e0a02 */
[----:B------:R-:W-:Y:S02]  /*b230*/  ISETP.GT.U32.AND P6, PT, R2, R34, PT ;  /* 0x000000220200720c */ /* 0x000fe40003fc4070 */
[----:B------:R-:W-:Y:S01]  /*b240*/  IABS R32, R98 ;  /* 0x0000006200207213 */ /* 0x000fe20000000000 */
[----:B------:R-:W-:Y:S02]  /*b250*/  STL [R1+0x4b8], R39 ;  /* 0x0004b82701007387 */ /* 0x000fe40000100800 */
[----:B------:R-:W-:Y:S02]  /*b260*/  @!P4 IMAD.IADD R29, R29, 0x1, -R2 ;  /* 0x000000011d1dc824 */ /* 0x000fe400078e0a02 */
[----:B------:R0:W-:Y:S01]  /*b270*/  STL [R1+0x4bc], R38 ;  /* 0x0004bc2601007387 */ /* 0x0001e20000100800 */
[----:B------:R-:W-:Y:S01]  /*b280*/  IMAD.HI.U32 R36, R3, R32, RZ ;  /* 0x0000002003247227 */ /* 0x000fe200078e00ff */
[----:B------:R-:W-:-:S03]  /*b290*/  IABS R33, R99 ;  /* 0x0000006300217213 */ /* 0x000fc60000000000 */
[----:B------:R-:W-:Y:S02]  /*b2a0*/  @!P5 IMAD.IADD R35, R35, 0x1, -R2 ;  /* 0x000000012323d824 */ /* 0x000fe400078e0a02 */
[----:B0-----:R-:W-:Y:S02]  /*b2b0*/  IMAD.MOV.U32 R38, RZ, RZ, R4 ;  /* 0x000000ffff267224 */ /* 0x001fe400078e0004 */
[----:B------:R-:W-:Y:S02]  /*b2c0*/  IMAD.MOV R36, RZ, RZ, -R36 ;  /* 0x000000ffff247224 */ /* 0x000fe400078e0a24 */
[----:B------:R-:W-:Y:S01]  /*b2d0*/  @!P3 IMAD.MOV R38, RZ, RZ, -R38 ;  /* 0x000000ffff26b224 */ /* 0x000fe200078e0a26 */
[----:B------:R-:W-:Y:S01]  /*b2e0*/  ISETP.GT.U32.AND P3, PT, R2, R29, PT ;  /* 0x0000001d0200720c */ /* 0x000fe20003f64070 */
[----:B------:R-:W-:Y:S01]  /*b2f0*/  @!P6 IMAD.IADD R34, R34, 0x1, -R2 ;  /* 0x000000012222e824 */ /* 0x000fe200078e0a02 */
[C---:B------:R-:W-:Y:S01]  /*b300*/  ISETP.GT.U32.AND P5, PT, R2.reuse, R35, PT ;  /* 0x000000230200720c */ /* 0x040fe20003fa4070 */
[----:B------:R-:W-:-:S02]  /*b310*/  IMAD R32, R2, R36, R32 ;  /* 0x0000002402207224 */ /* 0x000fc400078e0220 */
[----:B------:R-:W-:Y:S01]  /*b320*/  IMAD.HI.U32 R36, R3, R33, RZ ;  /* 0x0000002103247227 */ /* 0x000fe200078e00ff */
[----:B------:R-:W-:-:S03]  /*b330*/  ISETP.GT.U32.AND P6, PT, R2, R34, PT ;  /* 0x000000220200720c */ /* 0x000fc60003fc4070 */
[----:B------:R-:W-:-:S04]  /*b340*/  IMAD.MOV R36, RZ, RZ, -R36 ;  /* 0x000000ffff247224 */ /* 0x000fc800078e0a24 */
[--C-:B------:R-:W-:Y:S01]  /*b350*/  @!P3 IMAD.IADD R29, R29, 0x1, -R2.reuse ;  /* 0x000000011d1db824 */ /* 0x100fe200078e0a02 */
[C---:B------:R-:W-:Y:S01]  /*b360*/  ISETP.GT.U32.AND P3, PT, R2.reuse, R32, PT ;  /* 0x000000200200720c */ /* 0x040fe20003f64070 */
[C---:B------:R-:W-:Y:S01]  /*b370*/  IMAD R33, R2.reuse, R36, R33 ;  /* 0x0000002402217224 */ /* 0x040fe200078e0221 */
[----:B------:R-:W-:Y:S01]  /*b380*/  IABS R31, R97 ;  /* 0x00000061001f7213 */ /* 0x000fe20000000000 */
[--C-:B------:R-:W-:Y:S01]  /*b390*/  @!P5 IMAD.IADD R35, R35, 0x1, -R2.reuse ;  /* 0x000000012323d824 */ /* 0x100fe200078e0a02 */
[----:B------:R-:W-:Y:S02]  /*b3a0*/  IABS R4, R100 ;  /* 0x0000006400047213 */ /* 0x000fe40000000000 */
[C---:B------:R-:W-:Y:S02]  /*b3b0*/  ISETP.GT.U32.AND P5, PT, R2.reuse, R33, PT ;  /* 0x000000210200720c */ /* 0x040fe40003fa4070 */
[----:B------:R-:W-:Y:S01]  /*b3c0*/  ISETP.GT.U32.AND P4, PT, R2, R30, PT ;  /* 0x0000001e0200720c */ /* 0x000fe20003f84070 */
[----:B------:R-:W-:Y:S01]  /*b3d0*/  @!P6 IMAD.IADD R34, R34, 0x1, -R2 ;  /* 0x000000012222e824 */ /* 0x000fe200078e0a02 */
[----:B------:R0:W-:Y:S01]  /*b3e0*/  STL [R1+0x4c0], R38 ;  /* 0x0004c02601007387 */ /* 0x0001e20000100800 */
[----:B------:R-:W-:Y:S01]  /*b3f0*/  ISETP.GE.AND P6, PT, R96, RZ, PT ;  /* 0x000000ff6000720c */ /* 0x000fe20003fc6270 */
[----:B------:R-:W-:Y:S01]  /*b400*/  IMAD.HI.U32 R37, R3, R31, RZ ;  /* 0x0000001f03257227 */ /* 0x000fe200078e00ff */
[----:B------:R-:W-:-:S03]  /*b410*/  IABS R36, R101 ;  /* 0x0000006500247213 */ /* 0x000fc60000000000 */
[----:B------:R-:W-:Y:S02]  /*b420*/  IMAD.MOV R37, RZ, RZ, -R37 ;  /* 0x000000ffff257224 */ /* 0x000fe400078e0a25 */
[----:B0-----:R-:W-:-:S04]  /*b430*/  IMAD.HI.U32 R38, R3, R4, RZ ;  /* 0x0000000403267227 */ /* 0x001fc800078e00ff */
[----:B------:R-:W-:Y:S02]  /*b440*/  IMAD.MOV R38, RZ, RZ, -R38 ;  /* 0x000000ffff267224 */ /* 0x000fe400078e0a26 */
[----:B------:R-:W-:Y:S02]  /*b450*/  @!P3 IMAD.IADD R32, R32, 0x1, -R2 ;  /* 0x000000012020b824 */ /* 0x000fe400078e0a02 */
[----:B------:R-:W-:Y:S02]  /*b460*/  IMAD.MOV.U32 R39, RZ, RZ, R29 ;  /* 0x000000ffff277224 */ /* 0x000fe400078e001d */
[C---:B------:R-:W-:Y:S01]  /*b470*/  IMAD R31, R2.reuse, R37, R31 ;  /* 0x00000025021f7224 */ /* 0x040fe200078e021f */
[----:B------:R-:W-:Y:S01]  /*b480*/  IABS R37, R102 ;  /* 0x0000006600257213 */ /* 0x000fe20000000000 */
[C---:B------:R-:W-:Y:S02]  /*b490*/  IMAD R38, R2.reuse, R38, R4 ;  /* 0x0000002602267224 */ /* 0x040fe400078e0204 */
[----:B------:R-:W-:Y:S01]  /*b4a0*/  @!P5 IMAD.IADD R33, R33, 0x1, -R2 ;  /* 0x000000012121d824 */ /* 0x000fe200078e0a02 */
[----:B------:R-:W-:Y:S01]  /*b4b0*/  ISETP.GT.U32.AND P5, PT, R2, R32, PT ;  /* 0x000000200200720c */ /* 0x000fe20003fa4070 */
[----:B------:R-:W-:-:S02]  /*b4c0*/  IMAD.MOV.U32 R29, RZ, RZ, R35 ;  /* 0x000000ffff1d7224 */ /* 0x000fc400078e0023 */
[----:B------:R-:W-:Y:S02]  /*b4d0*/  @!P4 IMAD.IADD R30, R30, 0x1, -R2 ;  /* 0x000000011e1ec824 */ /* 0x000fe400078e0a02 */
[----:B------:R-:W-:Y:S01]  /*b4e0*/  IMAD.HI.U32 R4, R3, R36, RZ ;  /* 0x0000002403047227 */ /* 0x000fe200078e00ff */
[----:B------:R-:W-:-:S03]  /*b4f0*/  ISETP.GT.U32.AND P4, PT, R2, R31, PT ;  /* 0x0000001f0200720c */ /* 0x000fc60003f84070 */
[----:B------:R-:W-:Y:S01]  /*b500*/  @!P6 IMAD.MOV R29, RZ, RZ, -R29 ;  /* 0x000000ffff1de224 */ /* 0x000fe200078e0a1d */
[----:B------:R-:W-:Y:S01]  /*b510*/  ISETP.GT.U32.AND P6, PT, R2, R38, PT ;  /* 0x000000260200720c */ /* 0x000fe20003fc4070 */
[----:B------:R-:W-:Y:S01]  /*b520*/  IMAD.MOV.U32 R40, RZ, RZ, R30 ;  /* 0x000000ffff287224 */ /* 0x000fe200078e001e */
[----:B------:R-:W-:Y:S01]  /*b530*/  ISETP.GE.AND P1, PT, R93, RZ, PT ;  /* 0x000000ff5d00720c */ /* 0x000fe20003f26270 */
[----:B------:R-:W-:Y:S01]  /*b540*/  IMAD.HI.U32 R30, R3, R37, RZ ;  /* 0x00000025031e7227 */ /* 0x000fe200078e00ff */
[----:B------:R-:W-:-:S03]  /*b550*/  ISETP.GE.AND P0, PT, R94, RZ, PT ;  /* 0x000000ff5e00720c */ /* 0x000fc60003f06270 */
[----:B------:R-:W-:Y:S01]  /*b560*/  IMAD.MOV R4, RZ, RZ, -R4 ;  /* 0x000000ffff047224 */ /* 0x000fe200078e0a04 */
[----:B------:R-:W-:Y:S01]  /*b570*/  ISETP.GE.AND P2, PT, R95, RZ, PT ;  /* 0x000000ff5f00720c */ /* 0x000fe20003f46270 */
[----:B------:R-:W-:Y:S02]  /*b580*/  IMAD.MOV R30, RZ, RZ, -R30 ;  /* 0x000000ffff1e7224 */ /* 0x000fe400078e0a1e */
[C---:B------:R-:W-:Y:S02]  /*b590*/  IMAD R4, R2.reuse, R4, R36 ;  /* 0x0000000402047224 */ /* 0x040fe400078e0224 */
[----:B------:R-:W-:Y:S02]  /*b5a0*/  IMAD R37, R2, R30, R37 ;  /* 0x0000001e02257224 */ /* 0x000fe400078e0225 */
[--C-:B------:R-:W-:Y:S01]  /*b5b0*/  @!P5 IMAD.IADD R32, R32, 0x1, -R2.reuse ;  /* 0x000000012020d824 */ /* 0x100fe200078e0a02 */
[----:B------:R-:W-:Y:S01]  /*b5c0*/  ISETP.GT.U32.AND P5, PT, R2, R4, PT ;  /* 0x000000040200720c */ /* 0x000fe20003fa4070 */
[----:B------:R-:W-:-:S02]  /*b5d0*/  @!P4 IMAD.IADD R31, R31, 0x1, -R2 ;  /* 0x000000011f1fc824 */ /* 0x000fc400078e0a02 */
[----:B------:R-:W-:Y:S01]  /*b5e0*/  @!P6 IMAD.IADD R38, R38, 0x1, -R2 ;  /* 0x000000012626e824 */ /* 0x000fe200078e0a02 */
[C---:B------:R-:W-:Y:S01]  /*b5f0*/  ISETP.GT.U32.AND P6, PT, R2.reuse, R37, PT ;  /* 0x000000250200720c */ /* 0x040fe20003fc4070 */
[----:B------:R-:W-:Y:S02]  /*b600*/  @!P1 IMAD.MOV R40, RZ, RZ, -R40 ;  /* 0x000000ffff289224 */ /* 0x000fe400078e0a28 */
[----:B------:R-:W-:Y:S01]  /*b610*/  @!P0 IMAD.MOV R39, RZ, RZ, -R39 ;  /* 0x000000ffff278224 */ /* 0x000fe200078e0a27 */
[----:B------:R-:W-:Y:S01]  /*b620*/  ISETP.GT.U32.AND P1, PT, R2, R31, PT ;  /* 0x0000001f0200720c */ /* 0x000fe20003f24070 */
[----:B------:R-:W-:Y:S01]  /*b630*/  @!P2 IMAD.MOV R34, RZ, RZ, -R34 ;  /* 0x000000ffff22a224 */ /* 0x000fe200078e0a22 */
[----:B------:R-:W-:Y:S04]  /*b640*/  STL [R1+0x4c8], R40 ;  /* 0x0004c82801007387 */ /* 0x000fe80000100800 */
[----:B------:R-:W-:Y:S01]  /*b650*/  STL [R1+0x4cc], R39 ;  /* 0x0004cc2701007387 */ /* 0x000fe20000100800 */
[----:B------:R-:W-:-:S03]  /*b660*/  @!P5 IMAD.IADD R4, R4, 0x1, -R2 ;  /* 0x000000010404d824 */ /* 0x000fc600078e0a02 */
[----:B------:R-:W-:Y:S01]  /*b670*/  STL [R1+0x4d4], R34 ;  /* 0x0004d42201007387 */ /* 0x000fe20000100800 */
[----:B------:R-:W-:-:S03]  /*b680*/  ISETP.GE.AND P4, PT, R97, RZ, PT ;  /* 0x000000ff6100720c */ /* 0x000fc60003f86270 */
[----:B------:R0:W-:Y:S01]  /*b690*/  STL [R1+0x4d8], R29 ;  /* 0x0004d81d01007387 */ /* 0x0001e20000100800 */
[----:B------:R-:W-:Y:S01]  /*b6a0*/  ISETP.GE.AND P3, PT, R98, RZ, PT ;  /* 0x000000ff6200720c */ /* 0x000fe20003f66270 */
[--C-:B------:R-:W-:Y:S01]  /*b6b0*/  @!P6 IMAD.IADD R37, R37, 0x1, -R2.reuse ;  /* 0x000000012525e824 */ /* 0x100fe200078e0a02 */
[C---:B------:R-:W-:Y:S02]  /*b6c0*/  ISETP.GT.U32.AND P6, PT, R2.reuse, R4, PT ;  /* 0x000000040200720c */ /* 0x040fe40003fc4070 */
[C---:B------:R-:W-:Y:S02]  /*b6d0*/  ISETP.GT.U32.AND P5, PT, R2.reuse, R38, PT ;  /* 0x000000260200720c */ /* 0x040fe40003fa4070 */
[----:B0-----:R-:W-:Y:S01]  /*b6e0*/  IABS R29, R104 ;  /* 0x00000068001d7213 */ /* 0x001fe20000000000 */
[----:B------:R-:W-:Y:S01]  /*b6f0*/  @!P1 IMAD.IADD R31, R31, 0x1, -R2 ;  /* 0x000000011f1f9824 */ /* 0x000fe200078e0a02 */
[----:B------:R-:W-:-:S03]  /*b700*/  ISETP.GT.U32.AND P0, PT, R2, R33, PT ;  /* 0x000000210200720c */ /* 0x000fc60003f04070 */
[----:B------:R-:W-:Y:S01]  /*b710*/  IMAD.HI.U32 R35, R3, R29, RZ ;  /* 0x0000001d03237227 */ /* 0x000fe200078e00ff */
[----:B------:R-:W-:-:S03]  /*b720*/  IABS R30, R103 ;  /* 0x00000067001e7213 */ /* 0x000fc60000000000 */
[----:B------:R-:W-:Y:S01]  /*b730*/  IMAD.MOV R35, RZ, RZ, -R35 ;  /* 0x000000ffff237224 */ /* 0x000fe200078e0a23 */
[----:B------:R-:W-:Y:S01]  /*b740*/  ISETP.GE.AND P2, PT, R99, RZ, PT ;  /* 0x000000ff6300720c */ /* 0x000fe20003f46270 */
[----:B------:R-:W-:Y:S01]  /*b750*/  IMAD.MOV.U32 R39, RZ, RZ, R31 ;  /* 0x000000ffff277224 */ /* 0x000fe200078e001f */
[----:B------:R-:W-:Y:S01]  /*b760*/  ISETP.GE.AND P1, PT, R100, RZ, PT ;  /* 0x000000ff6400720c */ /* 0x000fe20003f26270 */
[----:B------:R-:W-:Y:S02]  /*b770*/  IMAD R29, R2, R35, R29 ;  /* 0x00000023021d7224 */ /* 0x000fe400078e021d */
[----:B------:R-:W-:Y:S02]  /*b780*/  @!P4 IMAD.MOV R39, RZ, RZ, -R39 ;  /* 0x000000ffff27c224 */ /* 0x000fe400078e0a27 */
[----:B------:R-:W-:-:S04]  /*b790*/  IMAD.HI.U32 R31, R3, R30, RZ ;  /* 0x0000001e031f7227 */ /* 0x000fc800078e00ff */
[----:B------:R-:W-:Y:S02]  /*b7a0*/  @!P3 IMAD.MOV R32, RZ, RZ, -R32 ;  /* 0x000000ffff20b224 */ /* 0x000fe400078e0a20 */
[--C-:B------:R-:W-:Y:S01]  /*b7b0*/  @!P6 IMAD.IADD R4, R4, 0x1, -R2.reuse ;  /* 0x000000010404e824 */ /* 0x100fe200078e0a02 */
[----:B------:R-:W-:Y:S01]  /*b7c0*/  ISETP.GT.U32.AND P6, PT, R2, R29, PT ;  /* 0x0000001d0200720c */ /* 0x000fe20003fc4070 */
[--C-:B------:R-:W-:Y:S01]  /*b7d0*/  @!P5 IMAD.IADD R38, R38, 0x1, -R2.reuse ;  /* 0x000000012626d824 */ /* 0x100fe200078e0a02 */
[----:B------:R-:W-:Y:S01]  /*b7e0*/  IABS R34, R105 ;  /* 0x0000006900227213 */ /* 0x000fe20000000000 */
[----:B------:R-:W-:Y:S01]  /*b7f0*/  STL [R1+0x4dc], R39 ;  /* 0x0004dc2701007387 */ /* 0x000fe20000100800 */
[----:B------:R-:W-:Y:S02]  /*b800*/  IMAD.MOV R31, RZ, RZ, -R31 ;  /* 0x000000ffff1f7224 */ /* 0x000fe400078e0a1f */
[----:B------:R-:W-:Y:S01]  /*b810*/  @!P0 IMAD.IADD R33, R33, 0x1, -R2 ;  /* 0x0000000121218824 */ /* 0x000fe200078e0a02 */
[----:B------:R0:W-:Y:S01]  /*b820*/  STL [R1+0x4e4], R32 ;  /* 0x0004e42001007387 */ /* 0x0001e20000100800 */
[C---:B------:R-:W-:Y:S01]  /*b830*/  IMAD R30, R2.reuse, R31, R30 ;  /* 0x0000001f021e7224 */ /* 0x040fe200078e021e */
[----:B------:R-:W-:Y:S01]  /*b840*/  ISETP.GT.U32.AND P3, PT, R2, R37, PT ;  /* 0x000000250200720c */ /* 0x000fe20003f64070 */
[----:B------:R-:W-:-:S04]  /*b850*/  IMAD.HI.U32 R31, R3, R34, RZ ;  /* 0x00000022031f7227 */ /* 0x000fc800078e00ff */
[----:B------:R-:W-:Y:S02]  /*b860*/  @!P2 IMAD.MOV R33, RZ, RZ, -R33 ;  /* 0x000000ffff21a224 */ /* 0x000fe400078e0a21 */
[----:B0-----:R-:W-:-:S04]  /*b870*/  IMAD.MOV.U32 R32, RZ, RZ, R38 ;  /* 0x000000ffff207224 */ /* 0x001fc800078e0026 */
[----:B------:R-:W-:Y:S01]  /*b880*/  @!P1 IMAD.MOV R32, RZ, RZ, -R32 ;  /* 0x000000ffff209224 */ /* 0x000fe200078e0a20 */
[----:B------:R-:W-:Y:S01]  /*b890*/  STL [R1+0x4e8], R33 ;  /* 0x0004e82101007387 */ /* 0x000fe20000100800 */
[----:B------:R-:W-:Y:S02]  /*b8a0*/  IMAD.MOV R31, RZ, RZ, -R31 ;  /* 0x000000ffff1f7224 */ /* 0x000fe400078e0a1f */
[----:B------:R-:W-:Y:S01]  /*b8b0*/  @!P6 IMAD.IADD R29, R29, 0x1, -R2 ;  /* 0x000000011d1de824 */ /* 0x000fe200078e0a02 */
[----:B------:R0:W-:Y:S01]  /*b8c0*/  STL [R1+0x4ec], R32 ;  /* 0x0004ec2001007387 */ /* 0x0001e20000100800 */
[C---:B------:R-:W-:Y:S02]  /*b8d0*/  IMAD R31, R2.reuse, R31, R34 ;  /* 0x0000001f021f7224 */ /* 0x040fe400078e0222 */
[----:B------:R-:W-:Y:S01]  /*b8e0*/  @!P3 IMAD.IADD R37, R37, 0x1, -R2 ;  /* 0x000000012525b824 */ /* 0x000fe200078e0a02 */
[----:B------:R-:W-:Y:S02]  /*b8f0*/  ISETP.GT.U32.AND P6, PT, R2, R29, PT ;  /* 0x0000001d0200720c */ /* 0x000fe40003fc4070 */
[----:B0-----:R-:W-:-:S02]  /*b900*/  IABS R32, R106 ;  /* 0x0000006a00207213 */ /* 0x001fc40000000000 */
[----:B------:R-:W-:-:S03]  /*b910*/  ISETP.GT.U32.AND P3, PT, R2, R31, PT ;  /* 0x0000001f0200720c */ /* 0x000fc60003f64070 */
[----:B------:R-:W-:-:S04]  /*b920*/  IMAD.HI.U32 R35, R3, R32, RZ ;  /* 0x0000002003237227 */ /* 0x000fc800078e00ff */
[----:B------:R-:W-:Y:S01]  /*b930*/  IMAD.MOV R35, RZ, RZ, -R35 ;  /* 0x000000ffff237224 */ /* 0x000fe200078e0a23 */
[----:B------:R-:W-:-:S03]  /*b940*/  IABS R38, R108 ;  /* 0x0000006c00267213 */ /* 0x000fc60000000000 */
[C---:B------:R-:W-:Y:S01]  /*b950*/  IMAD R32, R2.reuse, R35, R32 ;  /* 0x0000002302207224 */ /* 0x040fe200078e0220 */
[----:B------:R-:W-:Y:S01]  /*b960*/  ISETP.GE.AND P0, PT, R101, RZ, PT ;  /* 0x000000ff6500720c */ /* 0x000fe20003f06270 */
[--C-:B------:R-:W-:Y:S01]  /*b970*/  @!P6 IMAD.IADD R29, R29, 0x1, -R2.reuse ;  /* 0x000000011d1de824 */ /* 0x100fe200078e0a02 */
[----:B------:R-:W-:Y:S01]  /*b980*/  IABS R34, R107 ;  /* 0x0000006b00227213 */ /* 0x000fe20000000000 */
[----:B------:R-:W-:Y:S01]  /*b990*/  @!P3 IMAD.IADD R31, R31, 0x1, -R2 ;  /* 0x000000011f1fb824 */ /* 0x000fe200078e0a02 */
[C---:B------:R-:W-:Y:S01]  /*b9a0*/  ISETP.GT.U32.AND P6, PT, R2.reuse, R32, PT ;  /* 0x000000200200720c */ /* 0x040fe20003fc4070 */
[----:B------:R-:W-:Y:S01]  /*b9b0*/  IMAD.HI.U32 R35, R3, R38, RZ ;  /* 0x0000002603237227 */ /* 0x000fe200078e00ff */
[C---:B------:R-:W-:Y:S02]  /*b9c0*/  ISETP.GT.U32.AND P5, PT, R2.reuse, R30, PT ;  /* 0x0000001e0200720c */ /* 0x040fe40003fa4070 */
[----:B------:R-:W-:Y:S01]  /*b9d0*/  ISETP.GT.U32.AND P3, PT, R2, R31, PT ;  /* 0x0000001f0200720c */ /* 0x000fe20003f64070 */
[----:B------:R-:W-:-:S02]  /*b9e0*/  IMAD.MOV R35, RZ, RZ, -R35 ;  /* 0x000000ffff237224 */ /* 0x000fc400078e0a23 */
[----:B------:R-:W-:Y:S01]  /*b9f0*/  IMAD.HI.U32 R33, R3, R34, RZ ;  /* 0x0000002203217227 */ /* 0x000fe200078e00ff */
[----:B------:R-:W-:-:S03]  /*ba00*/  IABS R40, R110 ;  /* 0x0000006e00287213 */ /* 0x000fc60000000000 */
[----:B------:R-:W-:Y:S02]  /*ba10*/  IMAD R38, R2, R35, R38 ;  /* 0x0000002302267224 */ /* 0x000fe400078e0226 */
[----:B------:R-:W-:Y:S02]  /*ba20*/  @!P0 IMAD.MOV R4, RZ, RZ, -R4 ;  /* 0x000000ffff048224 */ /* 0x000fe400078e0a04 */
[----:B------:R-:W-:Y:S02]  /*ba30*/  IMAD.MOV R36, RZ, RZ, -R33 ;  /* 0x000000ffff247224 */ /* 0x000fe400078e0a21 */
[----:B------:R-:W-:Y:S01]  /*ba40*/  @!P6 IMAD.IADD R32, R32, 0x1, -R2 ;  /* 0x000000012020e824 */ /* 0x000fe200078e0a02 */
[C---:B------:R-:W-:Y:S01]  /*ba50*/  ISETP.GT.U32.AND P6, PT, R2.reuse, R38, PT ;  /* 0x000000260200720c */ /* 0x040fe20003fc4070 */
[----:B------:R0:W-:Y:S01]  /*ba60*/  STL [R1+0x4f4], R4 ;  /* 0x0004f40401007387 */ /* 0x0001e20000100800 */
[----:B------:R-:W-:Y:S02]  /*ba70*/  IMAD R34, R2, R36, R34 ;  /* 0x0000002402227224 */ /* 0x000fe400078e0222 */
[----:B------:R-:W-:Y:S01]  /*ba80*/  IMAD.HI.U32 R35, R3, R40, RZ ;  /* 0x0000002803237227 */ /* 0x000fe200078e00ff */
[----:B------:R-:W-:-:S03]  /*ba90*/  ISETP.GE.AND P4, PT, R102, RZ, PT ;  /* 0x000000ff6600720c */ /* 0x000fc60003f86270 */
[--C-:B------:R-:W-:Y:S01]  /*baa0*/  @!P3 IMAD.IADD R31, R31, 0x1, -R2.reuse ;  /* 0x000000011f1fb824 */ /* 0x100fe200078e0a02 */
[----:B0-----:R-:W-:Y:S01]  /*bab0*/  IABS R4, R109 ;  /* 0x0000006d00047213 */ /* 0x001fe20000000000 */
[----:B------:R-:W-:Y:S01]  /*bac0*/  IMAD.MOV R35, RZ, RZ, -R35 ;  /* 0x000000ffff237224 */ /* 0x000fe200078e0a23 */
[----:B------:R-:W-:Y:S01]  /*bad0*/  ISETP.GT.U32.AND P3, PT, R2, R34, PT ;  /* 0x000000220200720c */ /* 0x000fe20003f64070 */
[----:B------:R-:W-:Y:S02]  /*bae0*/  @!P5 IMAD.IADD R30, R30, 0x1, -R2 ;  /* 0x000000011e1ed824 */ /* 0x000fe400078e0a02 */
[----:B------:R-:W-:-:S04]  /*baf0*/  IMAD.HI.U32 R33, R3, R4, RZ ;  /* 0x0000000403217227 */ /* 0x000fc800078e00ff */
[C---:B------:R-:W-:Y:S01]  /*bb00*/  IMAD R40, R2.reuse, R35, R40 ;  /* 0x0000002302287224 */ /* 0x040fe200078e0228 */
[----:B------:R-:W-:Y:S01]  /*bb10*/  ISETP.GT.U32.AND P5, PT, R2, R30, PT ;  /* 0x0000001e0200720c */ /* 0x000fe20003fa4070 */
[----:B------:R-:W-:Y:S02]  /*bb20*/  IMAD.MOV R33, RZ, RZ, -R33 ;  /* 0x000000ffff217224 */ /* 0x000fe400078e0a21 */
[----:B------:R-:W-:Y:S01]  /*bb30*/  @!P6 IMAD.IADD R38, R38, 0x1, -R2 ;  /* 0x000000012626e824 */ /* 0x000fe200078e0a02 */
[C---:B------:R-:W-:Y:S01]  /*bb40*/  ISETP.GT.U32.AND P6, PT, R2.reuse, R40, PT ;  /* 0x000000280200720c */ /* 0x040fe20003fc4070 */
[----:B------:R-:W-:Y:S01]  /*bb50*/  IMAD R4, R2, R33, R4 ;  /* 0x0000002102047224 */ /* 0x000fe200078e0204 */
[----:B------:R-:W-:Y:S01]  /*bb60*/  IABS R36, R111 ;  /* 0x0000006f00247213 */ /* 0x000fe20000000000 */
[----:B------:R-:W-:Y:S01]  /*bb70*/  IMAD.MOV.U32 R63, RZ, RZ, R61 ;  /* 0x000000ffff3f7224 */ /* 0x000fe200078e003d */
[----:B------:R-:W-:Y:S01]  /*bb80*/  ISETP.GE.AND P2, PT, R103, RZ, PT ;  /* 0x000000ff6700720c */ /* 0x000fe20003f46270 */
[----:B------:R-:W-:Y:S01]  /*bb90*/  @!P3 IMAD.IADD R34, R34, 0x1, -R2 ;  /* 0x000000012222b824 */ /* 0x000fe200078e0a02 */
[----:B------:R-:W-:Y:S01]  /*bba0*/  ISETP.GE.AND P1, PT, R104, RZ, PT ;  /* 0x000000ff6800720c */ /* 0x000fe20003f26270 */
[----:B------:R-:W-:Y:S01]  /*bbb0*/  IMAD.MOV.U32 R61, RZ, RZ, R56 ;  /* 0x000000ffff3d7224 */ /* 0x000fe200078e0038 */
[----:B------:R-:W-:Y:S01]  /*bbc0*/  ISETP.GT.U32.AND P3, PT, R2, R4, PT ;  /* 0x000000040200720c */ /* 0x000fe20003f64070 */
[----:B------:R-:W-:-:S02]  /*bbd0*/  IMAD.MOV.U32 R56, RZ, RZ, R51 ;  /* 0x000000ffff387224 */ /* 0x000fc400078e0033 */
[----:B------:R-:W-:Y:S01]  /*bbe0*/  @!P4 IMAD.MOV R37, RZ, RZ, -R37 ;  /* 0x000000ffff25c224 */ /* 0x000fe200078e0a25 */
[----:B------:R-:W-:Y:S01]  /*bbf0*/  ISETP.GT.U32.AND P4, PT, R2, R32, PT ;  /* 0x000000200200720c */ /* 0x000fe20003f84070 */
[----:B------:R-:W-:Y:S01]  /*bc00*/  IMAD.MOV.U32 R51, RZ, RZ, R41 ;  /* 0x000000ffff337224 */ /* 0x000fe200078e0029 */
[----:B------:R-:W-:Y:S01]  /*bc10*/  ISETP.GE.AND P0, PT, R105, RZ, PT ;  /* 0x000000ff6900720c */ /* 0x000fe20003f06270 */
[----:B------:R-:W-:-:S04]  /*bc20*/  IMAD.HI.U32 R41, R3, R36, RZ ;  /* 0x0000002403297227 */ /* 0x000fc800078e00ff */
[--C-:B------:R-:W-:Y:S01]  /*bc30*/  @!P5 IMAD.IADD R30, R30, 0x1, -R2.reuse ;  /* 0x000000011e1ed824 */ /* 0x100fe200078e0a02 */
[----:B------:R-:W-:Y:S01]  /*bc40*/  IABS R35, R114 ;  /* 0x0000007200237213 */ /* 0x000fe20000000000 */
[----:B------:R-:W-:Y:S02]  /*bc50*/  IMAD.MOV R41, RZ, RZ, -R41 ;  /* 0x000000ffff297224 */ /* 0x000fe400078e0a29 */
[----:B------:R-:W-:Y:S01]  /*bc60*/  @!P6 IMAD.IADD R40, R40, 0x1, -R2 ;  /* 0x000000012828e824 */ /* 0x000fe200078e0a02 */
[----:B------:R-:W-:Y:S01]  /*bc70*/  IABS R33, R112 ;  /* 0x0000007000217213 */ /* 0x000fe20000000000 */
[----:B------:R-:W-:Y:S01]  /*bc80*/  IMAD.MOV.U32 R67, RZ, RZ, R30 ;  /* 0x000000ffff437224 */ /* 0x000fe200078e001e */
[----:B------:R-:W-:Y:S01]  /*bc90*/  IABS R39, R113 ;  /* 0x0000007100277213 */ /* 0x000fe20000000000 */
[----:B------:R-:W-:Y:S02]  /*bca0*/  IMAD.MOV.U32 R65, RZ, RZ, R59 ;  /* 0x000000ffff417224 */ /* 0x000fe400078e003b */
[----:B------:R-:W-:Y:S01]  /*bcb0*/  IMAD.MOV.U32 R59, RZ, RZ, R58 ;  /* 0x000000ffff3b7224 */ /* 0x000fe200078e003a */
[----:B------:R-:W-:Y:S01]  /*bcc0*/  ISETP.GT.U32.AND P6, PT, R2, R40, PT ;  /* 0x000000280200720c */ /* 0x000fe20003fc4070 */
[----:B------:R-:W-:-:S02]  /*bcd0*/  IMAD.MOV.U32 R64, RZ, RZ, R62 ;  /* 0x000000ffff407224 */ /* 0x000fc400078e003e */
[----:B------:R-:W-:Y:S02]  /*bce0*/  IMAD.MOV.U32 R58, RZ, RZ, R52 ;  /* 0x000000ffff3a7224 */ /* 0x000fe400078e0034 */
[C---:B------:R-:W-:Y:S02]  /*bcf0*/  IMAD R36, R2.reuse, R41, R36 ;  /* 0x0000002902247224 */ /* 0x040fe400078e0224 */
[----:B------:R-:W-:Y:S02]  /*bd00*/  IMAD.MOV.U32 R52, RZ, RZ, R46 ;  /* 0x000000ffff347224 */ /* 0x000fe400078e002e */
[----:B------:R-:W-:Y:S02]  /*bd10*/  IMAD.MOV.U32 R62, RZ, RZ, R44 ;  /* 0x000000ffff3e7224 */ /* 0x000fe400078e002c */
[----:B------:R-:W-:Y:S01]  /*bd20*/  @!P2 IMAD.MOV R67, RZ, RZ, -R67 ;  /* 0x000000ffff43a224 */ /* 0x000fe200078e0a43 */
[----:B------:R-:W-:Y:S01]  /*bd30*/  ISETP.GT.U32.AND P2, PT, R2, R34, PT ;  /* 0x000000220200720c */ /* 0x000fe20003f44070 */
[----:B------:R-:W-:-:S02]  /*bd40*/  IMAD.MOV.U32 R46, RZ, RZ, R43 ;  /* 0x000000ffff2e7224 */ /* 0x000fc400078e002b */
[----:B------:R-:W-:Y:S02]  /*bd50*/  @!P3 IMAD.IADD R4, R4, 0x1, -R2 ;  /* 0x000000010404b824 */ /* 0x000fe400078e0a02 */
[----:B------:R-:W-:-:S04]  /*bd60*/  IMAD.HI.U32 R44, R3, R35, RZ ;  /* 0x00000023032c7227 */ /* 0x000fc800078e00ff */
[----:B------:R-:W-:Y:S02]  /*bd70*/  IMAD.MOV.U32 R30, RZ, RZ, R31 ;  /* 0x000000ffff1e7224 */ /* 0x000fe400078e001f */
[----:B------:R-:W-:Y:S01]  /*bd80*/  @!P1 IMAD.MOV R29, RZ, RZ, -R29 ;  /* 0x000000ffff1d9224 */ /* 0x000fe200078e0a1d */
[----:B------:R-:W-:Y:S01]  /*bd90*/  ISETP.GT.U32.AND P1, PT, R2, R38, PT ;  /* 0x000000260200720c */ /* 0x000fe20003f24070 */
[----:B------:R-:W-:Y:S02]  /*bda0*/  IMAD.MOV.U32 R66, RZ, RZ, R42 ;  /* 0x000000ffff427224 */ /* 0x000fe400078e002a */
[----:B------:R-:W-:-:S04]  /*bdb0*/  IMAD.HI.U32 R43, R3, R33, RZ ;  /* 0x00000021032b7227 */ /* 0x000fc800078e00ff */
[----:B------:R-:W-:-:S04]  /*bdc0*/  IMAD.HI.U32 R42, R3, R39, RZ ;  /* 0x00000027032a7227 */ /* 0x000fc800078e00ff */
[----:B------:R-:W-:Y:S01]  /*bdd0*/  @!P4 IMAD.IADD R32, R32, 0x1, -R2 ;  /* 0x000000012020c824 */ /* 0x000fe200078e0a02 */
[C---:B------:R-:W-:Y:S01]  /*bde0*/  ISETP.GT.U32.AND P4, PT, R2.reuse, R36, PT ;  /* 0x000000240200720c */ /* 0x040fe20003f84070 */
[----:B------:R-:W-:Y:S02]  /*bdf0*/  IMAD.MOV R44, RZ, RZ, -R44 ;  /* 0x000000ffff2c7224 */ /* 0x000fe400078e0a2c */
[----:B------:R-:W-:Y:S01]  /*be00*/  @!P0 IMAD.MOV R30, RZ, RZ, -R30 ;  /* 0x000000ffff1e8224 */ /* 0x000fe200078e0a1e */
[C---:B------:R-:W-:Y:S01]  /*be10*/  ISETP.GT.U32.AND P0, PT, R2.reuse, R4, PT ;  /* 0x000000040200720c */ /* 0x040fe20003f04070 */
[----:B------:R-:W-:Y:S02]  /*be20*/  IMAD.MOV R43, RZ, RZ, -R43 ;  /* 0x000000ffff2b7224 */ /* 0x000fe400078e0a2b */
[----:B------:R-:W-:Y:S01]  /*be30*/  IMAD.MOV R42, RZ, RZ, -R42 ;  /* 0x000000ffff2a7224 */ /* 0x000fe200078e0a2a */
[----:B------:R-:W-:Y:S01]  /*be40*/  STL [R1+0x4f8], R37 ;  /* 0x0004f82501007387 */ /* 0x000fe20000100800 */
[----:B------:R-:W-:-:S02]  /*be50*/  IMAD R35, R2, R44, R35 ;  /* 0x0000002c02237224 */ /* 0x000fc400078e0223 */
[C---:B------:R-:W-:Y:S01]  /*be60*/  IMAD R33, R2.reuse, R43, R33 ;  /* 0x0000002b02217224 */ /* 0x040fe200078e0221 */
[----:B------:R-:W-:Y:S01]  /*be70*/  STL [R1+0x4fc], R67 ;  /* 0x0004fc4301007387 */ /* 0x000fe20000100800 */
[----:B------:R-:W-:Y:S02]  /*be80*/  IMAD R39, R2, R42, R39 ;  /* 0x0000002a02277224 */ /* 0x000fe400078e0227 */
[--C-:B------:R-:W-:Y:S01]  /*be90*/  @!P6 IMAD.IADD R40, R40, 0x1, -R2.reuse ;  /* 0x000000012828e824 */ /* 0x100fe200078e0a02 */
[----:B------:R-:W-:Y:S01]  /*bea0*/  STL [R1+0x504], R29 ;  /* 0x0005041d01007387 */ /* 0x000fe20000100800 */
[--C-:B------:R-:W-:Y:S01]  /*beb0*/  @!P2 IMAD.IADD R34, R34, 0x1, -R2.reuse ;  /* 0x000000012222a824 */ /* 0x100fe200078e0a02 */
[C---:B------:R-:W-:Y:S02]  /*bec0*/  ISETP.GT.U32.AND P6, PT, R2.reuse, R35, PT ;  /* 0x000000230200720c */ /* 0x040fe40003fc4070 */
[----:B------:R0:W-:Y:S01]  /*bed0*/  STL [R1+0x508], R30 ;  /* 0x0005081e01007387 */ /* 0x0001e20000100800 */
[----:B------:R-:W-:Y:S01]  /*bee0*/  ISETP.GT.U32.AND P2, PT, R2, R33, PT ;  /* 0x000000210200720c */ /* 0x000fe20003f44070 */
[--C-:B------:R-:W-:Y:S01]  /*bef0*/  @!P1 IMAD.IADD R38, R38, 0x1, -R2.reuse ;  /* 0x0000000126269824 */ /* 0x100fe200078e0a02 */
[----:B------:R-:W-:Y:S01]  /*bf00*/  ISETP.GT.U32.AND P1, PT, R2, R39, PT ;  /* 0x000000270200720c */ /* 0x000fe20003f24070 */
[----:B------:R-:W-:Y:S01]  /*bf10*/  @!P4 IMAD.IADD R36, R36, 0x1, -R2 ;  /* 0x000000012424c824 */ /* 0x000fe200078e0a02 */
[----:B------:R-:W-:-:S02]  /*bf20*/  ISETP.GE.AND P4, PT, R109, RZ, PT ;  /* 0x000000ff6d00720c */ /* 0x000fc40003f86270 */
[----:B0-----:R-:W-:Y:S01]  /*bf30*/  IABS R30, R115 ;  /* 0x00000073001e7213 */ /* 0x001fe20000000000 */
[----:B------:R-:W-:Y:S01]  /*bf40*/  @!P0 IMAD.IADD R4, R4, 0x1, -R2 ;  /* 0x0000000104048824 */ /* 0x000fe200078e0a02 */
[----:B------:R-:W-:Y:S02]  /*bf50*/  ISETP.GE.AND P3, PT, R107, RZ, PT ;  /* 0x000000ff6b00720c */ /* 0x000fe40003f66270 */
[----:B------:R-:W-:Y:S01]  /*bf60*/  ISETP.GE.AND P0, PT, R108, RZ, PT ;  /* 0x000000ff6c00720c */ /* 0x000fe20003f06270 */
[----:B------:R-:W-:Y:S01]  /*bf70*/  IMAD.HI.U32 R31, R3, R30, RZ ;  /* 0x0000001e031f7227 */ /* 0x000fe200078e00ff */
[----:B------:R-:W-:-:S03]  /*bf80*/  ISETP.GE.AND P5, PT, R106, RZ, PT ;  /* 0x000000ff6a00720c */ /* 0x000fc60003fa6270 */
[----:B------:R-:W-:Y:S02]  /*bf90*/  IMAD.MOV R31, RZ, RZ, -R31 ;  /* 0x000000ffff1f7224 */ /* 0x000fe400078e0a1f */
[----:B------:R-:W-:Y:S01]  /*bfa0*/  @!P6 IMAD.IADD R35, R35, 0x1, -R2 ;  /* 0x000000012323e824 */ /* 0x000fe200078e0a02 */
[C---:B------:R-:W-:Y:S01]  /*bfb0*/  ISETP.GT.U32.AND P6, PT, R2.reuse, R36, PT ;  /* 0x000000240200720c */ /* 0x040fe20003fc4070 */
[----:B------:R-:W-:Y:S02]  /*bfc0*/  IMAD R30, R2, R31, R30 ;  /* 0x0000001f021e7224 */ /* 0x000fe400078e021e */
[----:B------:R-:W-:Y:S02]  /*bfd0*/  @!P2 IMAD.IADD R33, R33, 0x1, -R2 ;  /* 0x000000012121a824 */ /* 0x000fe400078e0a02 */
[----:B------:R-:W-:Y:S02]  /*bfe0*/  IMAD.MOV.U32 R42, RZ, RZ, R34 ;  /* 0x000000ffff2a7224 */ /* 0x000fe400078e0022 */
[----:B------:R-:W-:-:S02]  /*bff0*/  @!P1 IMAD.IADD R39, R39, 0x1, -R2 ;  /* 0x0000000127279824 */ /* 0x000fc400078e0a02 */
[----:B------:R-:W-:Y:S01]  /*c000*/  IMAD.MOV.U32 R41, RZ, RZ, R38 ;  /* 0x000000ffff297224 */ /* 0x000fe200078e0026 */
[----:B------:R-:W-:Y:S01]  /*c010*/  IABS R29, R116 ;  /* 0x00000074001d7213 */ /* 0x000fe20000000000 */
[----:B------:R-:W-:Y:S01]  /*c020*/  @!P4 IMAD.MOV R4, RZ, RZ, -R4 ;  /* 0x000000ffff04c224 */ /* 0x000fe200078e0a04 */
[----:B------:R-:W-:Y:S01]  /*c030*/  ISETP.GE.AND P2, PT, R110, RZ, PT ;  /* 0x000000ff6e00720c */ /* 0x000fe20003f46270 */
[----:B------:R-:W-:Y:S01]  /*c040*/  @!P3 IMAD.MOV R42, RZ, RZ, -R42 ;  /* 0x000000ffff2ab224 */ /* 0x000fe200078e0a2a */
[C---:B------:R-:W-:Y:S01]  /*c050*/  ISETP.GT.U32.AND P4, PT, R2.reuse, R30, PT ;  /* 0x0000001e0200720c */ /* 0x040fe20003f84070 */
[----:B------:R-:W-:Y:S01]  /*c060*/  @!P0 IMAD.MOV R41, RZ, RZ, -R41 ;  /* 0x000000ffff298224 */ /* 0x000fe200078e0a29 */
[C---:B------:R-:W-:Y:S01]  /*c070*/  ISETP.GT.U32.AND P3, PT, R2.reuse, R33, PT ;  /* 0x000000210200720c */ /* 0x040fe20003f64070 */
[----:B------:R-:W-:Y:S01]  /*c080*/  IMAD.MOV.U32 R43, RZ, RZ, R32 ;  /* 0x000000ffff2b7224 */ /* 0x000fe200078e0020 */
[----:B------:R-:W-:Y:S01]  /*c090*/  ISETP.GT.U32.AND P0, PT, R2, R39, PT ;  /* 0x000000270200720c */ /* 0x000fe20003f04070 */
[----:B------:R-:W-:Y:S01]  /*c0a0*/  IMAD.HI.U32 R37, R3, R29, RZ ;  /* 0x0000001d03257227 */ /* 0x000fe200078e00ff */
[----:B------:R-:W-:-:S03]  /*c0b0*/  ISETP.GE.AND P1, PT, R111, RZ, PT ;  /* 0x000000ff6f00720c */ /* 0x000fc60003f26270 */
[----:B------:R-:W-:Y:S01]  /*c0c0*/  @!P5 IMAD.MOV R43, RZ, RZ, -R43 ;  /* 0x000000ffff2bd224 */ /* 0x000fe200078e0a2b */
[----:B------:R-:W-:Y:S01]  /*c0d0*/  ISETP.GT.U32.AND P5, PT, R2, R35, PT ;  /* 0x000000230200720c */ /* 0x000fe20003fa4070 */
[----:B------:R-:W-:Y:S02]  /*c0e0*/  IMAD.MOV R37, RZ, RZ, -R37 ;  /* 0x000000ffff257224 */ /* 0x000fe400078e0a25 */
[----:B------:R-:W-:Y:S02]  /*c0f0*/  IMAD.MOV.U32 R32, RZ, RZ, R40 ;  /* 0x000000ffff207224 */ /* 0x000fe400078e0028 */
[----:B------:R-:W-:Y:S01]  /*c100*/  @!P6 IMAD.IADD R36, R36, 0x1, -R2 ;  /* 0x000000012424e824 */ /* 0x000fe200078e0a02 */
[----:B------:R-:W-:Y:S01]  /*c110*/  IABS R31, R117 ;  /* 0x00000075001f7213 */ /* 0x000fe20000000000 */
[----:B------:R-:W-:Y:S01]  /*c120*/  IMAD R29, R2, R37, R29 ;  /* 0x00000025021d7224 */ /* 0x000fe200078e021d */
[----:B------:R-:W-:Y:S01]  /*c130*/  STL [R1+0x50c], R43 ;  /* 0x00050c2b01007387 */ /* 0x000fe20000100800 */
[----:B------:R-:W-:Y:S01]  /*c140*/  @!P2 IMAD.MOV R32, RZ, RZ, -R32 ;  /* 0x000000ffff20a224 */ /* 0x000fe200078e0a20 */
[----:B------:R-:W-:Y:S01]  /*c150*/  ISETP.GE.AND P2, PT, R112, RZ, PT ;  /* 0x000000ff7000720c */ /* 0x000fe20003f46270 */
[----:B------:R-:W-:Y:S01]  /*c160*/  @!P4 IMAD.IADD R30, R30, 0x1, -R2 ;  /* 0x000000011e1ec824 */ /* 0x000fe200078e0a02 */
[----:B------:R-:W-:Y:S01]  /*c170*/  STL [R1+0x500], R42 ;  /* 0x0005002a01007387 */ /* 0x000fe20000100800 */
[----:B------:R-:W-:-:S02]  /*c180*/  IMAD.MOV.U32 R34, RZ, RZ, R36 ;  /* 0x000000ffff227224 */ /* 0x000fc400078e0024 */
[--C-:B------:R-:W-:Y:S01]  /*c190*/  @!P3 IMAD.IADD R33, R33, 0x1, -R2.reuse ;  /* 0x000000012121b824 */ /* 0x100fe200078e0a02 */
[----:B------:R-:W-:Y:S01]  /*c1a0*/  STL [R1+0x4f0], R41 ;  /* 0x0004f02901007387 */ /* 0x000fe20000100800 */
[----:B------:R-:W-:Y:S01]  /*c1b0*/  ISETP.GE.AND P3, PT, R113, RZ, PT ;  /* 0x000000ff7100720c */ /* 0x000fe20003f66270 */
[----:B------:R-:W-:Y:S01]  /*c1c0*/  @!P0 IMAD.IADD R39, R39, 0x1, -R2 ;  /* 0x0000000127278824 */ /* 0x000fe200078e0a02 */
[----:B------:R-:W-:Y:S01]  /*c1d0*/  ISETP.GE.AND P0, PT, R114, RZ, PT ;  /* 0x000000ff7200720c */ /* 0x000fe20003f06270 */
[----:B------:R0:W-:Y:S01]  /*c1e0*/  STL [R1+0x4e0], R4 ;  /* 0x0004e00401007387 */ /* 0x0001e20000100800 */
[----:B------:R-:W-:Y:S01]  /*c1f0*/  @!P1 IMAD.MOV R34, RZ, RZ, -R34 ;  /* 0x000000ffff229224 */ /* 0x000fe200078e0a22 */
[C---:B------:R-:W-:Y:S02]  /*c200*/  ISETP.GT.U32.AND P6, PT, R2.reuse, R29, PT ;  /* 0x0000001d0200720c */ /* 0x040fe40003fc4070 */
[----:B------:R-:W-:Y:S01]  /*c210*/  ISETP.GT.U32.AND P1, PT, R2, R30, PT ;  /* 0x0000001e0200720c */ /* 0x000fe20003f24070 */
[----:B------:R1:W-:Y:S01]  /*c220*/  STL [R1+0x4d0], R32 ;  /* 0x0004d02001007387 */ /* 0x0003e20000100800 */
[----:B------:R-:W-:-:S02]  /*c230*/  @!P5 IMAD.IADD R35, R35, 0x1, -R2 ;  /* 0x000000012323d824 */ /* 0x000fc400078e0a02 */
[----:B0-----:R-:W-:Y:S01]  /*c240*/  IMAD.HI.U32 R4, R3, R31, RZ ;  /* 0x0000001f03047227 */ /* 0x001fe200078e00ff */
[----:B------:R0:W-:Y:S03]  /*c250*/  STL [R1+0x4c4], R34 ;  /* 0x0004c42201007387 */ /* 0x0001e60000100800 */
[----:B-1----:R-:W-:Y:S01]  /*c260*/  IMAD.MOV R32, RZ, RZ, -R4 ;  /* 0x000000ffff207224 */ /* 0x002fe200078e0a04 */
[----:B------:R-:W-:Y:S01]  /*c270*/  IABS R4, R118 ;  /* 0x0000007600047213 */ /* 0x000fe20000000000 */
[----:B------:R-:W-:Y:S01]  /*c280*/  IMAD.MOV.U32 R37, RZ, RZ, R33 ;  /* 0x000000ffff257224 */ /* 0x000fe200078e0021 */
[----:B------:R-:W-:Y:S01]  /*c290*/  ISETP.GE.AND P5, PT, R115, RZ, PT ;  /* 0x000000ff7300720c */ /* 0x000fe20003fa6270 */
[----:B------:R-:W-:Y:S02]  /*c2a0*/  IMAD.MOV.U32 R33, RZ, RZ, R35 ;  /* 0x000000ffff217224 */ /* 0x000fe400078e0023 */
[----:B0-----:R-:W-:-:S02]  /*c2b0*/  IMAD.MOV.U32 R34, RZ, RZ, R39 ;  /* 0x000000ffff227224 */ /* 0x001fc400078e0027 */
[----:B------:R-:W-:Y:S02]  /*c2c0*/  IMAD R31, R2, R32, R31 ;  /* 0x00000020021f7224 */ /* 0x000fe400078e021f */
[----:B------:R-:W-:-:S04]  /*c2d0*/  IMAD.HI.U32 R32, R3, R4, RZ ;  /* 0x0000000403207227 */ /* 0x000fc800078e00ff */
[----:B------:R-:W-:Y:S02]  /*c2e0*/  @!P2 IMAD.MOV R37, RZ, RZ, -R37 ;  /* 0x000000ffff25a224 */ /* 0x000fe400078e0a25 */
[----:B------:R-:W-:Y:S02]  /*c2f0*/  @!P3 IMAD.MOV R34, RZ, RZ, -R34 ;  /* 0x000000ffff22b224 */ /* 0x000fe400078e0a22 */
[----:B------:R-:W-:Y:S01]  /*c300*/  @!P0 IMAD.MOV R33, RZ, RZ, -R33 ;  /* 0x000000ffff218224 */ /* 0x000fe200078e0a21 */
[----:B------:R-:W-:Y:S01]  /*c310*/  STL [R1+0x4b0], R37 ;  /* 0x0004b02501007387 */ /* 0x000fe20000100800 */
[----:B------:R-:W-:Y:S02]  /*c320*/  @!P6 IMAD.IADD R29, R29, 0x1, -R2 ;  /* 0x000000011d1de824 */ /* 0x000fe400078e0a02 */
[----:B------:R-:W-:Y:S02]  /*c330*/  IMAD.MOV R32, RZ, RZ, -R32 ;  /* 0x000000ffff207224 */ /* 0x000fe400078e0a20 */
[----:B------:R-:W-:Y:S01]  /*c340*/  @!P1 IMAD.IADD R30, R30, 0x1, -R2 ;  /* 0x000000011e1e9824 */ /* 0x000fe200078e0a02 */
[C---:B------:R-:W-:Y:S01]  /*c350*/  ISETP.GT.U32.AND P6, PT, R2.reuse, R31, PT ;  /* 0x0000001f0200720c */ /* 0x040fe20003fc4070 */
[----:B------:R-:W-:Y:S01]  /*c360*/  STL [R1+0x4a4], R34 ;  /* 0x0004a42201007387 */ /* 0x000fe20000100800 */
[C---:B------:R-:W-:Y:S01]  /*c370*/  IMAD R4, R2.reuse, R32, R4 ;  /* 0x0000002002047224 */ /* 0x040fe200078e0204 */
[----:B------:R-:W-:-:S02]  /*c380*/  ISETP.GT.U32.AND P2, PT, R2, R29, PT ;  /* 0x0000001d0200720c */ /* 0x000fc40003f44070 */
[----:B------:R0:W-:Y:S02]  /*c390*/  STL [R1+0x468], R33 ;  /* 0x0004682101007387 */ /* 0x0001e40000100800 */
[----:B0-----:R-:W-:-:S04]  /*c3a0*/  IMAD.MOV.U32 R33, RZ, RZ, R30 ;  /* 0x000000ffff217224 */ /* 0x001fc800078e001e */
[----:B------:R-:W-:Y:S01]  /*c3b0*/  @!P5 IMAD.MOV R33, RZ, RZ, -R33 ;  /* 0x000000ffff21d224 */ /* 0x000fe200078e0a21 */
[C---:B------:R-:W-:Y:S01]  /*c3c0*/  ISETP.GT.U32.AND P5, PT, R2.reuse, R4, PT ;  /* 0x000000040200720c */ /* 0x040fe20003fa4070 */
[--C-:B------:R-:W-:Y:S01]  /*c3d0*/  @!P6 IMAD.IADD R31, R31, 0x1, -R2.reuse ;  /* 0x000000011f1fe824 */ /* 0x100fe200078e0a02 */
[----:B------:R-:W-:Y:S02]  /*c3e0*/  IABS R36, R119 ;  /* 0x0000007700247213 */ /* 0x000fe40000000000 */
[----:B------:R-:W-:Y:S02]  /*c3f0*/  @!P2 IMAD.IADD R29, R29, 0x1, -R2 ;  /* 0x000000011d1da824 */ /* 0x000fe400078e0a02 */
[----:B------:R-:W-:Y:S01]  /*c400*/  ISETP.GT.U32.AND P6, PT, R2, R31, PT ;  /* 0x0000001f0200720c */ /* 0x000fe20003fc4070 */
[----:B------:R-:W-:Y:S01]  /*c410*/  IMAD.HI.U32 R30, R3, R36, RZ ;  /* 0x00000024031e7227 */ /* 0x000fe200078e00ff */
[----:B------:R-:W-:Y:S02]  /*c420*/  ISETP.GE.AND P4, PT, R116, RZ, PT ;  /* 0x000000ff7400720c */ /* 0x000fe40003f86270 */
[----:B------:R-:W-:Y:S01]  /*c430*/  IABS R35, R120 ;  /* 0x0000007800237213 */ /* 0x000fe20000000000 */
[----:B------:R-:W-:-:S02]  /*c440*/  IMAD.MOV.U32 R32, RZ, RZ, R29 ;  /* 0x000000ffff207224 */ /* 0x000fc400078e001d */
[----:B------:R-:W-:Y:S02]  /*c450*/  @!P5 IMAD.IADD R4, R4, 0x1, -R2 ;  /* 0x000000010404d824 */ /* 0x000fe400078e0a02 */
[----:B------:R-:W-:-:S03]  /*c460*/  IMAD.MOV R29, RZ, RZ, -R30 ;  /* 0x000000ffff1d7224 */ /* 0x000fc600078e0a1e */
[C---:B------:R-:W-:Y:S01]  /*c470*/  ISETP.GT.U32.AND P5, PT, R2.reuse, R4, PT ;  /* 0x000000040200720c */ /* 0x040fe20003fa4070 */
[C---:B------:R-:W-:Y:S02]  /*c480*/  IMAD R36, R2.reuse, R29, R36 ;  /* 0x0000001d02247224 */ /* 0x040fe400078e0224 */
[----:B------:R-:W-:Y:S01]  /*c490*/  IMAD.HI.U32 R29, R3, R35, RZ ;  /* 0x00000023031d7227 */ /* 0x000fe200078e00ff */
[----:B------:R-:W-:Y:S02]  /*c4a0*/  IABS R34, R121 ;  /* 0x0000007900227213 */ /* 0x000fe40000000000 */
[----:B------:R-:W-:Y:S01]  /*c4b0*/  IABS R30, R122 ;  /* 0x0000007a001e7213 */ /* 0x000fe20000000000 */
[----:B------:R-:W-:Y:S02]  /*c4c0*/  IMAD.MOV R29, RZ, RZ, -R29 ;  /* 0x000000ffff1d7224 */ /* 0x000fe400078e0a1d */
[----:B------:R-:W-:Y:S01]  /*c4d0*/  @!P6 IMAD.IADD R31, R31, 0x1, -R2 ;  /* 0x000000011f1fe824 */ /* 0x000fe200078e0a02 */
[C---:B------:R-:W-:Y:S01]  /*c4e0*/  ISETP.GT.U32.AND P6, PT, R2.reuse, R36, PT ;  /* 0x000000240200720c */ /* 0x040fe20003fc4070 */
[----:B------:R0:W-:Y:S01]  /*c4f0*/  STL [R1+0x3b4], R33 ;  /* 0x0003b42101007387 */ /* 0x0001e20000100800 */
[----:B------:R-:W-:Y:S01]  /*c500*/  @!P4 IMAD.MOV R32, RZ, RZ, -R32 ;  /* 0x000000ffff20c224 */ /* 0x000fe200078e0a20 */
[----:B------:R-:W-:Y:S01]  /*c510*/  ISETP.GE.AND P3, PT, R117, RZ, PT ;  /* 0x000000ff7500720c */ /* 0x000fe20003f66270 */
[----:B------:R-:W-:Y:S01]  /*c520*/  IMAD R35, R2, R29, R35 ;  /* 0x0000001d02237224 */ /* 0x000fe200078e0223 */
[----:B------:R-:W-:Y:S01]  /*c530*/  ISETP.GE.AND P0, PT, R118, RZ, PT ;  /* 0x000000ff7600720c */ /* 0x000fe20003f06270 */
[C---:B------:R-:W-:Y:S01]  /*c540*/  IMAD.HI.U32 R38, R3.reuse, R34, RZ ;  /* 0x0000002203267227 */ /* 0x040fe200078e00ff */
[----:B------:R1:W-:Y:S03]  /*c550*/  STL [R1+0x3b0], R32 ;  /* 0x0003b02001007387 */ /* 0x0003e60000100800 */
[----:B------:R-:W-:Y:S01]  /*c560*/  IMAD.HI.U32 R37, R3, R30, RZ ;  /* 0x0000001e03257227 */ /* 0x000fe200078e00ff */
[----:B0-----:R-:W-:-:S03]  /*c570*/  IABS R33, R123 ;  /* 0x0000007b00217213 */ /* 0x001fc60000000000 */
[----:B------:R-:W-:Y:S01]  /*c580*/  @!P5 IMAD.IADD R4, R4, 0x1, -R2 ;  /* 0x000000010404d824 */ /* 0x000fe200078e0a02 */
[----:B------:R-:W-:Y:S01]  /*c590*/  ISETP.GT.U32.AND P5, PT, R2, R35, PT ;  /* 0x000000230200720c */ /* 0x000fe20003fa4070 */
[----:B------:R-:W-:Y:S02]  /*c5a0*/  IMAD.MOV R38, RZ, RZ, -R38 ;  /* 0x000000ffff267224 */ /* 0x000fe400078e0a26 */
[----:B------:R-:W-:Y:S02]  /*c5b0*/  IMAD.MOV R37, RZ, RZ, -R37 ;  /* 0x000000ffff257224 */ /* 0x000fe400078e0a25 */
[----:B-1----:R-:W-:-:S04]  /*c5c0*/  IMAD.HI.U32 R32, R3, R33, RZ ;  /* 0x0000002103207227 */ /* 0x002fc800078e00ff */
[C---:B------:R-:W-:Y:S02]  /*c5d0*/  IMAD R34, R2.reuse, R38, R34 ;  /* 0x0000002602227224 */ /* 0x040fe400078e0222 */
[----:B------:R-:W-:Y:S02]  /*c5e0*/  IMAD R30, R2, R37, R30 ;  /* 0x00000025021e7224 */ /* 0x000fe400078e021e */
[----:B------:R-:W-:Y:S02]  /*c5f0*/  IMAD.MOV R32, RZ, RZ, -R32 ;  /* 0x000000ffff207224 */ /* 0x000fe400078e0a20 */
[----:B------:R-:W-:Y:S02]  /*c600*/  IMAD.MOV.U32 R40, RZ, RZ, R31 ;  /* 0x000000ffff287224 */ /* 0x000fe400078e001f */
[----:B------:R-:W-:Y:S02]  /*c610*/  IMAD.MOV.U32 R39, RZ, RZ, R4 ;  /* 0x000000ffff277224 */ /* 0x000fe400078e0004 */
[----:B------:R-:W-:Y:S01]  /*c620*/  @!P6 IMAD.IADD R36, R36, 0x1, -R2 ;  /* 0x000000012424e824 */ /* 0x000fe200078e0a02 */
[----:B------:R-:W-:Y:S01]  /*c630*/  IABS R29, R124 ;  /* 0x0000007c001d7213 */ /* 0x000fe20000000000 */
[----:B------:R-:W-:-:S02]  /*c640*/  IMAD R33, R2, R32, R33 ;  /* 0x0000002002217224 */ /* 0x000fc400078e0221 */
[----:B------:R-:W-:Y:S01]  /*c650*/  @!P3 IMAD.MOV R40, RZ, RZ, -R40 ;  /* 0x000000ffff28b224 */ /* 0x000fe200078e0a28 */
[C---:B------:R-:W-:Y:S01]  /*c660*/  ISETP.GT.U32.AND P3, PT, R2.reuse, R34, PT ;  /* 0x000000220200720c */ /* 0x040fe20003f64070 */
[----:B------:R-:W-:Y:S01]  /*c670*/  @!P0 IMAD.MOV R39, RZ, RZ, -R39 ;  /* 0x000000ffff278224 */ /* 0x000fe200078e0a27 */
[C---:B------:R-:W-:Y:S02]  /*c680*/  ISETP.GT.U32.AND P0, PT, R2.reuse, R30, PT ;  /* 0x0000001e0200720c */ /* 0x040fe40003f04070 */
[C---:B------:R-:W-:Y:S01]  /*c690*/  ISETP.GT.U32.AND P6, PT, R2.reuse, R36, PT ;  /* 0x000000240200720c */ /* 0x040fe20003fc4070 */
[----:B------:R-:W-:Y:S01]  /*c6a0*/  @!P5 IMAD.IADD R35, R35, 0x1, -R2 ;  /* 0x000000012323d824 */ /* 0x000fe200078e0a02 */
[----:B------:R-:W-:Y:S01]  /*c6b0*/  ISETP.GT.U32.AND P5, PT, R2, R33, PT ;  /* 0x000000210200720c */ /* 0x000fe20003fa4070 */
[----:B------:R-:W-:-:S04]  /*c6c0*/  IMAD.HI.U32 R31, R3, R29, RZ ;  /* 0x0000001d031f7227 */ /* 0x000fc800078e00ff */
[----:B------:R-:W-:Y:S02]  /*c6d0*/  IMAD.MOV R31, RZ, RZ, -R31 ;  /* 0x000000ffff1f7224 */ /* 0x000fe400078e0a1f */
[--C-:B------:R-:W-:Y:S01]  /*c6e0*/  @!P3 IMAD.IADD R34, R34, 0x1, -R2.reuse ;  /* 0x000000012222b824 */ /* 0x100fe200078e0a02 */
[C---:B------:R-:W-:Y:S01]  /*c6f0*/  ISETP.GT.U32.AND P3, PT, R2.reuse, R35, PT ;  /* 0x000000230200720c */ /* 0x040fe20003f64070 */
[----:B------:R-:W-:Y:S01]  /*c700*/  IMAD R4, R2, R31, R29 ;  /* 0x0000001f02047224 */ /* 0x000fe200078e021d */
[----:B------:R-:W-:Y:S01]  /*c710*/  IABS R31, R125 ;  /* 0x0000007d001f7213 */ /* 0x000fe20000000000 */
[--C-:B------:R-:W-:Y:S02]  /*c720*/  @!P0 IMAD.IADD R30, R30, 0x1, -R2.reuse ;  /* 0x000000011e1e8824 */ /* 0x100fe400078e0a02 */
[--C-:B------:R-:W-:Y:S01]  /*c730*/  @!P6 IMAD.IADD R36, R36, 0x1, -R2.reuse ;  /* 0x000000012424e824 */ /* 0x100fe200078e0a02 */
[----:B------:R-:W-:Y:S01]  /*c740*/  ISETP.GE.AND P1, PT, R119, RZ, PT ;  /* 0x000000ff7700720c */ /* 0x000fe20003f26270 */
[----:B------:R-:W-:Y:S01]  /*c750*/  @!P5 IMAD.IADD R33, R33, 0x1, -R2 ;  /* 0x000000012121d824 */ /* 0x000fe200078e0a02 */
[----:B------:R-:W-:Y:S01]  /*c760*/  ISETP.GT.U32.AND P5, PT, R2, R30, PT ;  /* 0x0000001e0200720c */ /* 0x000fe20003fa4070 */
[----:B------:R-:W-:-:S02]  /*c770*/  IMAD.MOV.U32 R38, RZ, RZ, R36 ;  /* 0x000000ffff267224 */ /* 0x000fc400078e0024 */
[----:B------:R-:W-:Y:S01]  /*c780*/  IMAD.HI.U32 R36, R3, R31, RZ ;  /* 0x0000001f03247227 */ /* 0x000fe200078e00ff */
[----:B------:R-:W-:-:S03]  /*c790*/  ISETP.GT.U32.AND P0, PT, R2, R34, PT ;  /* 0x000000220200720c */ /* 0x000fc60003f04070 */
[----:B------:R-:W-:Y:S01]  /*c7a0*/  IMAD.MOV R36, RZ, RZ, -R36 ;  /* 0x000000ffff247224 */ /* 0x000fe200078e0a24 */
[----:B------:R-:W-:Y:S01]  /*c7b0*/  IABS R37, R130 ;  /* 0x0000008200257213 */ /* 0x000fe20000000000 */
[----:B------:R-:W-:Y:S01]  /*c7c0*/  @!P3 IMAD.IADD R35, R35, 0x1, -R2 ;  /* 0x000000012323b824 */ /* 0x000fe200078e0a02 */
[C---:B------:R-:W-:Y:S01]  /*c7d0*/  ISETP.GT.U32.AND P3, PT, R2.reuse, R4, PT ;  /* 0x000000040200720c */ /* 0x040fe20003f64070 */
[----:B------:R-:W-:Y:S01]  /*c7e0*/  IMAD R31, R2, R36, R31 ;  /* 0x00000024021f7224 */ /* 0x000fe200078e021f */
[----:B------:R-:W-:Y:S01]  /*c7f0*/  STL [R1+0x3ac], R40 ;  /* 0x0003ac2801007387 */ /* 0x000fe20000100800 */
[----:B------:R-:W-:Y:S01]  /*c800*/  @!P1 IMAD.MOV R38, RZ, RZ, -R38 ;  /* 0x000000ffff269224 */ /* 0x000fe200078e0a26 */
[----:B------:R-:W-:Y:S01]  /*c810*/  ISETP.GE.AND P2, PT, R120, RZ, PT ;  /* 0x000000ff7800720c */ /* 0x000fe20003f46270 */
[----:B------:R-:W-:Y:S01]  /*c820*/  @!P5 IMAD.IADD R30, R30, 0x1, -R2 ;  /* 0x000000011e1ed824 */ /* 0x000fe200078e0a02 */
[----:B------:R0:W-:Y:S01]  /*c830*/  STL [R1+0x3a8], R39 ;  /* 0x0003a82701007387 */ /* 0x0001e20000100800 */
[----:B------:R-:W-:-:S02]  /*c840*/  IABS R32, R131 ;  /* 0x0000008300207213 */ /* 0x000fc40000000000 */
[----:B------:R-:W-:Y:S01]  /*c850*/  ISETP.GT.U32.AND P5, PT, R2, R31, PT ;  /* 0x0000001f0200720c */ /* 0x000fe20003fa4070 */
[----:B------:R1:W-:Y:S01]  /*c860*/  STL [R1+0x3a4], R38 ;  /* 0x0003a42601007387 */ /* 0x0003e20000100800 */
[----:B------:R-:W-:Y:S01]  /*c870*/  ISETP.GE.AND P6, PT, R122, RZ, PT ;  /* 0x000000ff7a00720c */ /* 0x000fe20003fc6270 */
[----:B0-----:R-:W-:-:S04]  /*c880*/  IMAD.HI.U32 R39, R3, R37, RZ ;  /* 0x0000002503277227 */ /* 0x001fc800078e00ff */
[----:B-1----:R-:W-:-:S04]  /*c890*/  IMAD.HI.U32 R38, R3, R32, RZ ;  /* 0x0000002003267227 */ /* 0x002fc800078e00ff */
[----:B------:R-:W-:Y:S02]  /*c8a0*/  IMAD.MOV R39, RZ, RZ, -R39 ;  /* 0x000000ffff277224 */ /* 0x000fe400078e0a27 */
[----:B------:R-:W-:Y:S01]  /*c8b0*/  IMAD.MOV.U32 R41, RZ, RZ, R35 ;  /* 0x000000ffff297224 */ /* 0x000fe200078e0023 */
[----:B------:R-:W-:Y:S01]  /*c8c0*/  IABS R35, R134 ;  /* 0x0000008600237213 */ /* 0x000fe20000000000 */
[----:B------:R-:W-:Y:S01]  /*c8d0*/  @!P0 IMAD.IADD R34, R34, 0x1, -R2 ;  /* 0x0000000122228824 */ /* 0x000fe200078e0a02 */
[----:B------:R-:W-:Y:S01]  /*c8e0*/  IABS R29, R132 ;  /* 0x00000084001d7213 */ /* 0x000fe20000000000 */
[----:B------:R-:W-:Y:S02]  /*c8f0*/  IMAD.MOV R38, RZ, RZ, -R38 ;  /* 0x000000ffff267224 */ /* 0x000fe400078e0a26 */
[----:B------:R-:W-:Y:S02]  /*c900*/  @!P3 IMAD.IADD R4, R4, 0x1, -R2 ;  /* 0x000000010404b824 */ /* 0x000fe400078e0a02 */
[C---:B------:R-:W-:Y:S01]  /*c910*/  IMAD R37, R2.reuse, R39, R37 ;  /* 0x0000002702257224 */ /* 0x040fe200078e0225 */
[----:B------:R-:W-:Y:S01]  /*c920*/  ISETP.GT.U32.AND P1, PT, R2, R33, PT ;  /* 0x000000210200720c */ /* 0x000fe20003f24070 */
[----:B------:R-:W-:Y:S01]  /*c930*/  IMAD.MOV.U32 R40, RZ, RZ, R34 ;  /* 0x000000ffff287224 */ /* 0x000fe200078e0022 */
[----:B------:R-:W-:Y:S01]  /*c940*/  ISETP.GE.AND P4, PT, R121, RZ, PT ;  /* 0x000000ff7900720c */ /* 0x000fe20003f86270 */
[----:B------:R-:W-:-:S02]  /*c950*/  IMAD.MOV.U32 R34, RZ, RZ, R35 ;  /* 0x000000ffff227224 */ /* 0x000fc400078e0023 */
[C---:B------:R-:W-:Y:S02]  /*c960*/  IMAD R32, R2.reuse, R38, R32 ;  /* 0x0000002602207224 */ /* 0x040fe400078e0220 */
[----:B------:R-:W-:Y:S01]  /*c970*/  @!P5 IMAD.IADD R31, R31, 0x1, -R2 ;  /* 0x000000011f1fd824 */ /* 0x000fe200078e0a02 */
[C---:B------:R-:W-:Y:S01]  /*c980*/  ISETP.GT.U32.AND P5, PT, R2.reuse, R37, PT ;  /* 0x000000250200720c */ /* 0x040fe20003fa4070 */
[----:B------:R-:W-:Y:S01]  /*c990*/  @!P2 IMAD.MOV R41, RZ, RZ, -R41 ;  /* 0x000000ffff29a224 */ /* 0x000fe200078e0a29 */
[----:B------:R-:W-:Y:S01]  /*c9a0*/  ISETP.GT.U32.AND P2, PT, R2, R4, PT ;  /* 0x000000040200720c */ /* 0x000fe20003f44070 */
[----:B------:R-:W-:Y:S01]  /*c9b0*/  IMAD.MOV.U32 R35, RZ, RZ, R30 ;  /* 0x000000ffff237224 */ /* 0x000fe200078e001e */
[----:B------:R-:W-:Y:S01]  /*c9c0*/  ISETP.GE.AND P0, PT, R123, RZ, PT ;  /* 0x000000ff7b00720c */ /* 0x000fe20003f06270 */
[----:B------:R-:W-:-:S04]  /*c9d0*/  IMAD.HI.U32 R36, R3, R29, RZ ;  /* 0x0000001d03247227 */ /* 0x000fc800078e00ff */
[----:B------:R-:W-:Y:S01]  /*c9e0*/  @!P6 IMAD.MOV R35, RZ, RZ, -R35 ;  /* 0x000000ffff23e224 */ /* 0x000fe200078e0a23 */
[C---:B------:R-:W-:Y:S01]  /*c9f0*/  ISETP.GT.U32.AND P6, PT, R2.reuse, R32, PT ;  /* 0x000000200200720c */ /* 0x040fe20003fc4070 */
[----:B------:R-:W-:Y:S02]  /*ca00*/  IMAD.MOV R36, RZ, RZ, -R36 ;  /* 0x000000ffff247224 */ /* 0x000fe400078e0a24 */
[----:B------:R-:W-:Y:S02]  /*ca10*/  @!P1 IMAD.IADD R33, R33, 0x1, -R2 ;  /* 0x0000000121219824 */ /* 0x000fe400078e0a02 */
[----:B------:R-:W-:Y:S02]  /*ca20*/  IMAD R29, R2, R36, R29 ;  /* 0x00000024021d7224 */ /* 0x000fe400078e021d */
[----:B------:R-:W-:Y:S01]  /*ca30*/  @!P4 IMAD.MOV R40, RZ, RZ, -R40 ;  /* 0x000000ffff28c224 */ /* 0x000fe200078e0a28 */
[----:B------:R-:W-:Y:S01]  /*ca40*/  ISETP.GE.AND P1, PT, R124, RZ, PT ;  /* 0x000000ff7c00720c */ /* 0x000fe20003f26270 */
[--C-:B------:R-:W-:Y:S01]  /*ca50*/  @!P2 IMAD.IADD R4, R4, 0x1, -R2.reuse ;  /* 0x000000010404a824 */ /* 0x100fe200078e0a02 */
[----:B------:R-:W-:Y:S01]  /*ca60*/  IABS R36, R133 ;  /* 0x0000008500247213 */ /* 0x000fe20000000000 */
[--C-:B------:R-:W-:Y:S01]  /*ca70*/  @!P5 IMAD.IADD R37, R37, 0x1, -R2.reuse ;  /* 0x000000012525d824 */ /* 0x100fe200078e0a02 */
[----:B------:R-:W-:Y:S01]  /*ca80*/  ISETP.GT.U32.AND P2, PT, R2, R29, PT ;  /* 0x0000001d0200720c */ /* 0x000fe20003f44070 */
[----:B------:R-:W-:Y:S01]  /*ca90*/  @!P0 IMAD.MOV R33, RZ, RZ, -R33 ;  /* 0x000000ffff218224 */ /* 0x000fe200078e0a21 */
[----:B------:R-:W-:Y:S01]  /*caa0*/  STL [R1+0x3a0], R41 ;  /* 0x0003a02901007387 */ /* 0x000fe20000100800 */
[----:B------:R-:W-:Y:S01]  /*cab0*/  @!P6 IMAD.IADD R32, R32, 0x1, -R2 ;  /* 0x000000012020e824 */ /* 0x000fe200078e0a02 */
[----:B------:R-:W-:-:S02]  /*cac0*/  ISETP.GT.U32.AND P6, PT, R2, R37, PT ;  /* 0x000000250200720c */ /* 0x000fc40003fc4070 */
[----:B------:R-:W-:Y:S01]  /*cad0*/  STL [R1+0x39c], R40 ;  /* 0x00039c2801007387 */ /* 0x000fe20000100800 */
[----:B------:R-:W-:-:S03]  /*cae0*/  IMAD.HI.U32 R30, R3, R36, RZ ;  /* 0x00000024031e7227 */ /* 0x000fc600078e00ff */
[----:B------:R0:W-:Y:S04]  /*caf0*/  STL [R1+0x398], R35 ;  /* 0x0003982301007387 */ /* 0x0001e80000100800 */
[----:B------:R1:W-:Y:S01]  /*cb00*/  STL [R1+0x394], R33 ;  /* 0x0003942101007387 */ /* 0x0003e20000100800 */
[----:B------:R-:W-:Y:S01]  /*cb10*/  ISETP.GT.U32.AND P4, PT, R2, R31, PT ;  /* 0x0000001f0200720c */ /* 0x000fe20003f84070 */
[----:B------:R-:W-:Y:S02]  /*cb20*/  IMAD.MOV R30, RZ, RZ, -R30 ;  /* 0x000000ffff1e7224 */ /* 0x000fe400078e0a1e */
[----:B0-----:R-:W-:Y:S02]  /*cb30*/  IMAD.MOV.U32 R35, RZ, RZ, R4 ;  /* 0x000000ffff237224 */ /* 0x001fe400078e0004 */
[----:B-1----:R-:W-:Y:S01]  /*cb40*/  IMAD.HI.U32 R33, R3, R34, RZ ;  /* 0x0000002203217227 */ /* 0x002fe200078e00ff */
[----:B------:R-:W-:-:S03]  /*cb50*/  IABS R4, R135 ;  /* 0x0000008700047213 */ /* 0x000fc60000000000 */
[----:B------:R-:W-:Y:S01]  /*cb60*/  IMAD.MOV R33, RZ, RZ, -R33 ;  /* 0x000000ffff217224 */ /* 0x000fe200078e0a21 */
[----:B------:R-:W-:Y:S01]  /*cb70*/  ISETP.GE.AND P3, PT, R125, RZ, PT ;  /* 0x000000ff7d00720c */ /* 0x000fe20003f66270 */
[C---:B------:R-:W-:Y:S02]  /*cb80*/  IMAD R36, R2.reuse, R30, R36 ;  /* 0x0000001e02247224 */ /* 0x040fe400078e0224 */
[----:B------:R-:W-:Y:S01]  /*cb90*/  @!P2 IMAD.IADD R29, R29, 0x1, -R2 ;  /* 0x000000011d1da824 */ /* 0x000fe200078e0a02 */
[C---:B------:R-:W-:Y:S01]  /*cba0*/  ISETP.GT.U32.AND P2, PT, R2.reuse, R32, PT ;  /* 0x000000200200720c */ /* 0x040fe20003f44070 */
[----:B------:R-:W-:Y:S02]  /*cbb0*/  @!P1 IMAD.MOV R35, RZ, RZ, -R35 ;  /* 0x000000ffff239224 */ /* 0x000fe400078e0a23 */
[C---:B------:R-:W-:Y:S02]  /*cbc0*/  IMAD R33, R2.reuse, R33, R34 ;  /* 0x0000002102217224 */ /* 0x040fe400078e0222 */
[----:B------:R-:W-:Y:S01]  /*cbd0*/  IMAD.MOV.U32 R34, RZ, RZ, R4 ;  /* 0x000000ffff227224 */ /* 0x000fe200078e0004 */
[----:B------:R0:W-:Y:S01]  /*cbe0*/  STL [R1+0x390], R35 ;  /* 0x0003902301007387 */ /* 0x0001e20000100800 */
[----:B------:R-:W-:Y:S01]  /*cbf0*/  @!P6 IMAD.IADD R37, R37, 0x1, -R2 ;  /* 0x000000012525e824 */ /* 0x000fe200078e0a02 */
[C---:B------:R-:W-:Y:S01]  /*cc00*/  ISETP.GT.U32.AND P6, PT, R2.reuse, R36, PT ;  /* 0x000000240200720c */ /* 0x040fe20003fc4070 */
[----:B------:R-:W-:Y:S01]  /*cc10*/  IMAD.HI.U32 R38, R3, R34, RZ ;  /* 0x0000002203267227 */ /* 0x000fe200078e00ff */
[----:B------:R-:W-:-:S02]  /*cc20*/  ISETP.GT.U32.AND P1, PT, R2, R29, PT ;  /* 0x0000001d0200720c */ /* 0x000fc40003f24070 */
[----:B------:R-:W-:Y:S01]  /*cc30*/  IABS R30, R137 ;  /* 0x00000089001e7213 */ /* 0x000fe20000000000 */
[----:B------:R-:W-:Y:S01]  /*cc40*/  @!P4 IMAD.IADD R31, R31, 0x1, -R2 ;  /* 0x000000011f1fc824 */ /* 0x000fe200078e0a02 */
[----:B0-----:R-:W-:Y:S01]  /*cc50*/  IABS R35, R136 ;  /* 0x0000008800237213 */ /* 0x001fe20000000000 */
[----:B------:R-:W-:Y:S01]  /*cc60*/  IMAD.MOV R38, RZ, RZ, -R38 ;  /* 0x000000ffff267224 */ /* 0x000fe200078e0a26 */
[----:B------:R-:W-:Y:S01]  /*cc70*/  ISETP.GE.AND P4, PT, R131, RZ, PT ;  /* 0x000000ff8300720c */ /* 0x000fe20003f86270 */
[----:B------:R-:W-:Y:S02]  /*cc80*/  @!P3 IMAD.MOV R31, RZ, RZ, -R31 ;  /* 0x000000ffff1fb224 */ /* 0x000fe400078e0a1f */
[----:B------:R-:W-:Y:S01]  /*cc90*/  IMAD.HI.U32 R40, R3, R35, RZ ;  /* 0x0000002303287227 */ /* 0x000fe200078e00ff */
[----:B------:R-:W-:-:S03]  /*cca0*/  ISETP.GE.AND P5, PT, R132, RZ, PT ;  /* 0x000000ff8400720c */ /* 0x000fc60003fa6270 */
[----:B------:R-:W-:Y:S01]  /*ccb0*/  @!P2 IMAD.IADD R32, R32, 0x1, -R2 ;  /* 0x000000012020a824 */ /* 0x000fe200078e0a02 */
[C---:B------:R-:W-:Y:S01]  /*ccc0*/  ISETP.GT.U32.AND P2, PT, R2.reuse, R33, PT ;  /* 0x000000210200720c */ /* 0x040fe20003f44070 */
[----:B------:R-:W-:Y:S02]  /*ccd0*/  IMAD R34, R2, R38, R34 ;  /* 0x0000002602227224 */ /* 0x000fe400078e0222 */
[----:B------:R-:W-:Y:S01]  /*cce0*/  IMAD.HI.U32 R39, R3, R30, RZ ;  /* 0x0000001e03277227 */ /* 0x000fe200078e00ff */
[----:B------:R-:W-:-:S03]  /*ccf0*/  ISETP.GE.AND P0, PT, R130, RZ, PT ;  /* 0x000000ff8200720c */ /* 0x000fc60003f06270 */
[----:B------:R-:W-:Y:S01]  /*cd00*/  IMAD.MOV R40, RZ, RZ, -R40 ;  /* 0x000000ffff287224 */ /* 0x000fe200078e0a28 */
[----:B------:R0:W-:Y:S01]  /*cd10*/  STL [R1+0x38c], R31 ;  /* 0x00038c1f01007387 */ /* 0x0001e20000100800 */
[--C-:B------:R-:W-:Y:S01]  /*cd20*/  @!P6 IMAD.IADD R36, R36, 0x1, -R2.reuse ;  /* 0x000000012424e824 */ /* 0x100fe200078e0a02 */
[C---:B------:R-:W-:Y:S01]  /*cd30*/  ISETP.GT.U32.AND P6, PT, R2.reuse, R34, PT ;  /* 0x000000220200720c */ /* 0x040fe20003fc4070 */
[----:B------:R-:W-:Y:S02]  /*cd40*/  @!P1 IMAD.IADD R29, R29, 0x1, -R2 ;  /* 0x000000011d1d9824 */ /* 0x000fe400078e0a02 */
[----:B------:R-:W-:Y:S02]  /*cd50*/  IMAD.MOV R39, RZ, RZ, -R39 ;  /* 0x000000ffff277224 */ /* 0x000fe400078e0a27 */
[----:B------:R-:W-:Y:S02]  /*cd60*/  IMAD R35, R2, R40, R35 ;  /* 0x0000002802237224 */ /* 0x000fe400078e0223 */
[----:B0-----:R-:W-:-:S02]  /*cd70*/  IMAD.MOV.U32 R31, RZ, RZ, R32 ;  /* 0x000000ffff1f7224 */ /* 0x001fc400078e0020 */
[----:B------:R-:W-:Y:S01]  /*cd80*/  IMAD.MOV.U32 R41, RZ, RZ, R37 ;  /* 0x000000ffff297224 */ /* 0x000fe200078e0025 */
[----:B------:R-:W-:Y:S01]  /*cd90*/  IABS R4, R138 ;  /* 0x0000008a00047213 */ /* 0x000fe20000000000 */
[C---:B------:R-:W-:Y:S02]  /*cda0*/  IMAD R30, R2.reuse, R39, R30 ;  /* 0x00000027021e7224 */ /* 0x040fe400078e021e */
[----:B------:R-:W-:Y:S02]  /*cdb0*/  IMAD.MOV.U32 R37, RZ, RZ, R29 ;  /* 0x000000ffff257224 */ /* 0x000fe400078e001d */
[----:B------:R-:W-:Y:S01]  /*cdc0*/  @!P4 IMAD.MOV R31, RZ, RZ, -R31 ;  /* 0x000000ffff1fc224 */ /* 0x000fe200078e0a1f */
[C---:B------:R-:W-:Y:S01]  /*cdd0*/  ISETP.GT.U32.AND P4, PT, R2.reuse, R35, PT ;  /* 0x000000230200720c */ /* 0x040fe20003f84070 */
[----:B------:R-:W-:Y:S01]  /*cde0*/  @!P5 IMAD.MOV R37, RZ, RZ, -R37 ;  /* 0x000000ffff25d224 */ /* 0x000fe200078e0a25 */
[C---:B------:R-:W-:Y:S01]  /*cdf0*/  ISETP.GT.U32.AND P5, PT, R2.reuse, R30, PT ;  /* 0x0000001e0200720c */ /* 0x040fe20003fa4070 */
[----:B------:R-:W-:Y:S01]  /*ce00*/  @!P2 IMAD.IADD R33, R33, 0x1, -R2 ;  /* 0x000000012121a824 */ /* 0x000fe200078e0a02 */
[----:B------:R-:W-:Y:S01]  /*ce10*/  ISETP.GT.U32.AND P3, PT, R2, R36, PT ;  /* 0x000000240200720c */ /* 0x000fe20003f64070 */
[----:B------:R-:W-:Y:S01]  /*ce20*/  IMAD.HI.U32 R38, R3, R4, RZ ;  /* 0x0000000403267227 */ /* 0x000fe200078e00ff */
[----:B------:R-:W-:-:S03]  /*ce30*/  IABS R39, R139 ;  /* 0x0000008b00277213 */ /* 0x000fc60000000000 */
[----:B------:R-:W-:Y:S02]  /*ce40*/  @!P0 IMAD.MOV R41, RZ, RZ, -R41 ;  /* 0x000000ffff298224 */ /* 0x000fe400078e0a29 */
[----:B------:R-:W-:Y:S01]  /*ce50*/  @!P6 IMAD.IADD R34, R34, 0x1, -R2 ;  /* 0x000000012222e824 */ /* 0x000fe200078e0a02 */
[----:B------:R-:W-:Y:S01]  /*ce60*/  ISETP.GT.U32.AND P6, PT, R2, R33, PT ;  /* 0x000000210200720c */ /* 0x000fe20003fc4070 */
[----:B------:R-:W-:Y:S01]  /*ce70*/  IMAD.MOV R38, RZ, RZ, -R38 ;  /* 0x000000ffff267224 */ /* 0x000fe200078e0a26 */
[----:B------:R-:W-:Y:S01]  /*ce80*/  STL [R1+0x388], R41 ;  /* 0x0003882901007387 */ /* 0x000fe20000100800 */
[----:B------:R-:W-:Y:S01]  /*ce90*/  ISETP.GE.AND P2, PT, R134, RZ, PT ;  /* 0x000000ff8600720c */ /* 0x000fe20003f46270 */
[----:B------:R-:W-:Y:S01]  /*cea0*/  @!P4 IMAD.IADD R35, R35, 0x1, -R2 ;  /* 0x000000012323c824 */ /* 0x000fe200078e0a02 */
[----:B------:R-:W-:Y:S01]  /*ceb0*/  ISETP.GE.AND P1, PT, R133, RZ, PT ;  /* 0x000000ff8500720c */ /* 0x000fe20003f26270 */
[----:B------:R-:W-:Y:S01]  /*cec0*/  IMAD R4, R2, R38, R4 ;  /* 0x0000002602047224 */ /* 0x000fe200078e0204 */
[----:B------:R0:W-:Y:S01]  /*ced0*/  STL [R1+0x384], R31 ;  /* 0x0003841f01007387 */ /* 0x0001e20000100800 */
[----:B------:R-:W-:Y:S01]  /*cee0*/  IABS R38, R140 ;  /* 0x0000008c00267213 */ /* 0x000fe20000000000 */
[--C-:B------:R-:W-:Y:S01]  /*cef0*/  @!P5 IMAD.IADD R30, R30, 0x1, -R2.reuse ;  /* 0x000000011e1ed824 */ /* 0x100fe200078e0a02 */
[----:B------:R-:W-:Y:S01]  /*cf00*/  ISETP.GT.U32.AND P0, PT, R2, R34, PT ;  /* 0x000000220200720c */ /* 0x000fe20003f04070 */
[----:B------:R-:W-:Y:S01]  /*cf10*/  @!P3 IMAD.IADD R36, R36, 0x1, -R2 ;  /* 0x000000012424b824 */ /* 0x000fe200078e0a02 */
[----:B------:R-:W-:Y:S01]  /*cf20*/  ISETP.GT.U32.AND P5, PT, R2, R35, PT ;  /* 0x000000230200720c */ /* 0x000fe20003fa4070 */
[----:B0-----:R-:W-:-:S04]  /*cf30*/  IMAD.HI.U32 R31, R3, R39, RZ ;  /* 0x00000027031f7227 */ /* 0x001fc800078e00ff */
[----:B------:R-:W-:Y:S02]  /*cf40*/  IMAD.MOV R31, RZ, RZ, -R31 ;  /* 0x000000ffff1f7224 */ /* 0x000fe400078e0a1f */
[----:B------:R-:W-:-:S04]  /*cf50*/  IMAD.HI.U32 R29, R3, R38, RZ ;  /* 0x00000026031d7227 */ /* 0x000fc800078e00ff */
[----:B------:R-:W-:Y:S02]  /*cf60*/  @!P6 IMAD.IADD R33, R33, 0x1, -R2 ;  /* 0x000000012121e824 */ /* 0x000fe400078e0a02 */
[C---:B------:R-:W-:Y:S02]  /*cf70*/  IMAD R31, R2.reuse, R31, R39 ;  /* 0x0000001f021f7224 */ /* 0x040fe400078e0227 */
[----:B------:R-:W-:Y:S02]  /*cf80*/  IMAD.MOV R29, RZ, RZ, -R29 ;  /* 0x000000ffff1d7224 */ /* 0x000fe400078e0a1d */
[----:B------:R-:W-:Y:S01]  /*cf90*/  IMAD.MOV.U32 R32, RZ, RZ, R36 ;  /* 0x000000ffff207224 */ /* 0x000fe200078e0024 */
[C---:B------:R-:W-:Y:S01]  /*cfa0*/  ISETP.GT.U32.AND P3, PT, R2.reuse, R4, PT ;  /* 0x000000040200720c */ /* 0x040fe20003f64070 */
[----:B------:R-:W-:Y:S01]  /*cfb0*/  @!P2 IMAD.MOV R33, RZ, RZ, -R33 ;  /* 0x000000ffff21a224 */ /* 0x000fe200078e0a21 */
[----:B------:R-:W-:Y:S01]  /*cfc0*/  ISETP.GE.AND P6, PT, R135, RZ, PT ;  /* 0x000000ff8700720c */ /* 0x000fe20003fc6270 */
[C---:B------:R-:W-:Y:S01]  /*cfd0*/  IMAD R29, R2.reuse, R29, R38 ;  /* 0x0000001d021d7224 */ /* 0x040fe200078e0226 */
[C---:B------:R-:W-:Y:S01]  /*cfe0*/  ISETP.GT.U32.AND P2, PT, R2.reuse, R31, PT ;  /* 0x0000001f0200720c */ /* 0x040fe20003f44070 */
[----:B------:R-:W-:Y:S01]  /*cff0*/  @!P1 IMAD.MOV R32, RZ, RZ, -R32 ;  /* 0x000000ffff209224 */ /* 0x000fe200078e0a20 */
[----:B------:R-:W-:Y:S01]  /*d000*/  ISETP.GT.U32.AND P1, PT, R2, R30, PT ;  /* 0x0000001e0200720c */ /* 0x000fe20003f24070 */
[--C-:B------:R-:W-:Y:S01]  /*d010*/  @!P0 IMAD.IADD R34, R34, 0x1, -R2.reuse ;  /* 0x0000000122228824 */ /* 0x100fe200078e0a02 */
[----:B------:R-:W-:Y:S01]  /*d020*/  STL [R1+0x380], R37 ;  /* 0x0003802501007387 */ /* 0x000fe20000100800 */
[----:B------:R-:W-:Y:S01]  /*d030*/  ISETP.GE.AND P0, PT, R136, RZ, PT ;  /* 0x000000ff8800720c */ /* 0x000fe20003f06270 */
[--C-:B------:R-:W-:Y:S01]  /*d040*/  @!P5 IMAD.IADD R35, R35, 0x1, -R2.reuse ;  /* 0x000000012323d824 */ /* 0x100fe200078e0a02 */
[----:B------:R-:W-:Y:S01]  /*d050*/  ISETP.GT.U32.AND P5, PT, R2, R29, PT ;  /* 0x0000001d0200720c */ /* 0x000fe20003fa4070 */
[----:B------:R0:W-:Y:S01]  /*d060*/  STL [R1+0x37c], R32 ;  /* 0x00037c2001007387 */ /* 0x0001e20000100800 */
[----:B------:R-:W-:Y:S01]  /*d070*/  ISETP.GE.AND P4, PT, R137, RZ, PT ;  /* 0x000000ff8900720c */ /* 0x000fe20003f86270 */
[----:B------:R-:W-:-:S02]  /*d080*/  @!P3 IMAD.IADD R4, R4, 0x1, -R2 ;  /* 0x000000010404b824 */ /* 0x000fc400078e0a02 */
[----:B------:R1:W-:Y:S01]  /*d090*/  STL [R1+0x378], R33 ;  /* 0x0003782101007387 */ /* 0x0003e20000100800 */
[----:B0-----:R-:W-:Y:S01]  /*d0a0*/  IABS R32, R141 ;  /* 0x0000008d00207213 */ /* 0x001fe20000000000 */
[----:B------:R-:W-:Y:S02]  /*d0b0*/  @!P6 IMAD.MOV R34, RZ, RZ, -R34 ;  /* 0x000000ffff22e224 */ /* 0x000fe400078e0a22 */
[----:B------:R-:W-:Y:S02]  /*d0c0*/  @!P2 IMAD.IADD R31, R31, 0x1, -R2 ;  /* 0x000000011f1fa824 */ /* 0x000fe400078e0a02 */
[----:B-1----:R-:W-:-:S04]  /*d0d0*/  IMAD.HI.U32 R33, R3, R32, RZ ;  /* 0x0000002003217227 */ /* 0x002fc800078e00ff */
[----:B------:R-:W-:Y:S02]  /*d0e0*/  IMAD.MOV.U32 R37, RZ, RZ, R35 ;  /* 0x000000ffff257224 */ /* 0x000fe400078e0023 */
[--C-:B------:R-:W-:Y:S02]  /*d0f0*/  @!P1 IMAD.IADD R30, R30, 0x1, -R2.reuse ;  /* 0x000000011e1e9824 */ /* 0x100fe400078e0a02 */
[----:B------:R-:W-:Y:S01]  /*d100*/  IMAD.MOV R36, RZ, RZ, -R33 ;  /* 0x000000ffff247224 */ /* 0x000fe200078e0a21 */
[C---:B------:R-:W-:Y:S01]  /*d110*/  ISETP.GT.U32.AND P3, PT, R2.reuse, R4, PT ;  /* 0x000000040200720c */ /* 0x040fe20003f64070 */
[----:B------:R0:W-:Y:S01]  /*d120*/  STL [R1+0x374], R34 ;  /* 0x0003742201007387 */ /* 0x0001e20000100800 */
[----:B------:R-:W-:Y:S01]  /*d130*/  @!P0 IMAD.MOV R37, RZ, RZ, -R37 ;  /* 0x000000ffff258224 */ /* 0x000fe200078e0a25 */
[C---:B------:R-:W-:Y:S01]  /*d140*/  ISETP.GT.U32.AND P0, PT, R2.reuse, R31, PT ;  /* 0x0000001f0200720c */ /* 0x040fe20003f04070 */
[----:B------:R-:W-:Y:S02]  /*d150*/  @!P5 IMAD.IADD R29, R29, 0x1, -R2 ;  /* 0x000000011d1dd824 */ /* 0x000fe400078e0a02 */
[----:B------:R-:W-:-:S02]  /*d160*/  IMAD R32, R2, R36, R32 ;  /* 0x0000002402207224 */ /* 0x000fc400078e0220 */
[----:B------:R-:W-:Y:S01]  /*d170*/  IMAD.MOV.U32 R35, RZ, RZ, R30 ;  /* 0x000000ffff237224 */ /* 0x000fe200078e001e */
[----:B0-----:R-:W-:-:S03]  /*d180*/  IABS R34, R142 ;  /* 0x0000008e00227213 */ /* 0x001fc60000000000 */
[----:B------:R-:W-:Y:S01]  /*d190*/  @!P4 IMAD.MOV R35, RZ, RZ, -R35 ;  /* 0x000000ffff23c224 */ /* 0x000fe200078e0a23 */
[C---:B------:R-:W-:Y:S02]  /*d1a0*/  ISETP.GT.U32.AND P5, PT, R2.reuse, R29, PT ;  /* 0x0000001d0200720c */ /* 0x040fe40003fa4070 */
[----:B------:R-:W-:Y:S01]  /*d1b0*/  ISETP.GT.U32.AND P4, PT, R2, R32, PT ;  /* 0x000000200200720c */ /* 0x000fe20003f84070 */
[----:B------:R-:W-:Y:S01]  /*d1c0*/  IMAD.MOV.U32 R33, RZ, RZ, R34 ;  /* 0x000000ffff217224 */ /* 0x000fe200078e0022 */
[----:B------:R-:W-:Y:S02]  /*d1d0*/  ISETP.GE.AND P6, PT, R138, RZ, PT ;  /* 0x000000ff8a00720c */ /* 0x000fe40003fc6270 */
[----:B------:R-:W-:Y:S01]  /*d1e0*/  IABS R30, R143 ;  /* 0x0000008f001e7213 */ /* 0x000fe20000000000 */
[----:B------:R-:W-:Y:S01]  /*d1f0*/  IMAD.HI.U32 R34, R3, R33, RZ ;  /* 0x0000002103227227 */ /* 0x000fe200078e00ff */
[----:B------:R-:W-:Y:S01]  /*d200*/  ISETP.GE.AND P1, PT, R139, RZ, PT ;  /* 0x000000ff8b00720c */ /* 0x000fe20003f26270 */
[----:B------:R-:W-:Y:S02]  /*d210*/  STL [R1+0x370], R37 ;  /* 0x0003702501007387 */ /* 0x000fe40000100800 */
[----:B------:R-:W-:Y:S01]  /*d220*/  @!P3 IMAD.IADD R4, R4, 0x1, -R2 ;  /* 0x000000010404b824 */ /* 0x000fe200078e0a02 */
[----:B------:R-:W-:Y:S01]  /*d230*/  ISETP.GE.AND P3, PT, R140, RZ, PT ;  /* 0x000000ff8c00720c */ /* 0x000fe20003f66270 */
[----:B------:R-:W-:Y:S01]  /*d240*/  IMAD.MOV R34, RZ, RZ, -R34 ;  /* 0x000000ffff227224 */ /* 0x000fe200078e0a22 */
[----:B------:R0:W-:Y:S01]  /*d250*/  STL [R1+0x36c], R35 ;  /* 0x00036c2301007387 */ /* 0x0001e20000100800 */
[----:B------:R-:W-:-:S02]  /*d260*/  @!P0 IMAD.IADD R31, R31, 0x1, -R2 ;  /* 0x000000011f1f8824 */ /* 0x000fc400078e0a02 */
[----:B------:R-:W-:Y:S02]  /*d270*/  IMAD R33, R2, R34, R33 ;  /* 0x0000002202217224 */ /* 0x000fe400078e0221 */
[----:B------:R-:W-:Y:S02]  /*d280*/  IMAD.MOV.U32 R36, RZ, RZ, R31 ;  /* 0x000000ffff247224 */ /* 0x000fe400078e001f */
[----:B0-----:R-:W-:-:S04]  /*d290*/  IMAD.HI.U32 R35, R3, R30, RZ ;  /* 0x0000001e03237227 */ /* 0x001fc800078e00ff */
[--C-:B------:R-:W-:Y:S02]  /*d2a0*/  @!P5 IMAD.IADD R29, R29, 0x1, -R2.reuse ;  /* 0x000000011d1dd824 */ /* 0x100fe400078e0a02 */
[----:B------:R-:W-:Y:S02]  /*d2b0*/  IMAD.MOV R31, RZ, RZ, -R35 ;  /* 0x000000ffff1f7224 */ /* 0x000fe400078e0a23 */
[----:B------:R-:W-:Y:S01]  /*d2c0*/  @!P4 IMAD.IADD R32, R32, 0x1, -R2 ;  /* 0x000000012020c824 */ /* 0x000fe200078e0a02 */
[C---:B------:R-:W-:Y:S01]  /*d2d0*/  ISETP.GT.U32.AND P5, PT, R2.reuse, R33, PT ;  /* 0x000000210200720c */ /* 0x040fe20003fa4070 */
[----:B------:R-:W-:Y:S02]  /*d2e0*/  @!P6 IMAD.MOV R4, RZ, RZ, -R4 ;  /* 0x000000ffff04e224 */ /* 0x000fe400078e0a04 */
[----:B------:R-:W-:Y:S02]  /*d2f0*/  IMAD R30, R2, R31, R30 ;  /* 0x0000001f021e7224 */ /* 0x000fe400078e021e */
[----:B------:R-:W-:-:S02]  /*d300*/  IMAD.MOV.U32 R35, RZ, RZ, R29 ;  /* 0x000000ffff237224 */ /* 0x000fc400078e001d */
[----:B------:R-:W-:Y:S01]  /*d310*/  @!P1 IMAD.MOV R36, RZ, RZ, -R36 ;  /* 0x000000ffff249224 */ /* 0x000fe200078e0a24 */
[C---:B------:R-:W-:Y:S01]  /*d320*/  ISETP.GT.U32.AND P1, PT, R2.reuse, R32, PT ;  /* 0x000000200200720c */ /* 0x040fe20003f24070 */
[----:B------:R-:W-:Y:S01]  /*d330*/  @!P3 IMAD.MOV R35, RZ, RZ, -R35 ;  /* 0x000000ffff23b224 */ /* 0x000fe200078e0a23 */
[----:B------:R0:W-:Y:S01]  /*d340*/  STL [R1+0x368], R4 ;  /* 0x0003680401007387 */ /* 0x0001e20000100800 */
[----:B------:R-:W-:Y:S02]  /*d350*/  ISETP.GT.U32.AND P3, PT, R2, R30, PT ;  /* 0x0000001e0200720c */ /* 0x000fe40003f64070 */
[----:B------:R-:W-:Y:S02]  /*d360*/  ISETP.GE.AND P2, PT, R141, RZ, PT ;  /* 0x000000ff8d00720c */ /* 0x000fe40003f46270 */
[----:B0-----:R-:W-:Y:S01]  /*d370*/  IABS R4, R145 ;  /* 0x0000009100047213 */ /* 0x001fe20000000000 */
[----:B------:R-:W-:-:S04]  /*d380*/  @!P5 IMAD.IADD R33, R33, 0x1, -R2 ;  /* 0x000000012121d824 */ /* 0x000fc800078e0a02 */
[----:B------:R-:W-:Y:S01]  /*d390*/  IMAD.HI.U32 R29, R3, R4, RZ ;  /* 0x00000004031d7227 */ /* 0x000fe200078e00ff */
[----:B------:R-:W-:-:S03]  /*d3a0*/  IABS R34, R144 ;  /* 0x0000009000227213 */ /* 0x000fc60000000000 */
[----:B------:R-:W-:Y:S02]  /*d3b0*/  IMAD.MOV R29, RZ, RZ, -R29 ;  /* 0x000000ffff1d7224 */ /* 0x000fe400078e0a1d */
[--C-:B------:R-:W-:Y:S01]  /*d3c0*/  @!P1 IMAD.IADD R32, R32, 0x1, -R2.reuse ;  /* 0x0000000120209824 */ /* 0x100fe200078e0a02 */
[----:B------:R0:W-:Y:S01]  /*d3d0*/  STL [R1+0x364], R36 ;  /* 0x0003642401007387 */ /* 0x0001e20000100800 */
[----:B------:R-:W-:Y:S01]  /*d3e0*/  ISETP.GT.U32.AND P5, PT, R2, R33, PT ;  /* 0x000000210200720c */ /* 0x000fe20003fa4070 */
[----:B------:R-:W-:Y:S02]  /*d3f0*/  @!P3 IMAD.IADD R30, R30, 0x1, -R2 ;  /* 0x000000011e1eb824 */ /* 0x000fe400078e0a02 */
[----:B------:R1:W-:Y:S01]  /*d400*/  STL [R1+0x360], R35 ;  /* 0x0003602301007387 */ /* 0x0003e20000100800 */
[C---:B------:R-:W-:Y:S02]  /*d410*/  IMAD R4, R2.reuse, R29, R4 ;  /* 0x0000001d02047224 */ /* 0x040fe400078e0204 */
[----:B------:R-:W-:Y:S01]  /*d420*/  IMAD.MOV.U32 R38, RZ, RZ, R32 ;  /* 0x000000ffff267224 */ /* 0x000fe200078e0020 */
[----:B------:R-:W-:Y:S01]  /*d430*/  ISETP.GT.U32.AND P3, PT, R2, R30, PT ;  /* 0x0000001e0200720c */ /* 0x000fe20003f64070 */
[----:B0-----:R-:W-:Y:S01]  /*d440*/  IMAD.HI.U32 R36, R3, R34, RZ ;  /* 0x0000002203247227 */ /* 0x001fe200078e00ff */
[----:B-1----:R-:W-:-:S03]  /*d450*/  IABS R35, R146 ;  /* 0x0000009200237213 */ /* 0x002fc60000000000 */
[----:B------:R-:W-:Y:S01]  /*d460*/  @!P2 IMAD.MOV R38, RZ, RZ, -R38 ;  /* 0x000000ffff26a224 */ /* 0x000fe200078e0a26 */
[C---:B------:R-:W-:Y:S01]  /*d470*/  ISETP.GT.U32.AND P2, PT, R2.reuse, R4, PT ;  /* 0x000000040200720c */ /* 0x040fe20003f44070 */
[----:B------:R-:W-:Y:S02]  /*d480*/  IMAD.MOV R36, RZ, RZ, -R36 ;  /* 0x000000ffff247224 */ /* 0x000fe400078e0a24 */
[----:B------:R-:W-:Y:S01]  /*d490*/  IMAD.MOV.U32 R29, RZ, RZ, R35 ;  /* 0x000000ffff1d7224 */ /* 0x000fe200078e0023 */
[----:B------:R-:W-:Y:S01]  /*d4a0*/  IABS R31, R147 ;  /* 0x00000093001f7213 */ /* 0x000fe20000000000 */
[----:B------:R-:W-:Y:S02]  /*d4b0*/  IMAD R34, R2, R36, R34 ;  /* 0x0000002402227224 */ /* 0x000fe400078e0222 */
[----:B------:R-:W-:Y:S01]  /*d4c0*/  IMAD.HI.U32 R35, R3, R29, RZ ;  /* 0x0000001d03237227 */ /* 0x000fe200078e00ff */
[----:B------:R-:W-:-:S03]  /*d4d0*/  ISETP.GE.AND P0, PT, R143, RZ, PT ;  /* 0x000000ff8f00720c */ /* 0x000fc60003f06270 */
[----:B------:R-:W-:Y:S02]  /*d4e0*/  @!P5 IMAD.IADD R33, R33, 0x1, -R2 ;  /* 0x000000012121d824 */ /* 0x000fe400078e0a02 */
[----:B------:R-:W-:Y:S01]  /*d4f0*/  IMAD.HI.U32 R32, R3, R31, RZ ;  /* 0x0000001f03207227 */ /* 0x000fe200078e00ff */
[----:B------:R-:W-:-:S03]  /*d500*/  ISETP.GT.U32.AND P5, PT, R2, R34, PT ;  /* 0x000000220200720c */ /* 0x000fc60003fa4070 */
[----:B------:R-:W-:Y:S02]  /*d510*/  IMAD.MOV R35, RZ, RZ, -R35 ;  /* 0x000000ffff237224 */ /* 0x000fe400078e0a23 */
[----:B------:R-:W-:Y:S02]  /*d520*/  IMAD.MOV.U32 R37, RZ, RZ, R33 ;  /* 0x000000ffff257224 */ /* 0x000fe400078e0021 */
[----:B------:R-:W-:Y:S02]  /*d530*/  IMAD.MOV R33, RZ, RZ, -R32 ;  /* 0x000000ffff217224 */ /* 0x000fe400078e0a20 */
[--C-:B------:R-:W-:Y:S02]  /*d540*/  @!P3 IMAD.IADD R30, R30, 0x1, -R2.reuse ;  /* 0x000000011e1eb824 */ /* 0x100fe400078e0a02 */
[----:B------:R-:W-:Y:S01]  /*d550*/  IMAD R32, R2, R35, R29 ;  /* 0x0000002302207224 */ /* 0x000fe200078e021d */
[----:B------:R-:W-:Y:S01]  /*d560*/  IABS R35, R148 ;  /* 0x0000009400237213 */ /* 0x000fe20000000000 */
[----:B------:R-:W-:-:S02]  /*d570*/  @!P2 IMAD.IADD R4, R4, 0x1, -R2 ;  /* 0x000000010404a824 */ /* 0x000fc400078e0a02 */
[C---:B------:R-:W-:Y:S02]  /*d580*/  IMAD R31, R2.reuse, R33, R31 ;  /* 0x00000021021f7224 */ /* 0x040fe400078e021f */
[----:B------:R-:W-:Y:S01]  /*d590*/  IMAD.MOV.U32 R36, RZ, RZ, R30 ;  /* 0x000000ffff247224 */ /* 0x000fe200078e001e */
[C---:B------:R-:W-:Y:S01]  /*d5a0*/  ISETP.GT.U32.AND P2, PT, R2.reuse, R4, PT ;  /* 0x000000040200720c */ /* 0x040fe20003f44070 */
[----:B------:R-:W-:Y:S01]  /*d5b0*/  IMAD.HI.U32 R30, R3, R35, RZ ;  /* 0x00000023031e7227 */ /* 0x000fe200078e00ff */
[----:B------:R-:W-:-:S03]  /*d5c0*/  ISETP.GT.U32.AND P3, PT, R2, R32, PT ;  /* 0x000000200200720c */ /* 0x000fc60003f64070 */
[----:B------:R-:W-:Y:S01]  /*d5d0*/  @!P0 IMAD.MOV R36, RZ, RZ, -R36 ;  /* 0x000000ffff248224 */ /* 0x000fe200078e0a24 */
[----:B------:R-:W-:Y:S01]  /*d5e0*/  ISETP.GT.U32.AND P0, PT, R2, R31, PT ;  /* 0x0000001f0200720c */ /* 0x000fe20003f04070 */
[----:B------:R-:W-:Y:S02]  /*d5f0*/  IMAD.MOV R30, RZ, RZ, -R30 ;  /* 0x000000ffff1e7224 */ /* 0x000fe400078e0a1e */
[--C-:B------:R-:W-:Y:S01]  /*d600*/  @!P5 IMAD.IADD R34, R34, 0x1, -R2.reuse ;  /* 0x000000012222d824 */ /* 0x100fe200078e0a02 */
[----:B------:R-:W-:Y:S01]  /*d610*/  ISETP.GE.AND P6, PT, R142, RZ, PT ;  /* 0x000000ff8e00720c */ /* 0x000fe20003fc6270 */
[----:B------:R-:W-:Y:S02]  /*d620*/  IMAD R30, R2, R30, R35 ;  /* 0x0000001e021e7224 */ /* 0x000fe400078e0223 */
[--C-:B------:R-:W-:Y:S01]  /*d630*/  @!P2 IMAD.IADD R4, R4, 0x1, -R2.reuse ;  /* 0x000000010404a824 */ /* 0x100fe200078e0a02 */
[C---:B------:R-:W-:Y:S02]  /*d640*/  ISETP.GT.U32.AND P5, PT, R2.reuse, R34, PT ;  /* 0x000000220200720c */ /* 0x040fe40003fa4070 */
[----:B------:R-:W-:Y:S01]  /*d650*/  ISETP.GT.U32.AND P2, PT, R2, R30, PT ;  /* 0x0000001e0200720c */ /* 0x000fe20003f44070 */
[--C-:B------:R-:W-:Y:S01]  /*d660*/  @!P3 IMAD.IADD R32, R32, 0x1, -R2.reuse ;  /* 0x000000012020b824 */ /* 0x100fe200078e0a02 */
[----:B------:R-:W-:Y:S01]  /*d670*/  IABS R33, R149 ;  /* 0x0000009500217213 */ /* 0x000fe20000000000 */
[----:B------:R-:W-:Y:S01]  /*d680*/  @!P0 IMAD.IADD R31, R31, 0x1, -R2 ;  /* 0x000000011f1f8824 */ /* 0x000fe200078e0a02 */
[----:B------:R-:W-:-:S02]  /*d690*/  ISETP.GE.AND P4, PT, R144, RZ, PT ;  /* 0x000000ff9000720c */ /* 0x000fc40003f86270 */
[----:B------:R-:W-:Y:S01]  /*d6a0*/  ISETP.GE.AND P1, PT, R145, RZ, PT ;  /* 0x000000ff9100720c */ /* 0x000fe20003f26270 */
[----:B------:R-:W-:Y:S01]  /*d6b0*/  @!P6 IMAD.MOV R37, RZ, RZ, -R37 ;  /* 0x000000ffff25e224 */ /* 0x000fe200078e0a25 */
[C---:B------:R-:W-:Y:S01]  /*d6c0*/  ISETP.GT.U32.AND P0, PT, R2.reuse, R31, PT ;  /* 0x0000001f0200720c */ /* 0x040fe20003f04070 */
[----:B------:R-:W-:Y:S01]  /*d6d0*/  IMAD.HI.U32 R35, R3, R33, RZ ;  /* 0x0000002103237227 */ /* 0x000fe200078e00ff */
[----:B------:R-:W-:Y:S01]  /*d6e0*/  ISETP.GT.U32.AND P3, PT, R2, R32, PT ;  /* 0x000000200200720c */ /* 0x000fe20003f64070 */
[----:B------:R-:W-:Y:S02]  /*d6f0*/  STL [R1+0x35c], R38 ;  /* 0x00035c2601007387 */ /* 0x000fe40000100800 */
[--C-:B------:R-:W-:Y:S02]  /*d700*/  @!P5 IMAD.IADD R34, R34, 0x1, -R2.reuse ;  /* 0x000000012222d824 */ /* 0x100fe400078e0a02 */
[----:B------:R-:W-:Y:S01]  /*d710*/  IMAD.MOV R35, RZ, RZ, -R35 ;  /* 0x000000ffff237224 */ /* 0x000fe200078e0a23 */
[----:B------:R0:W-:Y:S01]  /*d720*/  STL [R1+0x358], R37 ;  /* 0x0003582501007387 */ /* 0x0001e20000100800 */
[----:B------:R-:W-:Y:S01]  /*d730*/  @!P2 IMAD.IADD R30, R30, 0x1, -R2 ;  /* 0x000000011e1ea824 */ /* 0x000fe200078e0a02 */
[----:B------:R-:W-:-:S02]  /*d740*/  ISETP.GE.AND P6, PT, R146, RZ, PT ;  /* 0x000000ff9200720c */ /* 0x000fc40003fc6270 */
[----:B------:R1:W-:Y:S01]  /*d750*/  STL [R1+0x354], R36 ;  /* 0x0003542401007387 */ /* 0x0003e20000100800 */
[----:B------:R-:W-:Y:S02]  /*d760*/  IABS R29, R150 ;  /* 0x00000096001d7213 */ /* 0x000fe40000000000 */
[C---:B------:R-:W-:Y:S01]  /*d770*/  ISETP.GT.U32.AND P2, PT, R2.reuse, R30, PT ;  /* 0x0000001e0200720c */ /* 0x040fe20003f44070 */
[----:B0-----:R-:W-:Y:S02]  /*d780*/  IMAD.MOV.U32 R37, RZ, RZ, R34 ;  /* 0x000000ffff257224 */ /* 0x001fe400078e0022 */
[----:B-1----:R-:W-:Y:S02]  /*d790*/  IMAD.MOV.U32 R36, RZ, RZ, R4 ;  /* 0x000000ffff247224 */ /* 0x002fe400078e0004 */
[----:B------:R-:W-:Y:S01]  /*d7a0*/  IMAD R4, R2, R35, R33 ;  /* 0x0000002302047224 */ /* 0x000fe200078e0221 */
[----:B------:R-:W-:Y:S01]  /*d7b0*/  ISETP.GE.AND P5, PT, R147, RZ, PT ;  /* 0x000000ff9300720c */ /* 0x000fe20003fa6270 */
[----:B------:R-:W-:-:S02]  /*d7c0*/  @!P4 IMAD.MOV R37, RZ, RZ, -R37 ;  /* 0x000000ffff25c224 */ /* 0x000fc400078e0a25 */
[----:B------:R-:W-:Y:S02]  /*d7d0*/  @!P1 IMAD.MOV R36, RZ, RZ, -R36 ;  /* 0x000000ffff249224 */ /* 0x000fe400078e0a24 */
[----:B------:R-:W-:Y:S01]  /*d7e0*/  @!P0 IMAD.IADD R31, R31, 0x1, -R2 ;  /* 0x000000011f1f8824 */ /* 0x000fe200078e0a02 */
[----:B------:R-:W-:Y:S01]  /*d7f0*/  ISETP.GT.U32.AND P0, PT, R2, R4, PT ;  /* 0x000000040200720c */ /* 0x000fe20003f04070 */
[----:B------:R-:W-:Y:S01]  /*d800*/  IMAD.HI.U32 R34, R3, R29, RZ ;  /* 0x0000001d03227227 */ /* 0x000fe200078e00ff */
[----:B------:R-:W-:-:S03]  /*d810*/  IABS R33, R151 ;  /* 0x0000009700217213 */ /* 0x000fc60000000000 */
[----:B------:R-:W-:Y:S01]  /*d820*/  @!P3 IMAD.IADD R32, R32, 0x1, -R2 ;  /* 0x000000012020b824 */ /* 0x000fe200078e0a02 */
[----:B------:R0:W-:Y:S01]  /*d830*/  STL [R1+0x350], R37 ;  /* 0x0003502501007387 */ /* 0x0001e20000100800 */
[----:B------:R-:W-:Y:S01]  /*d840*/  IMAD.MOV R34, RZ, RZ, -R34 ;  /* 0x000000ffff227224 */ /* 0x000fe200078e0a22 */
[----:B------:R-:W-:Y:S02]  /*d850*/  ISETP.GE.AND P4, PT, R148, RZ, PT ;  /* 0x000000ff9400720c */ /* 0x000fe40003f86270 */
[----:B------:R1:W-:Y:S01]  /*d860*/  STL [R1+0x34c], R36 ;  /* 0x00034c2401007387 */ /* 0x0003e20000100800 */
[----:B------:R-:W-:Y:S02]  /*d870*/  IMAD R29, R2, R34, R29 ;  /* 0x00000022021d7224 */ /* 0x000fe400078e021d */
[----:B0-----:R-:W-:Y:S02]  /*d880*/  IMAD.MOV.U32 R37, RZ, RZ, R32 ;  /* 0x000000ffff257224 */ /* 0x001fe400078e0020 */
[----:B-1----:R-:W-:-:S02]  /*d890*/  IMAD.MOV.U32 R36, RZ, RZ, R31 ;  /* 0x000000ffff247224 */ /* 0x002fc400078e001f */
[----:B------:R-:W-:-:S04]  /*d8a0*/  IMAD.HI.U32 R31, R3, R33, RZ ;  /* 0x00000021031f7227 */ /* 0x000fc800078e00ff */
[----:B------:R-:W-:Y:S02]  /*d8b0*/  @!P6 IMAD.MOV R37, RZ, RZ, -R37 ;  /* 0x000000ffff25e224 */ /* 0x000fe400078e0a25 */
[----:B------:R-:W-:Y:S02]  /*d8c0*/  IMAD.MOV R31, RZ, RZ, -R31 ;  /* 0x000000ffff1f7224 */ /* 0x000fe400078e0a1f */
[----:B------:R-:W-:Y:S01]  /*d8d0*/  @!P2 IMAD.IADD R30, R30, 0x1, -R2 ;  /* 0x000000011e1ea824 */ /* 0x000fe200078e0a02 */
[----:B------:R0:W-:Y:S01]  /*d8e0*/  STL [R1+0x348], R37 ;  /* 0x0003482501007387 */ /* 0x0001e20000100800 */
[----:B------:R-:W-:Y:S01]  /*d8f0*/  @!P5 IMAD.MOV R36, RZ, RZ, -R36 ;  /* 0x000000ffff24d224 */ /* 0x000fe200078e0a24 */
[----:B------:R-:W-:Y:S01]  /*d900*/  ISETP.GT.U32.AND P5, PT, R2, R29, PT ;  /* 0x0000001d0200720c */ /* 0x000fe20003fa4070 */
[----:B------:R-:W-:Y:S02]  /*d910*/  @!P0 IMAD.IADD R4, R4, 0x1, -R2 ;  /* 0x0000000104048824 */ /* 0x000fe400078e0a02 */
[----:B------:R-:W-:-:S02]  /*d920*/  IMAD R33, R2, R31, R33 ;  /* 0x0000001f02217224 */ /* 0x000fc400078e0221 */
[----:B0-----:R-:W-:Y:S01]  /*d930*/  IMAD.MOV.U32 R37, RZ, RZ, R30 ;  /* 0x000000ffff257224 */ /* 0x001fe200078e001e */
[----:B------:R-:W-:-:S03]  /*d940*/  ISETP.GT.U32.AND P0, PT, R2, R4, PT ;  /* 0x000000040200720c */ /* 0x000fc60003f04070 */
[----:B------:R-:W-:Y:S01]  /*d950*/  @!P4 IMAD.MOV R37, RZ, RZ, -R37 ;  /* 0x000000ffff25c224 */ /* 0x000fe200078e0a25 */
[----:B------:R-:W-:Y:S02]  /*d960*/  ISETP.GT.U32.AND P4, PT, R2, R33, PT ;  /* 0x000000210200720c */ /* 0x000fe40003f84070 */
[----:B------:R-:W-:Y:S01]  /*d970*/  IABS R32, R152 ;  /* 0x0000009800207213 */ /* 0x000fe20000000000 */
[----:B------:R0:W-:Y:S01]  /*d980*/  STL [R1+0x344], R36 ;  /* 0x0003442401007387 */ /* 0x0001e20000100800 */
[----:B------:R-:W-:Y:S01]  /*d990*/  ISETP.GE.AND P1, PT, R149, RZ, PT ;  /* 0x000000ff9500720c */ /* 0x000fe20003f26270 */
[----:B------:R-:W-:Y:S01]  /*d9a0*/  @!P5 IMAD.IADD R29, R29, 0x1, -R2 ;  /* 0x000000011d1dd824 */ /* 0x000fe200078e0a02 */
[----:B------:R-:W-:Y:S01]  /*d9b0*/  IABS R34, R153 ;  /* 0x0000009900227213 */ /* 0x000fe20000000000 */
[----:B0-----:R-:W-:-:S03]  /*d9c0*/  IMAD.HI.U32 R36, R3, R32, RZ ;  /* 0x0000002003247227 */ /* 0x001fc600078e00ff */
[----:B------:R-:W-:Y:S01]  /*d9d0*/  ISETP.GT.U32.AND P5, PT, R2, R29, PT ;  /* 0x0000001d0200720c */ /* 0x000fe20003fa4070 */
[----:B------:R-:W-:Y:S02]  /*d9e0*/  IMAD.MOV R36, RZ, RZ, -R36 ;  /* 0x000000ffff247224 */ /* 0x000fe400078e0a24 */
[--C-:B------:R-:W-:Y:S02]  /*d9f0*/  @!P0 IMAD.IADD R4, R4, 0x1, -R2.reuse ;  /* 0x0000000104048824 */ /* 0x100fe400078e0a02 */
[----:B------:R-:W-:Y:S01]  /*da00*/  IMAD.HI.U32 R35, R3, R34, RZ ;  /* 0x0000002203237227 */ /* 0x000fe200078e00ff */
[----:B------:R0:W-:Y:S03]  /*da10*/  STL [R1+0x340], R37 ;  /* 0x0003402501007387 */ /* 0x0001e60000100800 */
[----:B------:R-:W-:Y:S01]  /*da20*/  @!P4 IMAD.IADD R33, R33, 0x1, -R2 ;  /* 0x000000012121c824 */ /* 0x000fe200078e0a02 */
[----:B------:R-:W-:Y:S01]  /*da30*/  ISETP.GE.AND P3, PT, R150, RZ, PT ;  /* 0x000000ff9600720c */ /* 0x000fe20003f66270 */
[C---:B------:R-:W-:Y:S01]  /*da40*/  IMAD R32, R2.reuse, R36, R32 ;  /* 0x0000002402207224 */ /* 0x040fe200078e0220 */
[----:B------:R-:W-:Y:S01]  /*da50*/  IABS R31, R154 ;  /* 0x0000009a001f7213 */ /* 0x000fe20000000000 */
[----:B------:R-:W-:Y:S01]  /*da60*/  IMAD.MOV R35, RZ, RZ, -R35 ;  /* 0x000000ffff237224 */ /* 0x000fe200078e0a23 */
[C---:B------:R-:W-:Y:S01]  /*da70*/  ISETP.GT.U32.AND P4, PT, R2.reuse, R33, PT ;  /* 0x000000210200720c */ /* 0x040fe20003f84070 */
[----:B0-----:R-:W-:Y:S01]  /*da80*/  IMAD.MOV.U32 R37, RZ, RZ, R4 ;  /* 0x000000ffff257224 */ /* 0x001fe200078e0004 */
[C---:B------:R-:W-:Y:S01]  /*da90*/  ISETP.GT.U32.AND P0, PT, R2.reuse, R32, PT ;  /* 0x000000200200720c */ /* 0x040fe20003f04070 */
[----:B------:R-:W-:-:S02]  /*daa0*/  IMAD R30, R2, R35, R34 ;  /* 0x00000023021e7224 */ /* 0x000fc400078e0222 */
[----:B------:R-:W-:Y:S01]  /*dab0*/  @!P1 IMAD.MOV R37, RZ, RZ, -R37 ;  /* 0x000000ffff259224 */ /* 0x000fe200078e0a25 */
[----:B------:R-:W-:Y:S01]  /*dac0*/  IABS R34, R155 ;  /* 0x0000009b00227213 */ /* 0x000fe20000000000 */
[----:B------:R-:W-:Y:S01]  /*dad0*/  IMAD.HI.U32 R35, R3, R31, RZ ;  /* 0x0000001f03237227 */ /* 0x000fe200078e00ff */
[----:B------:R-:W-:Y:S02]  /*dae0*/  ISETP.GE.AND P6, PT, R151, RZ, PT ;  /* 0x000000ff9700720c */ /* 0x000fe40003fc6270 */
[----:B------:R0:W-:Y:S01]  /*daf0*/  STL [R1+0x33c], R37 ;  /* 0x00033c2501007387 */ /* 0x0001e20000100800 */
[--C-:B------:R-:W-:Y:S02]  /*db00*/  @!P5 IMAD.IADD R29, R29, 0x1, -R2.reuse ;  /* 0x000000011d1dd824 */ /* 0x100fe400078e0a02 */
[----:B------:R-:W-:Y:S02]  /*db10*/  @!P4 IMAD.IADD R33, R33, 0x1, -R2 ;  /* 0x000000012121c824 */ /* 0x000fe400078e0a02 */
[----:B------:R-:W-:-:S02]  /*db20*/  @!P3 IMAD.MOV R29, RZ, RZ, -R29 ;  /* 0x000000ffff1db224 */ /* 0x000fc400078e0a1d */
[----:B0-----:R-:W-:Y:S02]  /*db30*/  IMAD.MOV R37, RZ, RZ, -R35 ;  /* 0x000000ffff257224 */ /* 0x001fe400078e0a23 */
[----:B------:R-:W-:Y:S01]  /*db40*/  IMAD.HI.U32 R35, R3, R34, RZ ;  /* 0x0000002203237227 */ /* 0x000fe200078e00ff */
[----:B------:R0:W-:Y:S03]  /*db50*/  STL [R1+0x338], R29 ;  /* 0x0003381d01007387 */ /* 0x0001e60000100800 */
[----:B------:R-:W-:Y:S02]  /*db60*/  IMAD R31, R2, R37, R31 ;  /* 0x00000025021f7224 */ /* 0x000fe400078e021f */
[----:B------:R-:W-:Y:S02]  /*db70*/  IMAD.MOV R35, RZ, RZ, -R35 ;  /* 0x000000ffff237224 */ /* 0x000fe400078e0a23 */
[----:B------:R-:W-:Y:S01]  /*db80*/  @!P0 IMAD.IADD R32, R32, 0x1, -R2 ;  /* 0x0000000120208824 */ /* 0x000fe200078e0a02 */
[----:B------:R-:W-:Y:S01]  /*db90*/  ISETP.GT.U32.AND P4, PT, R2, R31, PT ;  /* 0x0000001f0200720c */ /* 0x000fe20003f84070 */
[----:B------:R-:W-:-:S02]  /*dba0*/  IMAD.MOV.U32 R37, RZ, RZ, R33 ;  /* 0x000000ffff257224 */ /* 0x000fc400078e0021 */
[C---:B0-----:R-:W-:Y:S01]  /*dbb0*/  IMAD R29, R2.reuse, R35, R34 ;  /* 0x00000023021d7224 */ /* 0x041fe200078e0222 */
[----:B------:R-:W-:Y:S01]  /*dbc0*/  IABS R36, R156 ;  /* 0x0000009c00247213 */ /* 0x000fe20000000000 */
[----:B------:R-:W-:Y:S01]  /*dbd0*/  @!P6 IMAD.MOV R37, RZ, RZ, -R37 ;  /* 0x000000ffff25e224 */ /* 0x000fe200078e0a25 */
[C---:B------:R-:W-:Y:S02]  /*dbe0*/  ISETP.GT.U32.AND P3, PT, R2.reuse, R32, PT ;  /* 0x000000200200720c */ /* 0x040fe40003f64070 */
[----:B------:R-:W-:Y:S01]  /*dbf0*/  ISETP.GT.U32.AND P6, PT, R2, R29, PT ;  /* 0x0000001d0200720c */ /* 0x000fe20003fc4070 */
[----:B------:R-:W-:Y:S01]  /*dc00*/  IMAD.MOV.U32 R4, RZ, RZ, R36 ;  /* 0x000000ffff047224 */ /* 0x000fe200078e0024 */
[----:B------:R-:W-:-:S03]  /*dc10*/  ISETP.GE.AND P2, PT, R152, RZ, PT ;  /* 0x000000ff9800720c */ /* 0x000fc60003f46270 */
[----:B------:R-:W-:Y:S01]  /*dc20*/  IMAD.HI.U32 R36, R3, R4, RZ ;  /* 0x0000000403247227 */ /* 0x000fe200078e00ff */
[----:B------:R-:W-:-:S03]  /*dc30*/  IABS R34, R157 ;  /* 0x0000009d00227213 */ /* 0x000fc60000000000 */
[----:B------:R-:W-:Y:S02]  /*dc40*/  @!P4 IMAD.IADD R31, R31, 0x1, -R2 ;  /* 0x000000011f1fc824 */ /* 0x000fe400078e0a02 */
[----:B------:R-:W-:Y:S02]  /*dc50*/  IMAD.MOV R36, RZ, RZ, -R36 ;  /* 0x000000ffff247224 */ /* 0x000fe400078e0a24 */
[--C-:B------:R-:W-:Y:S01]  /*dc60*/  @!P3 IMAD.IADD R32, R32, 0x1, -R2.reuse ;  /* 0x000000012020b824 */ /* 0x100fe200078e0a02 */
[C---:B------:R-:W-:Y:S01]  /*dc70*/  ISETP.GT.U32.AND P5, PT, R2.reuse, R30, PT ;  /* 0x0000001e0200720c */ /* 0x040fe20003fa4070 */
[----:B------:R-:W-:Y:S01]  /*dc80*/  @!P6 IMAD.IADD R29, R29, 0x1, -R2 ;  /* 0x000000011d1de824 */ /* 0x000fe200078e0a02 */
[C---:B------:R-:W-:Y:S01]  /*dc90*/  ISETP.GT.U32.AND P6, PT, R2.reuse, R31, PT ;  /* 0x0000001f0200720c */ /* 0x040fe20003fc4070 */
[----:B------:R-:W-:Y:S01]  /*dca0*/  IMAD R4, R2, R36, R4 ;  /* 0x0000002402047224 */ /* 0x000fe200078e0204 */
[----:B------:R-:W-:Y:S01]  /*dcb0*/  IABS R33, R158 ;  /* 0x0000009e00217213 */ /* 0x000fe20000000000 */
[----:B------:R-:W-:-:S04]  /*dcc0*/  IMAD.HI.U32 R36, R3, R34, RZ ;  /* 0x0000002203247227 */ /* 0x000fc800078e00ff */
[----:B------:R-:W-:Y:S01]  /*dcd0*/  IMAD.MOV.U32 R39, RZ, RZ, R32 ;  /* 0x000000ffff277224 */ /* 0x000fe200078e0020 */
[----:B------:R0:W-:Y:S01]  /*dce0*/  STL [R1+0x334], R37 ;  /* 0x0003342501007387 */ /* 0x0001e20000100800 */
[----:B------:R-:W-:Y:S02]  /*dcf0*/  IMAD.MOV R36, RZ, RZ, -R36 ;  /* 0x000000ffff247224 */ /* 0x000fe400078e0a24 */
[----:B------:R-:W-:Y:S01]  /*dd00*/  @!P2 IMAD.MOV R39, RZ, RZ, -R39 ;  /* 0x000000ffff27a224 */ /* 0x000fe200078e0a27 */
[----:B------:R-:W-:Y:S01]  /*dd10*/  ISETP.GT.U32.AND P2, PT, R2, R29, PT ;  /* 0x0000001d0200720c */ /* 0x000fe20003f44070 */
[----:B------:R-:W-:Y:S01]  /*dd20*/  IMAD.HI.U32 R35, R3, R33, RZ ;  /* 0x0000002103237227 */ /* 0x000fe200078e00ff */
[----:B0-----:R-:W-:-:S03]  /*dd30*/  IABS R37, R159 ;  /* 0x0000009f00257213 */ /* 0x001fc60000000000 */
[----:B------:R-:W-:Y:S02]  /*dd40*/  IMAD R34, R2, R36, R34 ;  /* 0x0000002402227224 */ /* 0x000fe400078e0222 */
[----:B------:R-:W-:Y:S02]  /*dd50*/  IMAD.MOV R35, RZ, RZ, -R35 ;  /* 0x000000ffff237224 */ /* 0x000fe400078e0a23 */
[----:B------:R-:W-:Y:S02]  /*dd60*/  IMAD.MOV.U32 R32, RZ, RZ, R37 ;  /* 0x000000ffff207224 */ /* 0x000fe400078e0025 */
[--C-:B------:R-:W-:Y:S02]  /*dd70*/  @!P5 IMAD.IADD R30, R30, 0x1, -R2.reuse ;  /* 0x000000011e1ed824 */ /* 0x100fe400078e0a02 */
[----:B------:R-:W-:Y:S01]  /*dd80*/  @!P6 IMAD.IADD R31, R31, 0x1, -R2 ;  /* 0x000000011f1fe824 */ /* 0x000fe200078e0a02 */
[C---:B------:R-:W-:Y:S01]  /*dd90*/  ISETP.GT.U32.AND P6, PT, R2.reuse, R34, PT ;  /* 0x000000220200720c */ /* 0x040fe20003fc4070 */
[----:B------:R-:W-:-:S02]  /*dda0*/  IMAD R33, R2, R35, R33 ;  /* 0x0000002302217224 */ /* 0x000fc400078e0221 */
[----:B------:R-:W-:Y:S01]  /*ddb0*/  IMAD.HI.U32 R35, R3, R32, RZ ;  /* 0x0000002003237227 */ /* 0x000fe200078e00ff */
[----:B------:R-:W-:-:S03]  /*ddc0*/  ISETP.GT.U32.AND P5, PT, R2, R30, PT ;  /* 0x0000001e0200720c */ /* 0x000fc60003fa4070 */
[----:B------:R-:W-:Y:S02]  /*ddd0*/  IMAD.MOV R35, RZ, RZ, -R35 ;  /* 0x000000ffff237224 */ /* 0x000fe400078e0a23 */
[----:B------:R-:W-:Y:S01]  /*dde0*/  @!P2 IMAD.IADD R29, R29, 0x1, -R2 ;  /* 0x000000011d1da824 */ /* 0x000fe200078e0a02 */
[C---:B------:R-:W-:Y:S01]  /*ddf0*/  ISETP.GT.U32.AND P2, PT, R2.reuse, R33, PT ;  /* 0x000000210200720c */ /* 0x040fe20003f44070 */
[----:B------:R-:W-:Y:S01]  /*de00*/  IMAD R32, R2, R35, R32 ;  /* 0x0000002302207224 */ /* 0x000fe200078e0220 */
[----:B------:R-:W-:Y:S01]  /*de10*/  ISETP.GE.AND P1, PT, R153, RZ, PT ;  /* 0x000000ff9900720c */ /* 0x000fe20003f26270 */
[--C-:B------:R-:W-:Y:S01]  /*de20*/  @!P6 IMAD.IADD R34, R34, 0x1, -R2.reuse ;  /* 0x000000012222e824 */ /* 0x100fe200078e0a02 */
[----:B------:R-:W-:Y:S02]  /*de30*/  ISETP.GE.AND P0, PT, R154, RZ, PT ;  /* 0x000000ff9a00720c */ /* 0x000fe40003f06270 */
[C---:B------:R-:W-:Y:S02]  /*de40*/  ISETP.GT.U32.AND P3, PT, R2.reuse, R4, PT ;  /* 0x000000040200720c */ /* 0x040fe40003f64070 */
[----:B------:R-:W-:Y:S01]  /*de50*/  ISETP.GT.U32.AND P6, PT, R2, R32, PT ;  /* 0x000000200200720c */ /* 0x000fe20003fc4070 */
[--C-:B------:R-:W-:Y:S01]  /*de60*/  @!P5 IMAD.IADD R30, R30, 0x1, -R2.reuse ;  /* 0x000000011e1ed824 */ /* 0x100fe200078e0a02 */
[----:B------:R0:W-:Y:S03]  /*de70*/  STL [R1+0x330], R39 ;  /* 0x0003302701007387 */ /* 0x0001e60000100800 */
[----:B------:R-:W-:Y:S01]  /*de80*/  @!P2 IMAD.IADD R33, R33, 0x1, -R2 ;  /* 0x000000012121a824 */ /* 0x000fe200078e0a02 */
[----:B------:R-:W-:Y:S01]  /*de90*/  ISETP.GT.U32.AND P2, PT, R2, R34, PT ;  /* 0x000000220200720c */ /* 0x000fe20003f44070 */
[----:B------:R-:W-:Y:S01]  /*dea0*/  IMAD.MOV.U32 R38, RZ, RZ, R30 ;  /* 0x000000ffff267224 */ /* 0x000fe200078e001e */
[----:B------:R-:W-:Y:S01]  /*deb0*/  IABS R30, R161 ;  /* 0x000000a1001e7213 */ /* 0x000fe20000000000 */
[----:B0-----:R-:W-:-:S02]  /*dec0*/  IMAD.MOV.U32 R39, RZ, RZ, R31 ;  /* 0x000000ffff277224 */ /* 0x001fc400078e001f */
[----:B------:R-:W-:Y:S02]  /*ded0*/  @!P1 IMAD.MOV R38, RZ, RZ, -R38 ;  /* 0x000000ffff269224 */ /* 0x000fe400078e0a26 */
[----:B------:R-:W-:Y:S01]  /*dee0*/  @!P0 IMAD.MOV R39, RZ, RZ, -R39 ;  /* 0x000000ffff278224 */ /* 0x000fe200078e0a27 */
[----:B------:R-:W-:Y:S01]  /*def0*/  IABS R35, R162 ;  /* 0x000000a200237213 */ /* 0x000fe20000000000 */
[--C-:B------:R-:W-:Y:S01]  /*df00*/  @!P3 IMAD.IADD R4, R4, 0x1, -R2.reuse ;  /* 0x000000010404b824 */ /* 0x100fe200078e0a02 */
[----:B------:R-:W-:Y:S01]  /*df10*/  ISETP.GE.AND P3, PT, R157, RZ, PT ;  /* 0x000000ff9d00720c */ /* 0x000fe20003f66270 */
[--C-:B------:R-:W-:Y:S02]  /*df20*/  @!P6 IMAD.IADD R32, R32, 0x1, -R2.reuse ;  /* 0x000000012020e824 */ /* 0x100fe400078e0a02 */
[----:B------:R-:W-:Y:S01]  /*df30*/  IMAD.HI.U32 R37, R3, R30, RZ ;  /* 0x0000001e03257227 */ /* 0x000fe200078e00ff */
[----:B------:R-:W-:Y:S02]  /*df40*/  STL [R1+0x32c], R38 ;  /* 0x00032c2601007387 */ /* 0x000fe40000100800 */
[----:B------:R-:W-:Y:S01]  /*df50*/  ISETP.GT.U32.AND P6, PT, R2, R32, PT ;  /* 0x000000200200720c */ /* 0x000fe20003fc4070 */
[----:B------:R-:W-:Y:S01]  /*df60*/  IMAD.MOV R37, RZ, RZ, -R37 ;  /* 0x000000ffff257224 */ /* 0x000fe200078e0a25 */
[----:B------:R0:W-:Y:S01]  /*df70*/  STL [R1+0x328], R39 ;  /* 0x0003282701007387 */ /* 0x0001e20000100800 */
[----:B------:R-:W-:-:S02]  /*df80*/  @!P2 IMAD.IADD R34, R34, 0x1, -R2 ;  /* 0x000000012222a824 */ /* 0x000fc400078e0a02 */
[C---:B------:R-:W-:Y:S01]  /*df90*/  IMAD R30, R2.reuse, R37, R30 ;  /* 0x00000025021e7224 */ /* 0x040fe200078e021e */
[----:B------:R-:W-:Y:S01]  /*dfa0*/  ISETP.GT.U32.AND P1, PT, R2, R4, PT ;  /* 0x000000040200720c */ /* 0x000fe20003f24070 */
[----:B------:R-:W-:Y:S02]  /*dfb0*/  IMAD.MOV.U32 R37, RZ, RZ, R34 ;  /* 0x000000ffff257224 */ /* 0x000fe400078e0022 */
[----:B0-----:R-:W-:Y:S02]  /*dfc0*/  IMAD.MOV.U32 R39, RZ, RZ, R29 ;  /* 0x000000ffff277224 */ /* 0x001fe400078e001d */
[----:B------:R-:W-:-:S04]  /*dfd0*/  IMAD.HI.U32 R29, R3, R35, RZ ;  /* 0x00000023031d7227 */ /* 0x000fc800078e00ff */
[----:B------:R-:W-:Y:S01]  /*dfe0*/  IMAD.MOV R29, RZ, RZ, -R29 ;  /* 0x000000ffff1d7224 */ /* 0x000fe200078e0a1d */
[----:B------:R-:W-:Y:S01]  /*dff0*/  ISETP.GE.AND P5, PT, R155, RZ, PT ;  /* 0x000000ff9b00720c */ /* 0x000fe20003fa6270 */
[----:B------:R-:W-:Y:S01]  /*e000*/  @!P3 IMAD.MOV R37, RZ, RZ, -R37 ;  /* 0x000000ffff25b224 */ /* 0x000fe200078e0a25 */
[----:B------:R-:W-:Y:S01]  /*e010*/  ISETP.GE.AND P4, PT, R156, RZ, PT ;  /* 0x000000ff9c00720c */ /* 0x000fe20003f86270 */
[C---:B------:R-:W-:Y:S01]  /*e020*/  IMAD R29, R2.reuse, R29, R35 ;  /* 0x0000001d021d7224 */ /* 0x040fe200078e0223 */
[----:B------:R-:W-:Y:S02]  /*e030*/  IABS R36, R160 ;  /* 0x000000a000247213 */ /* 0x000fe40000000000 */
[----:B------:R-:W-:Y:S01]  /*e040*/  ISETP.GT.U32.AND P3, PT, R2, R30, PT ;  /* 0x0000001e0200720c */ /* 0x000fe20003f64070 */
[----:B------:R-:W-:Y:S01]  /*e050*/  @!P6 IMAD.IADD R32, R32, 0x1, -R2 ;  /* 0x000000012020e824 */ /* 0x000fe200078e0a02 */
[----:B------:R-:W-:Y:S01]  /*e060*/  ISETP.GT.U32.AND P6, PT, R2, R29, PT ;  /* 0x0000001d0200720c */ /* 0x000fe20003fc4070 */
[----:B------:R-:W-:-:S04]  /*e070*/  IMAD.HI.U32 R38, R3, R36, RZ ;  /* 0x0000002403267227 */ /* 0x000fc800078e00ff */
[----:B------:R-:W-:Y:S02]  /*e080*/  @!P1 IMAD.IADD R4, R4, 0x1, -R2 ;  /* 0x0000000104049824 */ /* 0x000fe400078e0a02 */
[----:B------:R-:W-:Y:S02]  /*e090*/  IMAD.MOV R38, RZ, RZ, -R38 ;  /* 0x000000ffff267224 */ /* 0x000fe400078e0a26 */
[----:B------:R-:W-:Y:S01]  /*e0a0*/  @!P5 IMAD.MOV R39, RZ, RZ, -R39 ;  /* 0x000000ffff27d224 */ /* 0x000fe200078e0a27 */
[----:B------:R-:W-:Y:S01]  /*e0b0*/  IABS R35, R164 ;  /* 0x000000a400237213 */ /* 0x000fe20000000000 */
[----:B------:R-:W-:Y:S01]  /*e0c0*/  IMAD R31, R2, R38, R36 ;  /* 0x00000026021f7224 */ /* 0x000fe200078e0224 */
[----:B------:R-:W-:Y:S01]  /*e0d0*/  IABS R36, R163 ;  /* 0x000000a300247213 */ /* 0x000fe20000000000 */
[----:B------:R-:W-:Y:S02]  /*e0e0*/  @!P4 IMAD.MOV R4, RZ, RZ, -R4 ;  /* 0x000000ffff04c224 */ /* 0x000fe400078e0a04 */
[--C-:B------:R-:W-:Y:S01]  /*e0f0*/  @!P3 IMAD.IADD R30, R30, 0x1, -R2.reuse ;  /* 0x000000011e1eb824 */ /* 0x100fe200078e0a02 */
[----:B------:R-:W-:Y:S01]  /*e100*/  STL [R1+0x324], R39 ;  /* 0x0003242701007387 */ /* 0x000fe20000100800 */
[----:B------:R-:W-:Y:S01]  /*e110*/  @!P6 IMAD.IADD R29, R29, 0x1, -R2 ;  /* 0x000000011d1de824 */ /* 0x000fe200078e0a02 */
[C---:B------:R-:W-:Y:S01]  /*e120*/  ISETP.GT.U32.AND P2, PT, R2.reuse, R31, PT ;  /* 0x0000001f0200720c */ /* 0x040fe20003f44070 */
[----:B------:R-:W-:Y:S01]  /*e130*/  IMAD.HI.U32 R38, R3, R35, RZ ;  /* 0x0000002303267227 */ /* 0x000fe200078e00ff */
[----:B------:R0:W-:Y:S01]  /*e140*/  STL [R1+0x320], R4 ;  /* 0x0003200401007387 */ /* 0x0001e20000100800 */
[----:B------:R-:W-:-:S02]  /*e150*/  ISETP.GT.U32.AND P6, PT, R2, R30, PT ;  /* 0x0000001e0200720c */ /* 0x000fc40003fc4070 */
[----:B------:R-:W-:Y:S01]  /*e160*/  ISETP.GT.U32.AND P5, PT, R2, R33, PT ;  /* 0x000000210200720c */ /* 0x000fe20003fa4070 */
[----:B------:R-:W-:Y:S02]  /*e170*/  IMAD.MOV R38, RZ, RZ, -R38 ;  /* 0x000000ffff267224 */ /* 0x000fe400078e0a26 */
[----:B0-----:R-:W-:-:S04]  /*e180*/  IMAD.HI.U32 R4, R3, R36, RZ ;  /* 0x0000002403047227 */ /* 0x001fc800078e00ff */
[----:B------:R-:W-:Y:S01]  /*e190*/  IMAD.MOV R4, RZ, RZ, -R4 ;  /* 0x000000ffff047224 */ /* 0x000fe200078e0a04 */
[----:B------:R-:W-:Y:S01]  /*e1a0*/  ISETP.GE.AND P1, PT, R158, RZ, PT ;  /* 0x000000ff9e00720c */ /* 0x000fe20003f26270 */
[C---:B------:R-:W-:Y:S01]  /*e1b0*/  IMAD R35, R2.reuse, R38, R35 ;  /* 0x0000002602237224 */ /* 0x040fe200078e0223 */
[----:B------:R-:W-:Y:S01]  /*e1c0*/  ISETP.GE.AND P0, PT, R159, RZ, PT ;  /* 0x000000ff9f00720c */ /* 0x000fe20003f06270 */
[----:B------:R-:W-:Y:S01]  /*e1d0*/  IMAD R4, R2, R4, R36 ;  /* 0x0000000402047224 */ /* 0x000fe200078e0224 */
[----:B------:R-:W-:Y:S01]  /*e1e0*/  IABS R36, R165 ;  /* 0x000000a500247213 */ /* 0x000fe20000000000 */
[--C-:B------:R-:W-:Y:S02]  /*e1f0*/  @!P2 IMAD.IADD R31, R31, 0x1, -R2.reuse ;  /* 0x000000011f1fa824 */ /* 0x100fe400078e0a02 */
[--C-:B------:R-:W-:Y:S01]  /*e200*/  @!P6 IMAD.IADD R30, R30, 0x1, -R2.reuse ;  /* 0x000000011e1ee824 */ /* 0x100fe200078e0a02 */
[----:B------:R-:W-:Y:S01]  /*e210*/  ISETP.GT.U32.AND P6, PT, R2, R35, PT ;  /* 0x000000230200720c */ /* 0x000fe20003fc4070 */
[----:B------:R-:W-:-:S02]  /*e220*/  @!P5 IMAD.IADD R33, R33, 0x1, -R2 ;  /* 0x000000012121d824 */ /* 0x000fc400078e0a02 */
[----:B------:R-:W-:Y:S01]  /*e230*/  IMAD.HI.U32 R38, R3, R36, RZ ;  /* 0x0000002403267227 */ /* 0x000fe200078e00ff */
[----:B------:R-:W-:-:S03]  /*e240*/  ISETP.GT.U32.AND P3, PT, R2, R31, PT ;  /* 0x0000001f0200720c */ /* 0x000fc60003f64070 */
[----:B------:R-:W-:Y:S02]  /*e250*/  IMAD.MOV.U32 R39, RZ, RZ, R33 ;  /* 0x000000ffff277224 */ /* 0x000fe400078e0021 */
[----:B------:R-:W-:Y:S02]  /*e260*/  IMAD.MOV R38, RZ, RZ, -R38 ;  /* 0x000000ffff267224 */ /* 0x000fe400078e0a26 */
[----:B------:R-:W-:Y:S01]  /*e270*/  @!P1 IMAD.MOV R39, RZ, RZ, -R39 ;  /* 0x000000ffff279224 */ /* 0x000fe200078e0a27 */
[----:B------:R-:W-:Y:S01]  /*e280*/  IABS R34, R167 ;  /* 0x000000a700227213 */ /* 0x000fe20000000000 */
[----:B------:R-:W-:Y:S01]  /*e290*/  @!P0 IMAD.MOV R32, RZ, RZ, -R32 ;  /* 0x000000ffff208224 */ /* 0x000fe200078e0a20 */
[C---:B------:R-:W-:Y:S01]  /*e2a0*/  ISETP.GT.U32.AND P1, PT, R2.reuse, R29, PT ;  /* 0x0000001d0200720c */ /* 0x040fe20003f24070 */
[C---:B------:R-:W-:Y:S01]  /*e2b0*/  IMAD R36, R2.reuse, R38, R36 ;  /* 0x0000002602247224 */ /* 0x040fe200078e0224 */
[----:B------:R-:W-:Y:S01]  /*e2c0*/  ISETP.GT.U32.AND P0, PT, R2, R4, PT ;  /* 0x000000040200720c */ /* 0x000fe20003f04070 */
[----:B------:R0:W-:Y:S01]  /*e2d0*/  STL [R1+0x31c], R37 ;  /* 0x00031c2501007387 */ /* 0x0001e20000100800 */
[----:B------:R-:W-:Y:S01]  /*e2e0*/  ISETP.GE.AND P4, PT, R160, RZ, PT ;  /* 0x000000ffa000720c */ /* 0x000fe20003f86270 */
[----:B------:R-:W-:Y:S01]  /*e2f0*/  @!P6 IMAD.IADD R35, R35, 0x1, -R2 ;  /* 0x000000012323e824 */ /* 0x000fe200078e0a02 */
[----:B------:R-:W-:Y:S01]  /*e300*/  ISETP.GE.AND P5, PT, R161, RZ, PT ;  /* 0x000000ffa100720c */ /* 0x000fe20003fa6270 */
[----:B------:R-:W-:Y:S01]  /*e310*/  STL [R1+0x310], R39 ;  /* 0x0003102701007387 */ /* 0x000fe20000100800 */
[----:B------:R-:W-:-:S02]  /*e320*/  ISETP.GE.AND P2, PT, R162, RZ, PT ;  /* 0x000000ffa200720c */ /* 0x000fc40003f46270 */
[----:B------:R-:W-:Y:S01]  /*e330*/  ISETP.GT.U32.AND P6, PT, R2, R36, PT ;  /* 0x000000240200720c */ /* 0x000fe20003fc4070 */
[----:B------:R1:W-:Y:S01]  /*e340*/  STL [R1+0x30c], R32 ;  /* 0x00030c2001007387 */ /* 0x0003e20000100800 */
[----:B------:R-:W-:Y:S01]  /*e350*/  @!P3 IMAD.IADD R31, R31, 0x1, -R2 ;  /* 0x000000011f1fb824 */ /* 0x000fe200078e0a02 */
[----:B0-----:R-:W-:Y:S01]  /*e360*/  IABS R37, R166 ;  /* 0x000000a600257213 */ /* 0x001fe20000000000 */
[----:B-1----:R-:W-:Y:S02]  /*e370*/  IMAD.MOV.U32 R32, RZ, RZ, R34 ;  /* 0x000000ffff207224 */ /* 0x002fe400078e0022 */
[----:B------:R-:W-:Y:S02]  /*e380*/  IMAD.MOV.U32 R40, RZ, RZ, R31 ;  /* 0x000000ffff287224 */ /* 0x000fe400078e001f */
[----:B------:R-:W-:-:S04]  /*e390*/  IMAD.HI.U32 R34, R3, R32, RZ ;  /* 0x0000002003227227 */ /* 0x000fc800078e00ff */
[----:B------:R-:W-:Y:S02]  /*e3a0*/  IMAD.MOV.U32 R39, RZ, RZ, R30 ;  /* 0x000000ffff277224 */ /* 0x000fe400078e001e */
[----:B------:R-:W-:Y:S02]  /*e3b0*/  @!P1 IMAD.IADD R29, R29, 0x1, -R2 ;  /* 0x000000011d1d9824 */ /* 0x000fe400078e0a02 */
[----:B------:R-:W-:Y:S02]  /*e3c0*/  IMAD.MOV R34, RZ, RZ, -R34 ;  /* 0x000000ffff227224 */ /* 0x000fe400078e0a22 */
[----:B------:R-:W-:Y:S02]  /*e3d0*/  @!P0 IMAD.IADD R4, R4, 0x1, -R2 ;  /* 0x0000000104048824 */ /* 0x000fe400078e0a02 */
[----:B------:R-:W-:Y:S02]  /*e3e0*/  @!P4 IMAD.MOV R40, RZ, RZ, -R40 ;  /* 0x000000ffff28c224 */ /* 0x000fe400078e0a28 */
[----:B------:R-:W-:-:S02]  /*e3f0*/  IMAD.MOV.U32 R33, RZ, RZ, R37 ;  /* 0x000000ffff217224 */ /* 0x000fc400078e0025 */
[----:B------:R-:W-:Y:S02]  /*e400*/  @!P5 IMAD.MOV R39, RZ, RZ, -R39 ;  /* 0x000000ffff27d224 */ /* 0x000fe400078e0a27 */
[----:B------:R-:W-:Y:S01]  /*e410*/  IMAD R30, R2, R34, R32 ;  /* 0x00000022021e7224 */ /* 0x000fe200078e0220 */
[----:B------:R-:W-:Y:S01]  /*e420*/  IABS R34, R168 ;  /* 0x000000a800227213 */ /* 0x000fe20000000000 */
[----:B------:R-:W-:Y:S02]  /*e430*/  @!P2 IMAD.MOV R29, RZ, RZ, -R29 ;  /* 0x000000ffff1da224 */ /* 0x000fe400078e0a1d */
[----:B------:R-:W-:Y:S01]  /*e440*/  @!P6 IMAD.IADD R36, R36, 0x1, -R2 ;  /* 0x000000012424e824 */ /* 0x000fe200078e0a02 */
[C---:B------:R-:W-:Y:S01]  /*e450*/  ISETP.GT.U32.AND P4, PT, R2.reuse, R4, PT ;  /* 0x000000040200720c */ /* 0x040fe20003f84070 */
[----:B------:R-:W-:Y:S01]  /*e460*/  IMAD.HI.U32 R37, R3, R33, RZ ;  /* 0x0000002103257227 */ /* 0x000fe200078e00ff */
[----:B------:R-:W-:Y:S02]  /*e470*/  STL [R1+0x308], R40 ;  /* 0x0003082801007387 */ /* 0x000fe40000100800 */
[----:B------:R-:W-:-:S02]  /*e480*/  ISETP.GT.U32.AND P6, PT, R2, R36, PT ;  /* 0x000000240200720c */ /* 0x000fc40003fc4070 */
[----:B------:R-:W-:Y:S01]  /*e490*/  STL [R1+0x300], R39 ;  /* 0x0003002701007387 */ /* 0x000fe20000100800 */
[----:B------:R-:W-:-:S03]  /*e4a0*/  IMAD.MOV R37, RZ, RZ, -R37 ;  /* 0x000000ffff257224 */ /* 0x000fc600078e0a25 */
[----:B------:R0:W-:Y:S01]  /*e4b0*/  STL [R1+0x2fc], R29 ;  /* 0x0002fc1d01007387 */ /* 0x0001e20000100800 */
[----:B------:R-:W-:Y:S02]  /*e4c0*/  IMAD R33, R2, R37, R33 ;  /* 0x0000002502217224 */ /* 0x000fe400078e0221 */
[----:B0-----:R-:W-:-:S04]  /*e4d0*/  IMAD.HI.U32 R29, R3, R34, RZ ;  /* 0x00000022031d7227 */ /* 0x001fc800078e00ff */
[----:B------:R-:W-:Y:S01]  /*e4e0*/  IMAD.MOV R29, RZ, RZ, -R29 ;  /* 0x000000ffff1d7224 */ /* 0x000fe200078e0a1d */
[----:B------:R-:W-:Y:S01]  /*e4f0*/  IABS R37, R170 ;  /* 0x000000aa00257213 */ /* 0x000fe20000000000 */
[----:B------:R-:W-:Y:S02]  /*e500*/  @!P4 IMAD.IADD R4, R4, 0x1, -R2 ;  /* 0x000000010404c824 */ /* 0x000fe400078e0a02 */
[C---:B------:R-:W-:Y:S01]  /*e510*/  IMAD R34, R2.reuse, R29, R34 ;  /* 0x0000001d02227224 */ /* 0x040fe200078e0222 */
[----:B------:R-:W-:Y:S01]  /*e520*/  ISETP.GT.U32.AND P2, PT, R2, R33, PT ;  /* 0x000000210200720c */ /* 0x000fe20003f44070 */
[----:B------:R-:W-:Y:S01]  /*e530*/  @!P6 IMAD.IADD R36, R36, 0x1, -R2 ;  /* 0x000000012424e824 */ /* 0x000fe200078e0a02 */
[C---:B------:R-:W-:Y:S01]  /*e540*/  ISETP.GT.U32.AND P4, PT, R2.reuse, R30, PT ;  /* 0x0000001e0200720c */ /* 0x040fe20003f84070 */
[----:B------:R-:W-:Y:S01]  /*e550*/  IMAD.MOV.U32 R38, RZ, RZ, R4 ;  /* 0x000000ffff267224 */ /* 0x000fe200078e0004 */
[----:B------:R-:W-:Y:S01]  /*e560*/  ISETP.GT.U32.AND P6, PT, R2, R34, PT ;  /* 0x000000220200720c */ /* 0x000fe20003fc4070 */
[----:B------:R-:W-:Y:S01]  /*e570*/  IMAD.HI.U32 R4, R3, R37, RZ ;  /* 0x0000002503047227 */ /* 0x000fe200078e00ff */
[----:B------:R-:W-:-:S02]  /*e580*/  ISETP.GE.AND P3, PT, R163, RZ, PT ;  /* 0x000000ffa300720c */ /* 0x000fc40003f66270 */
[----:B------:R-:W-:Y:S01]  /*e590*/  IABS R31, R169 ;  /* 0x000000a9001f7213 */ /* 0x000fe20000000000 */
[----:B------:R-:W-:Y:S01]  /*e5a0*/  IMAD.MOV R4, RZ, RZ, -R4 ;  /* 0x000000ffff047224 */ /* 0x000fe200078e0a04 */
[----:B------:R-:W-:-:S03]  /*e5b0*/  ISETP.GT.U32.AND P5, PT, R2, R35, PT ;  /* 0x000000230200720c */ /* 0x000fc60003fa4070 */
[----:B------:R-:W-:Y:S02]  /*e5c0*/  IMAD R4, R2, R4, R37 ;  /* 0x0000000402047224 */ /* 0x000fe400078e0225 */
[----:B------:R-:W-:-:S04]  /*e5d0*/  IMAD.HI.U32 R32, R3, R31, RZ ;  /* 0x0000001f03207227 */ /* 0x000fc800078e00ff */
[--C-:B------:R-:W-:Y:S02]  /*e5e0*/  @!P2 IMAD.IADD R33, R33, 0x1, -R2.reuse ;  /* 0x000000012121a824 */ /* 0x100fe400078e0a02 */
[--C-:B------:R-:W-:Y:S02]  /*e5f0*/  @!P4 IMAD.IADD R30, R30, 0x1, -R2.reuse ;  /* 0x000000011e1ec824 */ /* 0x100fe400078e0a02 */
[----:B------:R-:W-:Y:S01]  /*e600*/  @!P6 IMAD.IADD R34, R34, 0x1, -R2 ;  /* 0x000000012222e824 */ /* 0x000fe200078e0a02 */
[C---:B------:R-:W-:Y:S01]  /*e610*/  ISETP.GT.U32.AND P6, PT, R2.reuse, R4, PT ;  /* 0x000000040200720c */ /* 0x040fe20003fc4070 */
[----:B------:R-:W-:Y:S01]  /*e620*/  IMAD.MOV R32, RZ, RZ, -R32 ;  /* 0x000000ffff207224 */ /* 0x000fe200078e0a20 */
[C---:B------:R-:W-:Y:S01]  /*e630*/  ISETP.GT.U32.AND P2, PT, R2.reuse, R33, PT ;  /* 0x000000210200720c */ /* 0x040fe20003f44070 */
[----:B------:R-:W-:Y:S01]  /*e640*/  @!P3 IMAD.MOV R38, RZ, RZ, -R38 ;  /* 0x000000ffff26b224 */ /* 0x000fe200078e0a26 */
[C---:B------:R-:W-:Y:S01]  /*e650*/  ISETP.GT.U32.AND P3, PT, R2.reuse, R30, PT ;  /* 0x0000001e0200720c */ /* 0x040fe20003f64070 */
[----:B------:R-:W-:Y:S01]  /*e660*/  IMAD R31, R2, R32, R31 ;  /* 0x00000020021f7224 */ /* 0x000fe200078e021f */
[----:B------:R-:W-:Y:S01]  /*e670*/  ISETP.GE.AND P1, PT, R164, RZ, PT ;  /* 0x000000ffa400720c */ /* 0x000fe20003f26270 */
[----:B------:R-:W-:Y:S01]  /*e680*/  @!P5 IMAD.IADD R35, R35, 0x1, -R2 ;  /* 0x000000012323d824 */ /* 0x000fe200078e0a02 */
[----:B------:R-:W-:-:S02]  /*e690*/  IABS R32, R171 ;  /* 0x000000ab00207213 */ /* 0x000fc40000000000 */
[----:B------:R-:W-:Y:S02]  /*e6a0*/  ISETP.GE.AND P0, PT, R165, RZ, PT ;  /* 0x000000ffa500720c */ /* 0x000fe40003f06270 */
[----:B------:R-:W-:Y:S02]  /*e6b0*/  ISETP.GE.AND P5, PT, R166, RZ, PT ;  /* 0x000000ffa600720c */ /* 0x000fe40003fa6270 */
[----:B------:R-:W-:Y:S01]  /*e6c0*/  ISETP.GE.AND P4, PT, R167, RZ, PT ;  /* 0x000000ffa700720c */ /* 0x000fe20003f86270 */
[----:B------:R-:W-:Y:S01]  /*e6d0*/  IMAD.HI.U32 R39, R3, R32, RZ ;  /* 0x0000002003277227 */ /* 0x000fe200078e00ff */
[----:B------:R0:W-:Y:S03]  /*e6e0*/  STL [R1+0x2e4], R38 ;  /* 0x0002e42601007387 */ /* 0x0001e60000100800 */
[--C-:B------:R-:W-:Y:S02]  /*e6f0*/  @!P6 IMAD.IADD R4, R4, 0x1, -R2.reuse ;  /* 0x000000010404e824 */ /* 0x100fe400078e0a02 */
[----:B------:R-:W-:Y:S01]  /*e700*/  @!P2 IMAD.IADD R33, R33, 0x1, -R2 ;  /* 0x000000012121a824 */ /* 0x000fe200078e0a02 */
[----:B------:R-:W-:Y:S01]  /*e710*/  ISETP.GT.U32.AND P2, PT, R2, R31, PT ;  /* 0x0000001f0200720c */ /* 0x000fe20003f44070 */
[----:B------:R-:W-:-:S02]  /*e720*/  IMAD.MOV R39, RZ, RZ, -R39 ;  /* 0x000000ffff277224 */ /* 0x000fc400078e0a27 */
[----:B------:R-:W-:Y:S01]  /*e730*/  IMAD.MOV.U32 R41, RZ, RZ, R35 ;  /* 0x000000ffff297224 */ /* 0x000fe200078e0023 */
[----:B0-----:R-:W-:Y:S01]  /*e740*/  IABS R38, R173 ;  /* 0x000000ad00267213 */ /* 0x001fe20000000000 */
[----:B------:R-:W-:Y:S01]  /*e750*/  IMAD.MOV.U32 R40, RZ, RZ, R36 ;  /* 0x000000ffff287224 */ /* 0x000fe200078e0024 */
[----:B------:R-:W-:Y:S01]  /*e760*/  ISETP.GT.U32.AND P6, PT, R2, R4, PT ;  /* 0x000000040200720c */ /* 0x000fe20003fc4070 */
[----:B------:R-:W-:Y:S02]  /*e770*/  @!P3 IMAD.IADD R30, R30, 0x1, -R2 ;  /* 0x000000011e1eb824 */ /* 0x000fe400078e0a02 */
[C---:B------:R-:W-:Y:S02]  /*e780*/  IMAD R32, R2.reuse, R39, R32 ;  /* 0x0000002702207224 */ /* 0x040fe400078e0220 */
[----:B------:R-:W-:Y:S01]  /*e790*/  @!P1 IMAD.MOV R41, RZ, RZ, -R41 ;  /* 0x000000ffff299224 */ /* 0x000fe200078e0a29 */
[----:B------:R-:W-:Y:S01]  /*e7a0*/  ISETP.GT.U32.AND P1, PT, R2, R34, PT ;  /* 0x000000220200720c */ /* 0x000fe20003f24070 */
[----:B------:R-:W-:Y:S01]  /*e7b0*/  IMAD.HI.U32 R35, R3, R38, RZ ;  /* 0x0000002603237227 */ /* 0x000fe200078e00ff */
[----:B------:R-:W-:-:S03]  /*e7c0*/  IABS R29, R172 ;  /* 0x000000ac001d7213 */ /* 0x000fc60000000000 */
[----:B------:R-:W-:Y:S02]  /*e7d0*/  @!P0 IMAD.MOV R40, RZ, RZ, -R40 ;  /* 0x000000ffff288224 */ /* 0x000fe400078e0a28 */
[----:B------:R-:W-:Y:S02]  /*e7e0*/  @!P5 IMAD.MOV R33, RZ, RZ, -R33 ;  /* 0x000000ffff21d224 */ /* 0x000fe400078e0a21 */
[----:B------:R-:W-:Y:S01]  /*e7f0*/  @!P4 IMAD.MOV R30, RZ, RZ, -R30 ;  /* 0x000000ffff1ec224 */ /* 0x000fe200078e0a1e */
[----:B------:R-:W-:Y:S01]  /*e800*/  STL [R1+0x2dc], R41 ;  /* 0x0002dc2901007387 */ /* 0x000fe20000100800 */
[----:B------:R-:W-:Y:S01]  /*e810*/  IMAD.MOV R35, RZ, RZ, -R35 ;  /* 0x000000ffff237224 */ /* 0x000fe200078e0a23 */
[----:B------:R-:W-:Y:S01]  /*e820*/  ISETP.GT.U32.AND P5, PT, R2, R32, PT ;  /* 0x000000200200720c */ /* 0x000fe20003fa4070 */
[----:B------:R-:W-:Y:S01]  /*e830*/  IMAD.HI.U32 R37, R3, R29, RZ ;  /* 0x0000001d03257227 */ /* 0x000fe200078e00ff */
[----:B------:R-:W-:Y:S01]  /*e840*/  STL [R1+0x2d8], R40 ;  /* 0x0002d82801007387 */ /* 0x000fe20000100800 */
[----:B------:R-:W-:-:S03]  /*e850*/  ISETP.GE.AND P3, PT, R168, RZ, PT ;  /* 0x000000ffa800720c */ /* 0x000fc60003f66270 */
[----:B------:R-:W-:Y:S01]  /*e860*/  STL [R1+0x2d0], R33 ;  /* 0x0002d02101007387 */ /* 0x000fe20000100800 */
[----:B------:R-:W-:-:S03]  /*e870*/  @!P2 IMAD.IADD R31, R31, 0x1, -R2 ;  /* 0x000000011f1fa824 */ /* 0x000fc600078e0a02 */
[----:B------:R0:W-:Y:S01]  /*e880*/  STL [R1+0x2cc], R30 ;  /* 0x0002cc1e01007387 */ /* 0x0001e20000100800 */
[----:B------:R-:W-:Y:S02]  /*e890*/  IMAD.MOV R37, RZ, RZ, -R37 ;  /* 0x000000ffff257224 */ /* 0x000fe400078e0a25 */
[--C-:B------:R-:W-:Y:S01]  /*e8a0*/  @!P6 IMAD.IADD R4, R4, 0x1, -R2.reuse ;  /* 0x000000010404e824 */ /* 0x100fe200078e0a02 */
[----:B------:R-:W-:Y:S01]  /*e8b0*/  ISETP.GT.U32.AND P0, PT, R2, R31, PT ;  /* 0x0000001f0200720c */ /* 0x000fe20003f04070 */
[----:B------:R-:W-:Y:S02]  /*e8c0*/  @!P1 IMAD.IADD R34, R34, 0x1, -R2 ;  /* 0x0000000122229824 */ /* 0x000fe400078e0a02 */
[C---:B0-----:R-:W-:Y:S02]  /*e8d0*/  IMAD R30, R2.reuse, R35, R38 ;  /* 0x00000023021e7224 */ /* 0x041fe400078e0226 */
[----:B------:R-:W-:-:S03]  /*e8e0*/  IMAD R29, R2, R37, R29 ;  /* 0x00000025021d7224 */ /* 0x000fc600078e021d */
[----:B------:R-:W-:Y:S01]  /*e8f0*/  ISETP.GT.U32.AND P6, PT, R2, R30, PT ;  /* 0x0000001e0200720c */ /* 0x000fe20003fc4070 */
[----:B------:R-:W-:Y:S01]  /*e900*/  IMAD.MOV.U32 R36, RZ, RZ, R34 ;  /* 0x000000ffff247224 */ /* 0x000fe200078e0022 */
[----:B------:R-:W-:Y:S01]  /*e910*/  IABS R37, R174 ;  /* 0x000000ae00257213 */ /* 0x000fe20000000000 */
[----:B------:R-:W-:Y:S01]  /*e920*/  @!P5 IMAD.IADD R32, R32, 0x1, -R2 ;  /* 0x000000012020d824 */ /* 0x000fe200078e0a02 */
[C---:B------:R-:W-:Y:S01]  /*e930*/  ISETP.GT.U32.AND P1, PT, R2.reuse, R29, PT ;  /* 0x0000001d0200720c */ /* 0x040fe20003f24070 */
[----:B------:R-:W-:Y:S01]  /*e940*/  @!P3 IMAD.MOV R36, RZ, RZ, -R36 ;  /* 0x000000ffff24b224 */ /* 0x000fe200078e0a24 */
[----:B------:R-:W-:Y:S01]  /*e950*/  ISETP.GE.AND P2, PT, R169, RZ, PT ;  /* 0x000000ffa900720c */ /* 0x000fe20003f46270 */
[----:B------:R-:W-:Y:S01]  /*e960*/  IMAD.HI.U32 R33, R3, R37, RZ ;  /* 0x0000002503217227 */ /* 0x000fe200078e00ff */
[----:B------:R-:W-:Y:S02]  /*e970*/  ISETP.GT.U32.AND P3, PT, R2, R32, PT ;  /* 0x000000200200720c */ /* 0x000fe40003f64070 */
[----:B------:R-:W-:Y:S01]  /*e980*/  IABS R34, R175 ;  /* 0x000000af00227213 */ /* 0x000fe20000000000 */
[----:B------:R-:W-:-:S02]  /*e990*/  @!P0 IMAD.IADD R31, R31, 0x1, -R2 ;  /* 0x000000011f1f8824 */ /* 0x000fc400078e0a02 */
[--C-:B------:R-:W-:Y:S01]  /*e9a0*/  @!P6 IMAD.IADD R30, R30, 0x1, -R2.reuse ;  /* 0x000000011e1ee824 */ /* 0x100fe200078e0a02 */
[----:B------:R-:W-:Y:S01]  /*e9b0*/  ISETP.GE.AND P4, PT, R170, RZ, PT ;  /* 0x000000ffaa00720c */ /* 0x000fe20003f86270 */
[----:B------:R-:W-:Y:S01]  /*e9c0*/  IMAD.MOV R33, RZ, RZ, -R33 ;  /* 0x000000ffff217224 */ /* 0x000fe200078e0a21 */
[----:B------:R0:W-:Y:S01]  /*e9d0*/  STL [R1+0x2c8], R36 ;  /* 0x0002c82401007387 */ /* 0x0001e20000100800 */
[--C-:B------:R-:W-:Y:S01]  /*e9e0*/  @!P1 IMAD.IADD R29, R29, 0x1, -R2.reuse ;  /* 0x000000011d1d9824 */ /* 0x100fe200078e0a02 */
[C---:B------:R-:W-:Y:S01]  /*e9f0*/  ISETP.GT.U32.AND P6, PT, R2.reuse, R30, PT ;  /* 0x0000001e0200720c */ /* 0x040fe20003fc4070 */
[----:B------:R-:W-:Y:S02]  /*ea00*/  IMAD R33, R2, R33, R37 ;  /* 0x0000002102217224 */ /* 0x000fe400078e0225 */
[----:B------:R-:W-:Y:S02]  /*ea10*/  @!P3 IMAD.IADD R32, R32, 0x1, -R2 ;  /* 0x000000012020b824 */ /* 0x000fe400078e0a02 */
[----:B0-----:R-:W-:-:S02]  /*ea20*/  IMAD.MOV.U32 R36, RZ, RZ, R31 ;  /* 0x000000ffff247224 */ /* 0x001fc400078e001f */
[----:B------:R-:W-:Y:S01]  /*ea30*/  IMAD.HI.U32 R31, R3, R34, RZ ;  /* 0x00000022031f7227 */ /* 0x000fe200078e00ff */
[----:B------:R-:W-:-:S03]  /*ea40*/  ISETP.GT.U32.AND P3, PT, R2, R33, PT ;  /* 0x000000210200720c */ /* 0x000fc60003f64070 */
[----:B------:R-:W-:Y:S01]  /*ea50*/  @!P2 IMAD.MOV R36, RZ, RZ, -R36 ;  /* 0x000000ffff24a224 */ /* 0x000fe200078e0a24 */
[C---:B------:R-:W-:Y:S01]  /*ea60*/  ISETP.GT.U32.AND P2, PT, R2.reuse, R29, PT ;  /* 0x0000001d0200720c */ /* 0x040fe20003f44070 */
[----:B------:R-:W-:Y:S01]  /*ea70*/  IMAD.MOV R31, RZ, RZ, -R31 ;  /* 0x000000ffff1f7224 */ /* 0x000fe200078e0a1f */
[----:B------:R-:W-:Y:S01]  /*ea80*/  IABS R35, R176 ;  /* 0x000000b000237213 */ /* 0x000fe20000000000 */
[----:B------:R-:W-:Y:S02]  /*ea90*/  @!P4 IMAD.MOV R4, RZ, RZ, -R4 ;  /* 0x000000ffff04c224 */ /* 0x000fe400078e0a04 */
[----:B------:R-:W-:Y:S01]  /*eaa0*/  IMAD R31, R2, R31, R34 ;  /* 0x0000001f021f7224 */ /* 0x000fe200078e0222 */
[----:B------:R-:W-:Y:S01]  /*eab0*/  ISETP.GE.AND P0, PT, R171, RZ, PT ;  /* 0x000000ffab00720c */ /* 0x000fe20003f06270 */
[----:B------:R-:W-:Y:S01]  /*eac0*/  @!P6 IMAD.IADD R30, R30, 0x1, -R2 ;  /* 0x000000011e1ee824 */ /* 0x000fe200078e0a02 */
[----:B------:R-:W-:Y:S01]  /*ead0*/  ISETP.GE.AND P5, PT, R172, RZ, PT ;  /* 0x000000ffac00720c */ /* 0x000fe20003fa6270 */
[----:B------:R-:W-:Y:S01]  /*eae0*/  STL [R1+0x2c4], R36 ;  /* 0x0002c42401007387 */ /* 0x000fe20000100800 */
[----:B------:R-:W-:-:S03]  /*eaf0*/  ISETP.GT.U32.AND P6, PT, R2, R31, PT ;  /* 0x0000001f0200720c */ /* 0x000fc60003fc4070 */
[----:B------:R0:W-:Y:S01]  /*eb00*/  STL [R1+0x2c0], R4 ;  /* 0x0002c00401007387 */ /* 0x0001e20000100800 */
[--C-:B------:R-:W-:Y:S01]  /*eb10*/  @!P3 IMAD.IADD R33, R33, 0x1, -R2.reuse ;  /* 0x000000012121b824 */ /* 0x100fe200078e0a02 */
[----:B------:R-:W-:Y:S01]  /*eb20*/  ISETP.GE.AND P3, PT, R177, RZ, PT ;  /* 0x000000ffb100720c */ /* 0x000fe20003f66270 */
[----:B------:R-:W-:Y:S01]  /*eb30*/  @!P2 IMAD.IADD R29, R29, 0x1, -R2 ;  /* 0x000000011d1da824 */ /* 0x000fe200078e0a02 */
[----:B------:R-:W-:Y:S01]  /*eb40*/  IABS R177, R177 ;  /* 0x000000b100b17213 */ /* 0x000fe20000000000 */
[----:B0-----:R-:W-:-:S04]  /*eb50*/  IMAD.HI.U32 R4, R3, R35, RZ ;  /* 0x0000002303047227 */ /* 0x001fc800078e00ff */
[----:B------:R-:W-:Y:S02]  /*eb60*/  IMAD.MOV R4, RZ, RZ, -R4 ;  /* 0x000000ffff047224 */ /* 0x000fe400078e0a04 */
[----:B------:R-:W-:Y:S01]  /*eb70*/  IMAD.MOV.U32 R36, RZ, RZ, R32 ;  /* 0x000000ffff247224 */ /* 0x000fe200078e0020 */
[----:B------:R-:W-:Y:S01]  /*eb80*/  ISETP.GE.AND P1, PT, R173, RZ, PT ;  /* 0x000000ffad00720c */ /* 0x000fe20003f26270 */
[----:B------:R-:W-:Y:S02]  /*eb90*/  IMAD.MOV.U32 R38, RZ, RZ, R29 ;  /* 0x000000ffff267224 */ /* 0x000fe400078e001d */
[----:B------:R-:W-:Y:S02]  /*eba0*/  IMAD R34, R2, R4, R35 ;  /* 0x0000000402227224 */ /* 0x000fe400078e0223 */
[----:B------:R-:W-:Y:S02]  /*ebb0*/  IMAD.MOV.U32 R35, RZ, RZ, R177 ;  /* 0x000000ffff237224 */ /* 0x000fe400078e00b1 */
[----:B------:R-:W-:Y:S01]  /*ebc0*/  @!P0 IMAD.MOV R36, RZ, RZ, -R36 ;  /* 0x000000ffff248224 */ /* 0x000fe200078e0a24 */
[----:B------:R-:W-:Y:S01]  /*ebd0*/  IABS R4, R178 ;  /* 0x000000b200047213 */ /* 0x000fe20000000000 */
[----:B------:R-:W-:-:S02]  /*ebe0*/  @!P6 IMAD.IADD R31, R31, 0x1, -R2 ;  /* 0x000000011f1fe824 */ /* 0x000fc400078e0a02 */
[----:B------:R-:W-:Y:S01]  /*ebf0*/  @!P5 IMAD.MOV R38, RZ, RZ, -R38 ;  /* 0x000000ffff26d224 */ /* 0x000fe200078e0a26 */
[C---:B------:R-:W-:Y:S01]  /*ec00*/  ISETP.GT.U32.AND P5, PT, R2.reuse, R33, PT ;  /* 0x000000210200720c */ /* 0x040fe20003fa4070 */
[C---:B------:R-:W-:Y:S01]  /*ec10*/  IMAD.HI.U32 R37, R3.reuse, R35, RZ ;  /* 0x0000002303257227 */ /* 0x040fe200078e00ff */
[----:B------:R-:W-:Y:S01]  /*ec20*/  STL [R1+0x2bc], R36 ;  /* 0x0002bc2401007387 */ /* 0x000fe20000100800 */
[----:B------:R-:W-:Y:S02]  /*ec30*/  ISETP.GT.U32.AND P6, PT, R2, R31, PT ;  /* 0x0000001f0200720c */ /* 0x000fe40003fc4070 */
[----:B------:R-:W-:Y:S01]  /*ec40*/  IMAD.HI.U32 R29, R3, R4, RZ ;  /* 0x00000004031d7227 */ /* 0x000fe200078e00ff */
[----:B------:R0:W-:Y:S03]  /*ec50*/  STL [R1+0x2b4], R38 ;  /* 0x0002b42601007387 */ /* 0x0001e60000100800 */
[----:B------:R-:W-:-:S02]  /*ec60*/  IMAD.MOV R37, RZ, RZ, -R37 ;  /* 0x000000ffff257224 */ /* 0x000fc400078e0a25 */
[----:B------:R-:W-:Y:S02]  /*ec70*/  IMAD.MOV R29, RZ, RZ, -R29 ;  /* 0x000000ffff1d7224 */ /* 0x000fe400078e0a1d */
[----:B0-----:R-:W-:Y:S02]  /*ec80*/  IMAD.MOV.U32 R38, RZ, RZ, R30 ;  /* 0x000000ffff267224 */ /* 0x001fe400078e001e */
[C---:B------:R-:W-:Y:S02]  /*ec90*/  IMAD R35, R2.reuse, R37, R35 ;  /* 0x0000002502237224 */ /* 0x040fe400078e0223 */
[----:B------:R-:W-:Y:S01]  /*eca0*/  @!P1 IMAD.MOV R38, RZ, RZ, -R38 ;  /* 0x000000ffff269224 */ /* 0x000fe200078e0a26 */
[C---:B------:R-:W-:Y:S01]  /*ecb0*/  ISETP.GT.U32.AND P1, PT, R2.reuse, R34, PT ;  /* 0x000000220200720c */ /* 0x040fe20003f24070 */
[C---:B------:R-:W-:Y:S02]  /*ecc0*/  IMAD R4, R2.reuse, R29, R4 ;  /* 0x0000001d02047224 */ /* 0x040fe400078e0204 */
[--C-:B------:R-:W-:Y:S01]  /*ecd0*/  @!P5 IMAD.IADD R33, R33, 0x1, -R2.reuse ;  /* 0x000000012121d824 */ /* 0x100fe200078e0a02 */
[C---:B------:R-:W-:Y:S01]  /*ece0*/  ISETP.GT.U32.AND P5, PT, R2.reuse, R35, PT ;  /* 0x000000230200720c */ /* 0x040fe20003fa4070 */
[----:B------:R-:W-:Y:S01]  /*ecf0*/  @!P6 IMAD.IADD R31, R31, 0x1, -R2 ;  /* 0x000000011f1fe824 */ /* 0x000fe200078e0a02 */
[----:B------:R-:W-:-:S02]  /*ed00*/  ISETP.GT.U32.AND P6, PT, R2, R4, PT ;  /* 0x000000040200720c */ /* 0x000fc40003fc4070 */
[----:B------:R-:W-:Y:S02]  /*ed10*/  IABS R32, R179 ;  /* 0x000000b300207213 */ /* 0x000fe40000000000 */
[----:B------:R-:W-:Y:S02]  /*ed20*/  IABS R36, R180 ;  /* 0x000000b400247213 */ /* 0x000fe40000000000 */
[----:B------:R-:W-:Y:S01]  /*ed30*/  ISETP.GE.AND P4, PT, R174, RZ, PT ;  /* 0x000000ffae00720c */ /* 0x000fe20003f86270 */
[----:B------:R-:W-:Y:S01]  /*ed40*/  @!P1 IMAD.IADD R34, R34, 0x1, -R2 ;  /* 0x0000000122229824 */ /* 0x000fe200078e0a02 */
[----:B------:R-:W-:Y:S01]  /*ed50*/  ISETP.GE.AND P0, PT, R175, RZ, PT ;  /* 0x000000ffaf00720c */ /* 0x000fe20003f06270 */
[----:B------:R-:W-:Y:S01]  /*ed60*/  IMAD.HI.U32 R37, R3, R32, RZ ;  /* 0x0000002003257227 */ /* 0x000fe200078e00ff */
[----:B------:R-:W-:-:S03]  /*ed70*/  IABS R29, R181 ;  /* 0x000000b5001d7213 */ /* 0x000fc60000000000 */
[----:B------:R-:W-:Y:S02]  /*ed80*/  IMAD.MOV.U32 R30, RZ, RZ, R36 ;  /* 0x000000ffff1e7224 */ /* 0x000fe400078e0024 */
[----:B------:R-:W-:Y:S01]  /*ed90*/  @!P5 IMAD.IADD R35, R35, 0x1, -R2 ;  /* 0x000000012323d824 */ /* 0x000fe200078e0a02 */
[----:B------:R-:W-:Y:S01]  /*eda0*/  ISETP.GT.U32.AND P5, PT, R2, R34, PT ;  /* 0x000000220200720c */ /* 0x000fe20003fa4070 */
[----:B------:R-:W-:Y:S01]  /*edb0*/  IMAD.MOV R37, RZ, RZ, -R37 ;  /* 0x000000ffff257224 */ /* 0x000fe200078e0a25 */
[----:B------:R0:W-:Y:S01]  /*edc0*/  STL [R1+0x2ac], R38 ;  /* 0x0002ac2601007387 */ /* 0x0001e20000100800 */
[----:B------:R-:W-:-:S04]  /*edd0*/  IMAD.HI.U32 R36, R3, R30, RZ ;  /* 0x0000001e03247227 */ /* 0x000fc800078e00ff */
[----:B------:R-:W-:Y:S01]  /*ede0*/  @!P6 IMAD.IADD R4, R4, 0x1, -R2 ;  /* 0x000000010404e824 */ /* 0x000fe200078e0a02 */
[C---:B------:R-:W-:Y:S01]  /*edf0*/  ISETP.GT.U32.AND P6, PT, R2.reuse, R35, PT ;  /* 0x000000230200720c */ /* 0x040fe20003fc4070 */
[----:B------:R-:W-:Y:S02]  /*ee00*/  IMAD R32, R2, R37, R32 ;  /* 0x0000002502207224 */ /* 0x000fe400078e0220 */
[----:B0-----:R-:W-:Y:S02]  /*ee10*/  IMAD.MOV.U32 R38, RZ, RZ, R33 ;  /* 0x000000ffff267224 */ /* 0x001fe400078e0021 */
[----:B------:R-:W-:Y:S02]  /*ee20*/  IMAD.MOV R36, RZ, RZ, -R36 ;  /* 0x000000ffff247224 */ /* 0x000fe400078e0a24 */
[----:B------:R-:W-:-:S04]  /*ee30*/  IMAD.HI.U32 R37, R3, R29, RZ ;  /* 0x0000001d03257227 */ /* 0x000fc800078e00ff */
[----:B------:R-:W-:Y:S02]  /*ee40*/  @!P4 IMAD.MOV R38, RZ, RZ, -R38 ;  /* 0x000000ffff26c224 */ /* 0x000fe400078e0a26 */
[----:B------:R-:W-:Y:S02]  /*ee50*/  @!P0 IMAD.MOV R31, RZ, RZ, -R31 ;  /* 0x000000ffff1f8224 */ /* 0x000fe400078e0a1f */
[----:B------:R-:W-:Y:S02]  /*ee60*/  IMAD R30, R2, R36, R30 ;  /* 0x00000024021e7224 */ /* 0x000fe400078e021e */
[----:B------:R-:W-:Y:S01]  /*ee70*/  IMAD.MOV R37, RZ, RZ, -R37 ;  /* 0x000000ffff257224 */ /* 0x000fe200078e0a25 */
[----:B------:R-:W-:Y:S01]  /*ee80*/  STL [R1+0x2a8], R38 ;  /* 0x0002a82601007387 */ /* 0x000fe20000100800 */
[--C-:B------:R-:W-:Y:S01]  /*ee90*/  @!P5 IMAD.IADD R34, R34, 0x1, -R2.reuse ;  /* 0x000000012222d824 */ /* 0x100fe200078e0a02 */
[C---:B------:R-:W-:Y:S02]  /*eea0*/  ISETP.GT.U32.AND P5, PT, R2.reuse, R30, PT ;  /* 0x0000001e0200720c */ /* 0x040fe40003fa4070 */
[----:B------:R0:W-:Y:S01]  /*eeb0*/  STL [R1+0x2a0], R31 ;  /* 0x0002a01f01007387 */ /* 0x0001e20000100800 */
[C---:B------:R-:W-:Y:S01]  /*eec0*/  ISETP.GT.U32.AND P0, PT, R2.reuse, R32, PT ;  /* 0x000000200200720c */ /* 0x040fe20003f04070 */
[----:B------:R-:W-:Y:S01]  /*eed0*/  @!P6 IMAD.IADD R35, R35, 0x1, -R2 ;  /* 0x000000012323e824 */ /* 0x000fe200078e0a02 */
[C---:B------:R-:W-:Y:S01]  /*eee0*/  ISETP.GT.U32.AND P4, PT, R2.reuse, R4, PT ;  /* 0x000000040200720c */ /* 0x040fe20003f84070 */
[----:B0-----:R-:W-:Y:S01]  /*eef0*/  IMAD R31, R2, R37, R29 ;  /* 0x00000025021f7224 */ /* 0x001fe200078e021d */
[----:B------:R-:W-:-:S02]  /*ef00*/  ISETP.GE.AND P2, PT, R176, RZ, PT ;  /* 0x000000ffb000720c */ /* 0x000fc40003f46270 */
[----:B------:R-:W-:Y:S02]  /*ef10*/  IABS R36, R182 ;  /* 0x000000b600247213 */ /* 0x000fe40000000000 */
[----:B------:R-:W-:Y:S02]  /*ef20*/  ISETP.GT.U32.AND P6, PT, R2, R31, PT ;  /* 0x0000001f0200720c */ /* 0x000fe40003fc4070 */
[----:B------:R-:W-:Y:S01]  /*ef30*/  ISETP.GE.AND P1, PT, R178, RZ, PT ;  /* 0x000000ffb200720c */ /* 0x000fe20003f26270 */
[----:B------:R-:W-:Y:S01]  /*ef40*/  IMAD.HI.U32 R29, R3, R36, RZ ;  /* 0x00000024031d7227 */ /* 0x000fe200078e00ff */
[----:B------:R-:W-:-:S03]  /*ef50*/  IABS R33, R183 ;  /* 0x000000b700217213 */ /* 0x000fc60000000000 */
[--C-:B------:R-:W-:Y:S02]  /*ef60*/  @!P5 IMAD.IADD R30, R30, 0x1, -R2.reuse ;  /* 0x000000011e1ed824 */ /* 0x100fe400078e0a02 */
[----:B------:R-:W-:Y:S02]  /*ef70*/  IMAD.MOV R29, RZ, RZ, -R29 ;  /* 0x000000ffff1d7224 */ /* 0x000fe400078e0a1d */
[----:B------:R-:W-:Y:S02]  /*ef80*/  @!P0 IMAD.IADD R32, R32, 0x1, -R2 ;  /* 0x0000000120208824 */ /* 0x000fe400078e0a02 */
[----:B------:R-:W-:Y:S02]  /*ef90*/  IMAD.MOV.U32 R39, RZ, RZ, R34 ;  /* 0x000000ffff277224 */ /* 0x000fe400078e0022 */
[----:B------:R-:W-:Y:S02]  /*efa0*/  IMAD.MOV.U32 R38, RZ, RZ, R35 ;  /* 0x000000ffff267224 */ /* 0x000fe400078e0023 */
[----:B------:R-:W-:-:S02]  /*efb0*/  @!P4 IMAD.IADD R4, R4, 0x1, -R2 ;  /* 0x000000010404c824 */ /* 0x000fc400078e0a02 */
[----:B------:R-:W-:Y:S01]  /*efc0*/  @!P6 IMAD.IADD R31, R31, 0x1, -R2 ;  /* 0x000000011f1fe824 */ /* 0x000fe200078e0a02 */
[C---:B------:R-:W-:Y:S01]  /*efd0*/  ISETP.GT.U32.AND P6, PT, R2.reuse, R30, PT ;  /* 0x0000001e0200720c */ /* 0x040fe20003fc4070 */
[----:B------:R-:W-:Y:S01]  /*efe0*/  IMAD.HI.U32 R37, R3, R33, RZ ;  /* 0x0000002103257227 */ /* 0x000fe200078e00ff */
[----:B------:R-:W-:-:S03]  /*eff0*/  ISETP.GT.U32.AND P5, PT, R2, R32, PT ;  /* 0x000000200200720c */ /* 0x000fc60003fa4070 */
[C---:B------:R-:W-:Y:S02]  /*f000*/  IMAD R29, R2.reuse, R29, R36 ;  /* 0x0000001d021d7224 */ /* 0x040fe400078e0224 */
[----:B------:R-:W-:Y:S02]  /*f010*/  @!P2 IMAD.MOV R39, RZ, RZ, -R39 ;  /* 0x000000ffff27a224 */ /* 0x000fe400078e0a27 */
[----:B------:R-:W-:Y:S02]  /*f020*/  @!P3 IMAD.MOV R38, RZ, RZ, -R38 ;  /* 0x000000ffff26b224 */ /* 0x000fe400078e0a26 */
[----:B------:R-:W-:Y:S01]  /*f030*/  @!P1 IMAD.MOV R4, RZ, RZ, -R4 ;  /* 0x000000ffff049224 */ /* 0x000fe200078e0a04 */
[----:B------:R-:W-:Y:S01]  /*f040*/  STL [R1+0x294], R39 ;  /* 0x0002942701007387 */ /* 0x000fe20000100800 */
[----:B------:R-:W-:Y:S01]  /*f050*/  IMAD.MOV R37, RZ, RZ, -R37 ;  /* 0x000000ffff257224 */ /* 0x000fe200078e0a25 */
[----:B------:R-:W-:Y:S02]  /*f060*/  ISETP.GT.U32.AND P1, PT, R2, R29, PT ;  /* 0x0000001d0200720c */ /* 0x000fe40003f24070 */
[----:B------:R-:W-:Y:S01]  /*f070*/  STL [R1+0x290], R38 ;  /* 0x0002902601007387 */ /* 0x000fe20000100800 */
[----:B------:R-:W-:-:S03]  /*f080*/  ISETP.GE.AND P4, PT, R179, RZ, PT ;  /* 0x000000ffb300720c */ /* 0x000fc60003f86270 */
[----:B------:R0:W-:Y:S01]  /*f090*/  STL [R1+0x28c], R4 ;  /* 0x00028c0401007387 */ /* 0x0001e20000100800 */
[----:B------:R-:W-:Y:S02]  /*f0a0*/  IABS R36, R184 ;  /* 0x000000b800247213 */ /* 0x000fe40000000000 */
[----:B------:R-:W-:Y:S01]  /*f0b0*/  ISETP.GT.U32.AND P2, PT, R2, R31, PT ;  /* 0x0000001f0200720c */ /* 0x000fe20003f44070 */
[--C-:B------:R-:W-:Y:S02]  /*f0c0*/  @!P6 IMAD.IADD R30, R30, 0x1, -R2.reuse ;  /* 0x000000011e1ee824 */ /* 0x100fe400078e0a02 */
[----:B0-----:R-:W-:Y:S02]  /*f0d0*/  IMAD R4, R2, R37, R33 ;  /* 0x0000002502047224 */ /* 0x001fe400078e0221 */
[----:B------:R-:W-:Y:S02]  /*f0e0*/  @!P5 IMAD.IADD R32, R32, 0x1, -R2 ;  /* 0x000000012020d824 */ /* 0x000fe400078e0a02 */
[----:B------:R-:W-:Y:S01]  /*f0f0*/  IMAD.HI.U32 R33, R3, R36, RZ ;  /* 0x0000002403217227 */ /* 0x000fe200078e00ff */
[----:B------:R-:W-:-:S02]  /*f100*/  ISETP.GT.U32.AND P6, PT, R2, R4, PT ;  /* 0x000000040200720c */ /* 0x000fc40003fc4070 */
[----:B------:R-:W-:Y:S01]  /*f110*/  ISETP.GE.AND P0, PT, R180, RZ, PT ;  /* 0x000000ffb400720c */ /* 0x000fe20003f06270 */
[----:B------:R-:W-:Y:S01]  /*f120*/  IMAD.MOV R33, RZ, RZ, -R33 ;  /* 0x000000ffff217224 */ /* 0x000fe200078e0a21 */
[----:B------:R-:W-:Y:S01]  /*f130*/  ISETP.GE.AND P3, PT, R181, RZ, PT ;  /* 0x000000ffb500720c */ /* 0x000fe20003f66270 */
[----:B------:R-:W-:Y:S01]  /*f140*/  @!P1 IMAD.IADD R29, R29, 0x1, -R2 ;  /* 0x000000011d1d9824 */ /* 0x000fe200078e0a02 */
[----:B------:R-:W-:Y:S01]  /*f150*/  IABS R35, R185 ;  /* 0x000000b900237213 */ /* 0x000fe20000000000 */
[----:B------:R-:W-:Y:S01]  /*f160*/  IMAD.MOV.U32 R40, RZ, RZ, R32 ;  /* 0x000000ffff287224 */ /* 0x000fe200078e0020 */
[----:B------:R-:W-:Y:S01]  /*f170*/  IABS R34, R186 ;  /* 0x000000ba00227213 */ /* 0x000fe20000000000 */
[----:B------:R-:W-:Y:S02]  /*f180*/  @!P2 IMAD.IADD R31, R31, 0x1, -R2 ;  /* 0x000000011f1fa824 */ /* 0x000fe400078e0a02 */
[C---:B------:R-:W-:Y:S02]  /*f190*/  IMAD R33, R2.reuse, R33, R36 ;  /* 0x0000002102217224 */ /* 0x040fe400078e0224 */
[----:B------:R-:W-:Y:S01]  /*f1a0*/  @!P4 IMAD.MOV R40, RZ, RZ, -R40 ;  /* 0x000000ffff28c224 */ /* 0x000fe200078e0a28 */
[----:B------:R-:W-:Y:S01]  /*f1b0*/  ISETP.GT.U32.AND P4, PT, R2, R29, PT ;  /* 0x0000001d0200720c */ /* 0x000fe20003f84070 */
[----:B------:R-:W-:-:S04]  /*f1c0*/  IMAD.HI.U32 R38, R3, R35, RZ ;  /* 0x0000002303267227 */ /* 0x000fc800078e00ff */
[----:B------:R-:W-:Y:S02]  /*f1d0*/  IMAD.MOV.U32 R39, RZ, RZ, R30 ;  /* 0x000000ffff277224 */ /* 0x000fe400078e001e */
[----:B------:R-:W-:Y:S01]  /*f1e0*/  @!P6 IMAD.IADD R4, R4, 0x1, -R2 ;  /* 0x000000010404e824 */ /* 0x000fe200078e0a02 */
[----:B------:R-:W-:Y:S01]  /*f1f0*/  ISETP.GT.U32.AND P6, PT, R2, R33, PT ;  /* 0x000000210200720c */ /* 0x000fe20003fc4070 */
[----:B------:R-:W-:Y:S02]  /*f200*/  IMAD.MOV.U32 R30, RZ, RZ, R31 ;  /* 0x000000ffff1e7224 */ /* 0x000fe400078e001f */
[----:B------:R-:W-:-:S04]  /*f210*/  IMAD.HI.U32 R36, R3, R34, RZ ;  /* 0x0000002203247227 */ /* 0x000fc800078e00ff */
[----:B------:R-:W-:Y:S02]  /*f220*/  IMAD.MOV R38, RZ, RZ, -R38 ;  /* 0x000000ffff267224 */ /* 0x000fe400078e0a26 */
[----:B------:R-:W-:Y:S02]  /*f230*/  @!P0 IMAD.MOV R39, RZ, RZ, -R39 ;  /* 0x000000ffff278224 */ /* 0x000fe400078e0a27 */
[----:B------:R-:W-:Y:S01]  /*f240*/  @!P3 IMAD.MOV R30, RZ, RZ, -R30 ;  /* 0x000000ffff1eb224 */ /* 0x000fe200078e0a1e */
[----:B------:R-:W-:Y:S01]  /*f250*/  ISETP.GE.AND P5, PT, R182, RZ, PT ;  /* 0x000000ffb600720c */ /* 0x000fe20003fa6270 */
[----:B------:R-:W-:Y:S01]  /*f260*/  IMAD.MOV R36, RZ, RZ, -R36 ;  /* 0x000000ffff247224 */ /* 0x000fe200078e0a24 */
[----:B------:R-:W-:Y:S01]  /*f270*/  STL [R1+0x288], R40 ;  /* 0x0002882801007387 */ /* 0x000fe20000100800 */
[C---:B------:R-:W-:Y:S01]  /*f280*/  IMAD R31, R2.reuse, R38, R35 ;  /* 0x00000026021f7224 */ /* 0x040fe200078e0223 */
[----:B------:R-:W-:Y:S02]  /*f290*/  IABS R37, R187 ;  /* 0x000000bb00257213 */ /* 0x000fe40000000000 */
[----:B------:R-:W-:Y:S01]  /*f2a0*/  STL [R1+0x284], R39 ;  /* 0x0002842701007387 */ /* 0x000fe20000100800 */
[----:B------:R-:W-:Y:S01]  /*f2b0*/  ISETP.GT.U32.AND P0, PT, R2, R4, PT ;  /* 0x000000040200720c */ /* 0x000fe20003f04070 */
[----:B------:R-:W-:-:S02]  /*f2c0*/  @!P4 IMAD.IADD R29, R29, 0x1, -R2 ;  /* 0x000000011d1dc824 */ /* 0x000fc400078e0a02 */
[----:B------:R0:W-:Y:S01]  /*f2d0*/  STL [R1+0x280], R30 ;  /* 0x0002801e01007387 */ /* 0x0001e20000100800 */
[C---:B------:R-:W-:Y:S01]  /*f2e0*/  ISETP.GT.U32.AND P4, PT, R2.reuse, R31, PT ;  /* 0x0000001f0200720c */ /* 0x040fe20003f84070 */
[----:B------:R-:W-:Y:S02]  /*f2f0*/  IMAD.MOV.U32 R32, RZ, RZ, R37 ;  /* 0x000000ffff207224 */ /* 0x000fe400078e0025 */
[----:B------:R-:W-:Y:S02]  /*f300*/  @!P6 IMAD.IADD R33, R33, 0x1, -R2 ;  /* 0x000000012121e824 */ /* 0x000fe400078e0a02 */
[----:B0-----:R-:W-:Y:S01]  /*f310*/  IMAD R30, R2, R36, R34 ;  /* 0x00000024021e7224 */ /* 0x001fe200078e0222 */
[----:B------:R-:W-:Y:S01]  /*f320*/  ISETP.GE.AND P2, PT, R183, RZ, PT ;  /* 0x000000ffb700720c */ /* 0x000fe20003f46270 */
[----:B------:R-:W-:-:S03]  /*f330*/  IMAD.MOV.U32 R39, RZ, RZ, R29 ;  /* 0x000000ffff277224 */ /* 0x000fc600078e001d */
[----:B------:R-:W-:Y:S01]  /*f340*/  ISETP.GT.U32.AND P6, PT, R2, R30, PT ;  /* 0x0000001e0200720c */ /* 0x000fe20003fc4070 */
[----:B------:R-:W-:-:S04]  /*f350*/  IMAD.HI.U32 R35, R3, R32, RZ ;  /* 0x0000002003237227 */ /* 0x000fc800078e00ff */
[----:B------:R-:W-:Y:S02]  /*f360*/  @!P5 IMAD.MOV R39, RZ, RZ, -R39 ;  /* 0x000000ffff27d224 */ /* 0x000fe400078e0a27 */
[----:B------:R-:W-:Y:S02]  /*f370*/  IMAD.MOV R35, RZ, RZ, -R35 ;  /* 0x000000ffff237224 */ /* 0x000fe400078e0a23 */
[--C-:B------:R-:W-:Y:S01]  /*f380*/  @!P0 IMAD.IADD R4, R4, 0x1, -R2.reuse ;  /* 0x0000000104048824 */ /* 0x100fe200078e0a02 */
[----:B------:R-:W-:Y:S01]  /*f390*/  IABS R37, R188 ;  /* 0x000000bc00257213 */ /* 0x000fe20000000000 */
[----:B------:R-:W-:Y:S01]  /*f3a0*/  @!P4 IMAD.IADD R31, R31, 0x1, -R2 ;  /* 0x000000011f1fc824 */ /* 0x000fe200078e0a02 */
[----:B------:R0:W-:Y:S01]  /*f3b0*/  STL [R1+0x27c], R39 ;  /* 0x00027c2701007387 */ /* 0x0001e20000100800 */
[----:B------:R-:W-:Y:S01]  /*f3c0*/  IMAD R32, R2, R35, R32 ;  /* 0x0000002302207224 */ /* 0x000fe200078e0220 */
[----:B------:R-:W-:Y:S01]  /*f3d0*/  IABS R34, R189 ;  /* 0x000000bd00227213 */ /* 0x000fe20000000000 */
[----:B------:R-:W-:Y:S01]  /*f3e0*/  @!P6 IMAD.IADD R30, R30, 0x1, -R2 ;  /* 0x000000011e1ee824 */ /* 0x000fe200078e0a02 */
[----:B------:R-:W-:Y:S01]  /*f3f0*/  ISETP.GT.U32.AND P6, PT, R2, R31, PT ;  /* 0x0000001f0200720c */ /* 0x000fe20003fc4070 */
[----:B------:R-:W-:-:S04]  /*f400*/  IMAD.HI.U32 R38, R3, R37, RZ ;  /* 0x0000002503267227 */ /* 0x000fc800078e00ff */
[----:B0-----:R-:W-:-:S04]  /*f410*/  IMAD.MOV.U32 R39, RZ, RZ, R4 ;  /* 0x000000ffff277224 */ /* 0x001fc800078e0004 */
[----:B------:R-:W-:Y:S01]  /*f420*/  @!P2 IMAD.MOV R39, RZ, RZ, -R39 ;  /* 0x000000ffff27a224 */ /* 0x000fe200078e0a27 */
[----:B------:R-:W-:Y:S01]  /*f430*/  ISETP.GT.U32.AND P2, PT, R2, R32, PT ;  /* 0x000000200200720c */ /* 0x000fe20003f44070 */
[----:B------:R-:W-:-:S04]  /*f440*/  IMAD.HI.U32 R29, R3, R34, RZ ;  /* 0x00000022031d7227 */ /* 0x000fc800078e00ff */
[----:B------:R-:W-:Y:S02]  /*f450*/  IMAD.MOV R38, RZ, RZ, -R38 ;  /* 0x000000ffff267224 */ /* 0x000fe400078e0a26 */
[----:B------:R-:W-:Y:S01]  /*f460*/  IMAD.MOV R4, RZ, RZ, -R29 ;  /* 0x000000ffff047224 */ /* 0x000fe200078e0a1d */
[C---:B------:R-:W-:Y:S01]  /*f470*/  ISETP.GT.U32.AND P4, PT, R2.reuse, R33, PT ;  /* 0x000000210200720c */ /* 0x040fe20003f84070 */
[----:B------:R-:W-:Y:S02]  /*f480*/  IMAD R29, R2, R38, R37 ;  /* 0x00000026021d7224 */ /* 0x000fe400078e0225 */
[--C-:B------:R-:W-:Y:S02]  /*f490*/  @!P6 IMAD.IADD R31, R31, 0x1, -R2.reuse ;  /* 0x000000011f1fe824 */ /* 0x100fe400078e0a02 */
[----:B------:R-:W-:Y:S01]  /*f4a0*/  @!P2 IMAD.IADD R32, R32, 0x1, -R2 ;  /* 0x000000012020a824 */ /* 0x000fe200078e0a02 */
[----:B------:R-:W-:Y:S02]  /*f4b0*/  ISETP.GT.U32.AND P6, PT, R2, R29, PT ;  /* 0x0000001d0200720c */ /* 0x000fe40003fc4070 */
[----:B------:R-:W-:-:S02]  /*f4c0*/  ISETP.GE.AND P3, PT, R185, RZ, PT ;  /* 0x000000ffb900720c */ /* 0x000fc40003f66270 */
[C---:B------:R-:W-:Y:S02]  /*f4d0*/  ISETP.GT.U32.AND P5, PT, R2.reuse, R30, PT ;  /* 0x0000001e0200720c */ /* 0x040fe40003fa4070 */
[C---:B------:R-:W-:Y:S01]  /*f4e0*/  ISETP.GT.U32.AND P2, PT, R2.reuse, R32, PT ;  /* 0x000000200200720c */ /* 0x040fe20003f44070 */
[----:B------:R-:W-:Y:S01]  /*f4f0*/  @!P4 IMAD.IADD R33, R33, 0x1, -R2 ;  /* 0x000000012121c824 */ /* 0x000fe200078e0a02 */
[----:B------:R-:W-:Y:S01]  /*f500*/  IABS R35, R191 ;  /* 0x000000bf00237213 */ /* 0x000fe20000000000 */
[----:B------:R0:W-:Y:S01]  /*f510*/  STL [R1+0x278], R39 ;  /* 0x0002782701007387 */ /* 0x0001e20000100800 */
[----:B------:R-:W-:Y:S01]  /*f520*/  IMAD R4, R2, R4, R34 ;  /* 0x0000000402047224 */ /* 0x000fe200078e0222 */
[----:B------:R-:W-:Y:S01]  /*f530*/  ISETP.GE.AND P4, PT, R187, RZ, PT ;  /* 0x000000ffbb00720c */ /* 0x000fe20003f86270 */
[----:B------:R-:W-:Y:S02]  /*f540*/  IMAD.MOV.U32 R38, RZ, RZ, R31 ;  /* 0x000000ffff267224 */ /* 0x000fe400078e001f */
[----:B------:R-:W-:-:S02]  /*f550*/  @!P6 IMAD.IADD R29, R29, 0x1, -R2 ;  /* 0x000000011d1de824 */ /* 0x000fc400078e0a02 */
[----:B------:R-:W-:-:S04]  /*f560*/  IMAD.HI.U32 R34, R3, R35, RZ ;  /* 0x0000002303227227 */ /* 0x000fc800078e00ff */
[----:B0-----:R-:W-:Y:S01]  /*f570*/  IMAD.MOV.U32 R39, RZ, RZ, R33 ;  /* 0x000000ffff277224 */ /* 0x001fe200078e0021 */
[----:B------:R-:W-:Y:S01]  /*f580*/  IABS R33, R192 ;  /* 0x000000c000217213 */ /* 0x000fe20000000000 */
[----:B------:R-:W-:Y:S01]  /*f590*/  @!P3 IMAD.MOV R38, RZ, RZ, -R38 ;  /* 0x000000ffff26b224 */ /* 0x000fe200078e0a26 */
[----:B------:R-:W-:Y:S01]  /*f5a0*/  ISETP.GT.U32.AND P3, PT, R2, R29, PT ;  /* 0x0000001d0200720c */ /* 0x000fe20003f64070 */
[----:B------:R-:W-:Y:S01]  /*f5b0*/  IMAD.MOV R34, RZ, RZ, -R34 ;  /* 0x000000ffff227224 */ /* 0x000fe200078e0a22 */
[----:B------:R-:W-:Y:S01]  /*f5c0*/  IABS R36, R190 ;  /* 0x000000be00247213 */ /* 0x000fe20000000000 */
[----:B------:R-:W-:Y:S01]  /*f5d0*/  @!P5 IMAD.IADD R30, R30, 0x1, -R2 ;  /* 0x000000011e1ed824 */ /* 0x000fe200078e0a02 */
[----:B------:R-:W-:Y:S01]  /*f5e0*/  ISETP.GT.U32.AND P5, PT, R2, R4, PT ;  /* 0x000000040200720c */ /* 0x000fe20003fa4070 */
[----:B------:R-:W-:Y:S01]  /*f5f0*/  IMAD.HI.U32 R31, R3, R33, RZ ;  /* 0x00000021031f7227 */ /* 0x000fe200078e00ff */
[----:B------:R-:W-:-:S03]  /*f600*/  ISETP.GE.AND P1, PT, R184, RZ, PT ;  /* 0x000000ffb800720c */ /* 0x000fc60003f26270 */
[----:B------:R-:W-:Y:S01]  /*f610*/  @!P2 IMAD.IADD R32, R32, 0x1, -R2 ;  /* 0x000000012020a824 */ /* 0x000fe200078e0a02 */
[----:B------:R-:W-:Y:S01]  /*f620*/  ISETP.GE.AND P0, PT, R186, RZ, PT ;  /* 0x000000ffba00720c */ /* 0x000fe20003f06270 */
[----:B------:R-:W-:Y:S02]  /*f630*/  IMAD R35, R2, R34, R35 ;  /* 0x0000002202237224 */ /* 0x000fe400078e0223 */
[----:B------:R-:W-:Y:S02]  /*f640*/  IMAD.MOV R31, RZ, RZ, -R31 ;  /* 0x000000ffff1f7224 */ /* 0x000fe400078e0a1f */
[----:B------:R-:W-:Y:S02]  /*f650*/  IMAD.MOV.U32 R34, RZ, RZ, R32 ;  /* 0x000000ffff227224 */ /* 0x000fe400078e0020 */
[----:B------:R-:W-:-:S04]  /*f660*/  IMAD.HI.U32 R37, R3, R36, RZ ;  /* 0x0000002403257227 */ /* 0x000fc800078e00ff */
[C---:B------:R-:W-:Y:S02]  /*f670*/  IMAD R33, R2.reuse, R31, R33 ;  /* 0x0000001f02217224 */ /* 0x040fe400078e0221 */
[----:B------:R-:W-:Y:S01]  /*f680*/  @!P4 IMAD.MOV R34, RZ, RZ, -R34 ;  /* 0x000000ffff22c224 */ /* 0x000fe200078e0a22 */
[C---:B------:R-:W-:Y:S01]  /*f690*/  ISETP.GT.U32.AND P4, PT, R2.reuse, R35, PT ;  /* 0x000000230200720c */ /* 0x040fe20003f84070 */
[----:B------:R-:W-:Y:S02]  /*f6a0*/  IMAD.MOV R37, RZ, RZ, -R37 ;  /* 0x000000ffff257224 */ /* 0x000fe400078e0a25 */
[----:B------:R-:W-:Y:S01]  /*f6b0*/  @!P3 IMAD.IADD R29, R29, 0x1, -R2 ;  /* 0x000000011d1db824 */ /* 0x000fe200078e0a02 */
[C---:B------:R-:W-:Y:S01]  /*f6c0*/  ISETP.GT.U32.AND P3, PT, R2.reuse, R33, PT ;  /* 0x000000210200720c */ /* 0x040fe20003f64070 */
[----:B------:R-:W-:Y:S02]  /*f6d0*/  IMAD R36, R2, R37, R36 ;  /* 0x0000002502247224 */ /* 0x000fe400078e0224 */
[----:B------:R-:W-:-:S02]  /*f6e0*/  @!P5 IMAD.IADD R4, R4, 0x1, -R2 ;  /* 0x000000010404d824 */ /* 0x000fc400078e0a02 */
[----:B------:R-:W-:Y:S02]  /*f6f0*/  @!P1 IMAD.MOV R39, RZ, RZ, -R39 ;  /* 0x000000ffff279224 */ /* 0x000fe400078e0a27 */
[----:B------:R-:W-:Y:S01]  /*f700*/  @!P0 IMAD.MOV R30, RZ, RZ, -R30 ;  /* 0x000000ffff1e8224 */ /* 0x000fe200078e0a1e */
[C---:B------:R-:W-:Y:S02]  /*f710*/  ISETP.GT.U32.AND P5, PT, R2.reuse, R4, PT ;  /* 0x000000040200720c */ /* 0x040fe40003fa4070 */
[----:B------:R-:W-:Y:S01]  /*f720*/  ISETP.GT.U32.AND P2, PT, R2, R36, PT ;  /* 0x000000240200720c */ /* 0x000fe20003f44070 */
[----:B------:R-:W-:Y:S01]  /*f730*/  STL [R1+0x270], R39 ;  /* 0x0002702701007387 */ /* 0x000fe20000100800 */
[----:B------:R-:W-:-:S03]  /*f740*/  @!P4 IMAD.IADD R35, R35, 0x1, -R2 ;  /* 0x000000012323c824 */ /* 0x000fc600078e0a02 */
[----:B------:R-:W-:Y:S04]  /*f750*/  STL [R1+0x264], R38 ;  /* 0x0002642601007387 */ /* 0x000fe80000100800 */
[----:B------:R0:W-:Y:S01]  /*f760*/  STL [R1+0x260], R30 ;  /* 0x0002601e01007387 */ /* 0x0001e20000100800 */
[----:B------:R-:W-:Y:S01]  /*f770*/  ISETP.GE.AND P1, PT, R188, RZ, PT ;  /* 0x000000ffbc00720c */ /* 0x000fe20003f26270 */
[--C-:B------:R-:W-:Y:S01]  /*f780*/  @!P3 IMAD.IADD R33, R33, 0x1, -R2.reuse ;  /* 0x000000012121b824 */ /* 0x100fe200078e0a02 */
[----:B------:R-:W-:Y:S02]  /*f790*/  ISETP.GE.AND P6, PT, R189, RZ, PT ;  /* 0x000000ffbd00720c */ /* 0x000fe40003fc6270 */
[----:B------:R-:W-:Y:S02]  /*f7a0*/  ISETP.GT.U32.AND P3, PT, R2, R35, PT ;  /* 0x000000230200720c */ /* 0x000fe40003f64070 */
[----:B0-----:R-:W-:Y:S01]  /*f7b0*/  IABS R30, R193 ;  /* 0x000000c1001e7213 */ /* 0x001fe20000000000 */
[----:B------:R-:W-:-:S04]  /*f7c0*/  @!P5 IMAD.IADD R4, R4, 0x1, -R2 ;  /* 0x000000010404d824 */ /* 0x000fc800078e0a02 */
[----:B------:R-:W-:-:S04]  /*f7d0*/  IMAD.HI.U32 R32, R3, R30, RZ ;  /* 0x0000001e03207227 */ /* 0x000fc800078e00ff */
[----:B------:R-:W-:Y:S02]  /*f7e0*/  @!P2 IMAD.IADD R36, R36, 0x1, -R2 ;  /* 0x000000012424a824 */ /* 0x000fe400078e0a02 */
[----:B------:R-:W-:Y:S02]  /*f7f0*/  IMAD.MOV R32, RZ, RZ, -R32 ;  /* 0x000000ffff207224 */ /* 0x000fe400078e0a20 */
[----:B------:R-:W-:Y:S01]  /*f800*/  IMAD.MOV.U32 R37, RZ, RZ, R29 ;  /* 0x000000ffff257224 */ /* 0x000fe200078e001d */
[C---:B------:R-:W-:Y:S01]  /*f810*/  ISETP.GT.U32.AND P4, PT, R2.reuse, R36, PT ;  /* 0x000000240200720c */ /* 0x040fe20003f84070 */
[----:B------:R-:W-:Y:S02]  /*f820*/  IMAD.MOV.U32 R29, RZ, RZ, R4 ;  /* 0x000000ffff1d7224 */ /* 0x000fe400078e0004 */
[----:B------:R-:W-:Y:S02]  /*f830*/  IMAD R30, R2, R32, R30 ;  /* 0x00000020021e7224 */ /* 0x000fe400078e021e */
[----:B------:R-:W-:Y:S01]  /*f840*/  @!P1 IMAD.MOV R37, RZ, RZ, -R37 ;  /* 0x000000ffff259224 */ /* 0x000fe200078e0a25 */
[----:B------:R-:W-:Y:S01]  /*f850*/  IABS R31, R194 ;  /* 0x000000c2001f7213 */ /* 0x000fe20000000000 */
[----:B------:R-:W-:-:S02]  /*f860*/  @!P6 IMAD.MOV R29, RZ, RZ, -R29 ;  /* 0x000000ffff1de224 */ /* 0x000fc400078e0a1d */
[----:B------:R-:W-:Y:S01]  /*f870*/  @!P3 IMAD.IADD R35, R35, 0x1, -R2 ;  /* 0x000000012323b824 */ /* 0x000fe200078e0a02 */
[----:B------:R-:W-:Y:S01]  /*f880*/  ISETP.GT.U32.AND P3, PT, R2, R30, PT ;  /* 0x0000001e0200720c */ /* 0x000fe20003f64070 */
[----:B------:R0:W-:Y:S01]  /*f890*/  STL [R1+0x258], R34 ;  /* 0x0002582201007387 */ /* 0x0001e20000100800 */
[----:B------:R-:W-:-:S03]  /*f8a0*/  ISETP.GE.AND P0, PT, R190, RZ, PT ;  /* 0x000000ffbe00720c */ /* 0x000fc60003f06270 */
[----:B------:R-:W-:Y:S04]  /*f8b0*/  STL [R1+0x254], R37 ;  /* 0x0002542501007387 */ /* 0x000fe80000100800 */
[----:B------:R1:W-:Y:S01]  /*f8c0*/  STL [R1+0x24c], R29 ;  /* 0x00024c1d01007387 */ /* 0x0003e20000100800 */
[----:B0-----:R-:W-:Y:S01]  /*f8d0*/  IABS R34, R195 ;  /* 0x000000c300227213 */ /* 0x001fe20000000000 */
[----:B------:R-:W-:Y:S01]  /*f8e0*/  @!P4 IMAD.IADD R36, R36, 0x1, -R2 ;  /* 0x000000012424c824 */ /* 0x000fe200078e0a02 */
[----:B------:R-:W-:Y:S01]  /*f8f0*/  ISETP.GE.AND P5, PT, R191, RZ, PT ;  /* 0x000000ffbf00720c */ /* 0x000fe20003fa6270 */
[----:B-1----:R-:W-:-:S04]  /*f900*/  IMAD.HI.U32 R29, R3, R31, RZ ;  /* 0x0000001f031d7227 */ /* 0x002fc800078e00ff */
[----:B------:R-:W-:Y:S02]  /*f910*/  IMAD.MOV.U32 R4, RZ, RZ, R34 ;  /* 0x000000ffff047224 */ /* 0x000fe400078e0022 */
[----:B------:R-:W-:Y:S02]  /*f920*/  IMAD.MOV R29, RZ, RZ, -R29 ;  /* 0x000000ffff1d7224 */ /* 0x000fe400078e0a1d */
[----:B------:R-:W-:-:S04]  /*f930*/  IMAD.HI.U32 R34, R3, R4, RZ ;  /* 0x0000000403227227 */ /* 0x000fc800078e00ff */
[----:B------:R-:W-:Y:S02]  /*f940*/  IMAD R29, R2, R29, R31 ;  /* 0x0000001d021d7224 */ /* 0x000fe400078e021f */
[----:B------:R-:W-:Y:S02]  /*f950*/  IMAD.MOV.U32 R39, RZ, RZ, R36 ;  /* 0x000000ffff277224 */ /* 0x000fe400078e0024 */
[----:B------:R-:W-:Y:S02]  /*f960*/  @!P3 IMAD.IADD R30, R30, 0x1, -R2 ;  /* 0x000000011e1eb824 */ /* 0x000fe400078e0a02 */
[----:B------:R-:W-:Y:S02]  /*f970*/  IMAD.MOV R34, RZ, RZ, -R34 ;  /* 0x000000ffff227224 */ /* 0x000fe400078e0a22 */
[----:B------:R-:W-:Y:S01]  /*f980*/  @!P0 IMAD.MOV R39, RZ, RZ, -R39 ;  /* 0x000000ffff278224 */ /* 0x000fe200078e0a27 */
[C---:B------:R-:W-:Y:S02]  /*f990*/  ISETP.GT.U32.AND P3, PT, R2.reuse, R30, PT ;  /* 0x0000001e0200720c */ /* 0x040fe40003f64070 */
[----:B------:R-:W-:-:S02]  /*f9a0*/  ISETP.GT.U32.AND P0, PT, R2, R29, PT ;  /* 0x0000001d0200720c */ /* 0x000fc40003f04070 */
[C---:B------:R-:W-:Y:S01]  /*f9b0*/  ISETP.GT.U32.AND P1, PT, R2.reuse, R33, PT ;  /* 0x000000210200720c */ /* 0x040fe20003f24070 */
[----:B------:R-:W-:Y:S01]  /*f9c0*/  IMAD R4, R2, R34, R4 ;  /* 0x0000002202047224 */ /* 0x000fe200078e0204 */
[----:B------:R-:W-:Y:S01]  /*f9d0*/  IABS R34, R197 ;  /* 0x000000c500227213 */ /* 0x000fe20000000000 */
[----:B------:R-:W-:Y:S01]  /*f9e0*/  @!P5 IMAD.MOV R35, RZ, RZ, -R35 ;  /* 0x000000ffff23d224 */ /* 0x000fe200078e0a23 */
[----:B------:R-:W-:Y:S02]  /*f9f0*/  ISETP.GE.AND P2, PT, R192, RZ, PT ;  /* 0x000000ffc000720c */ /* 0x000fe40003f46270 */
[----:B------:R-:W-:Y:S01]  /*fa00*/  IABS R32, R199 ;  /* 0x000000c700207213 */ /* 0x000fe20000000000 */
[----:B------:R-:W-:Y:S01]  /*fa10*/  IMAD.HI.U32 R36, R3, R34, RZ ;  /* 0x0000002203247227 */ /* 0x000fe200078e00ff */
[----:B------:R-:W-:Y:S01]  /*fa20*/  ISETP.GE.AND P6, PT, R193, RZ, PT ;  /* 0x000000ffc100720c */ /* 0x000fe20003fc6270 */
[----:B------:R-:W-:Y:S01]  /*fa30*/  STL [R1+0x248], R39 ;  /* 0x0002482701007387 */ /* 0x000fe20000100800 */
[----:B------:R-:W-:Y:S01]  /*fa40*/  IABS R37, R196 ;  /* 0x000000c400257213 */ /* 0x000fe20000000000 */
[----:B------:R-:W-:-:S02]  /*fa50*/  @!P3 IMAD.IADD R30, R30, 0x1, -R2 ;  /* 0x000000011e1eb824 */ /* 0x000fc400078e0a02 */
[----:B------:R0:W-:Y:S01]  /*fa60*/  STL [R1+0x244], R35 ;  /* 0x0002442301007387 */ /* 0x0001e20000100800 */
[--C-:B------:R-:W-:Y:S01]  /*fa70*/  @!P0 IMAD.IADD R29, R29, 0x1, -R2.reuse ;  /* 0x000000011d1d8824 */ /* 0x100fe200078e0a02 */
[----:B------:R-:W-:Y:S01]  /*fa80*/  ISETP.GT.U32.AND P5, PT, R2, R4, PT ;  /* 0x000000040200720c */ /* 0x000fe20003fa4070 */
[----:B------:R-:W-:Y:S02]  /*fa90*/  @!P1 IMAD.IADD R33, R33, 0x1, -R2 ;  /* 0x0000000121219824 */ /* 0x000fe400078e0a02 */
[----:B------:R-:W-:-:S04]  /*faa0*/  IMAD.HI.U32 R38, R3, R37, RZ ;  /* 0x0000002503267227 */ /* 0x000fc800078e00ff */
[----:B0-----:R-:W-:Y:S02]  /*fab0*/  IMAD.MOV.U32 R35, RZ, RZ, R32 ;  /* 0x000000ffff237224 */ /* 0x001fe400078e0020 */
[----:B------:R-:W-:Y:S01]  /*fac0*/  IMAD.MOV R32, RZ, RZ, -R36 ;  /* 0x000000ffff207224 */ /* 0x000fe200078e0a24 */
[C---:B------:R-:W-:Y:S01]  /*fad0*/  ISETP.GT.U32.AND P0, PT, R2.reuse, R29, PT ;  /* 0x0000001d0200720c */ /* 0x040fe20003f04070 */
[----:B------:R-:W-:Y:S02]  /*fae0*/  IMAD.MOV.U32 R39, RZ, RZ, R30 ;  /* 0x000000ffff277224 */ /* 0x000fe400078e001e */
[----:B------:R-:W-:Y:S02]  /*faf0*/  IMAD R32, R2, R32, R34 ;  /* 0x0000002002207224 */ /* 0x000fe400078e0222 */
[----:B------:R-:W-:Y:S01]  /*fb00*/  @!P2 IMAD.MOV R33, RZ, RZ, -R33 ;  /* 0x000000ffff21a224 */ /* 0x000fe200078e0a21 */
[----:B------:R-:W-:Y:S01]  /*fb10*/  IABS R31, R198 ;  /* 0x000000c6001f7213 */ /* 0x000fe20000000000 */
[----:B------:R-:W-:-:S02]  /*fb20*/  IMAD.MOV R38, RZ, RZ, -R38 ;  /* 0x000000ffff267224 */ /* 0x000fc400078e0a26 */
[----:B------:R-:W-:Y:S01]  /*fb30*/  @!P6 IMAD.MOV R39, RZ, RZ, -R39 ;  /* 0x000000ffff27e224 */ /* 0x000fe200078e0a27 */
[----:B------:R-:W-:Y:S01]  /*fb40*/  ISETP.GT.U32.AND P6, PT, R2, R32, PT ;  /* 0x000000200200720c */ /* 0x000fe20003fc4070 */
[----:B------:R0:W-:Y:S01]  /*fb50*/  STL [R1+0x20c], R33 ;  /* 0x00020c2101007387 */ /* 0x0001e20000100800 */
[----:B------:R-:W-:Y:S01]  /*fb60*/  ISETP.GE.AND P4, PT, R194, RZ, PT ;  /* 0x000000ffc200720c */ /* 0x000fe20003f86270 */
[----:B------:R-:W-:-:S04]  /*fb70*/  IMAD.HI.U32 R36, R3, R31, RZ ;  /* 0x0000001f03247227 */ /* 0x000fc800078e00ff */
[----:B------:R-:W-:Y:S02]  /*fb80*/  @!P5 IMAD.IADD R4, R4, 0x1, -R2 ;  /* 0x000000010404d824 */ /* 0x000fe400078e0a02 */
[----:B0-----:R-:W-:Y:S02]  /*fb90*/  IMAD R33, R2, R38, R37 ;  /* 0x0000002602217224 */ /* 0x001fe400078e0225 */
[----:B------:R-:W-:-:S03]  /*fba0*/  IMAD.MOV R36, RZ, RZ, -R36 ;  /* 0x000000ffff247224 */ /* 0x000fc600078e0a24 */
[C---:B------:R-:W-:Y:S01]  /*fbb0*/  ISETP.GT.U32.AND P3, PT, R2.reuse, R33, PT ;  /* 0x000000210200720c */ /* 0x040fe20003f64070 */
[----:B------:R-:W-:Y:S01]  /*fbc0*/  IMAD.HI.U32 R34, R3, R35, RZ ;  /* 0x0000002303227227 */ /* 0x000fe200078e00ff */
[----:B------:R-:W-:-:S03]  /*fbd0*/  ISETP.GT.U32.AND P5, PT, R2, R4, PT ;  /* 0x000000040200720c */ /* 0x000fc60003fa4070 */
[----:B------:R-:W-:Y:S02]  /*fbe0*/  @!P0 IMAD.IADD R29, R29, 0x1, -R2 ;  /* 0x000000011d1d8824 */ /* 0x000fe400078e0a02 */
[----:B------:R-:W-:Y:S02]  /*fbf0*/  IMAD R31, R2, R36, R31 ;  /* 0x00000024021f7224 */ /* 0x000fe400078e021f */
[----:B------:R-:W-:Y:S02]  /*fc00*/  IMAD.MOV R34, RZ, RZ, -R34 ;  /* 0x000000ffff227224 */ /* 0x000fe400078e0a22 */
[----:B------:R-:W-:Y:S02]  /*fc10*/  IMAD.MOV.U32 R36, RZ, RZ, R29 ;  /* 0x000000ffff247224 */ /* 0x000fe400078e001d */
[----:B------:R-:W-:Y:S02]  /*fc20*/  @!P6 IMAD.IADD R32, R32, 0x1, -R2 ;  /* 0x000000012020e824 */ /* 0x000fe400078e0a02 */
[C---:B------:R-:W-:Y:S01]  /*fc30*/  IMAD R30, R2.reuse, R34, R35 ;  /* 0x00000022021e7224 */ /* 0x040fe200078e0223 */
[----:B------:R-:W-:Y:S01]  /*fc40*/  IABS R35, R200 ;  /* 0x000000c800237213 */ /* 0x000fe20000000000 */
[----:B------:R-:W-:Y:S01]  /*fc50*/  @!P4 IMAD.MOV R36, RZ, RZ, -R36 ;  /* 0x000000ffff24c224 */ /* 0x000fe200078e0a24 */
[C---:B------:R-:W-:Y:S01]  /*fc60*/  ISETP.GT.U32.AND P4, PT, R2.reuse, R32, PT ;  /* 0x000000200200720c */ /* 0x040fe20003f84070 */
[--C-:B------:R-:W-:Y:S01]  /*fc70*/  @!P3 IMAD.IADD R33, R33, 0x1, -R2.reuse ;  /* 0x000000012121b824 */ /* 0x100fe200078e0a02 */
[----:B------:R-:W-:Y:S01]  /*fc80*/  ISETP.GT.U32.AND P0, PT, R2, R31, PT ;  /* 0x0000001f0200720c */ /* 0x000fe20003f04070 */
[----:B------:R-:W-:Y:S01]  /*fc90*/  @!P5 IMAD.IADD R4, R4, 0x1, -R2 ;  /* 0x000000010404d824 */ /* 0x000fe200078e0a02 */
[----:B------:R-:W-:Y:S01]  /*fca0*/  IABS R34, R201 ;  /* 0x000000c900227213 */ /* 0x000fe20000000000 */
[----:B------:R-:W-:Y:S01]  /*fcb0*/  IMAD.HI.U32 R29, R3, R35, RZ ;  /* 0x00000023031d7227 */ /* 0x000fe200078e00ff */
[----:B------:R-:W-:Y:S01]  /*fcc0*/  ISETP.GE.AND P1, PT, R195, RZ, PT ;  /* 0x000000ffc300720c */ /* 0x000fe20003f26270 */
[----:B------:R-:W-:Y:S01]  /*fcd0*/  STL [R1+0x200], R39 ;  /* 0x0002002701007387 */ /* 0x000fe20000100800 */
[----:B------:R-:W-:-:S02]  /*fce0*/  ISETP.GT.U32.AND P5, PT, R2, R30, PT ;  /* 0x0000001e0200720c */ /* 0x000fc40003fa4070 */
[----:B------:R-:W-:Y:S01]  /*fcf0*/  ISETP.GT.U32.AND P3, PT, R2, R33, PT ;  /* 0x000000210200720c */ /* 0x000fe20003f64070 */
[----:B------:R0:W-:Y:S01]  /*fd00*/  STL [R1+0x1fc], R36 ;  /* 0x0001fc2401007387 */ /* 0x0001e20000100800 */
[----:B------:R-:W-:Y:S01]  /*fd10*/  ISETP.GE.AND P6, PT, R197, RZ, PT ;  /* 0x000000ffc500720c */ /* 0x000fe20003fc6270 */
[----:B------:R-:W-:Y:S02]  /*fd20*/  IMAD.MOV R29, RZ, RZ, -R29 ;  /* 0x000000ffff1d7224 */ /* 0x000fe400078e0a1d */
[----:B------:R-:W-:Y:S02]  /*fd30*/  @!P4 IMAD.IADD R32, R32, 0x1, -R2 ;  /* 0x000000012020c824 */ /* 0x000fe400078e0a02 */
[----:B------:R-:W-:Y:S02]  /*fd40*/  IMAD R29, R2, R29, R35 ;  /* 0x0000001d021d7224 */ /* 0x000fe400078e0223 */
[----:B0-----:R-:W-:Y:S01]  /*fd50*/  IMAD.HI.U32 R36, R3, R34, RZ ;  /* 0x0000002203247227 */ /* 0x001fe200078e00ff */
[----:B------:R-:W-:-:S03]  /*fd60*/  ISETP.GE.AND P2, PT, R196, RZ, PT ;  /* 0x000000ffc400720c */ /* 0x000fc60003f46270 */
[----:B------:R-:W-:Y:S02]  /*fd70*/  IMAD.MOV R36, RZ, RZ, -R36 ;  /* 0x000000ffff247224 */ /* 0x000fe400078e0a24 */
[----:B------:R-:W-:Y:S02]  /*fd80*/  @!P0 IMAD.IADD R31, R31, 0x1, -R2 ;  /* 0x000000011f1f8824 */ /* 0x000fe400078e0a02 */
[----:B------:R-:W-:Y:S01]  /*fd90*/  IMAD.MOV.U32 R37, RZ, RZ, R4 ;  /* 0x000000ffff257224 */ /* 0x000fe200078e0004 */
[C---:B------:R-:W-:Y:S01]  /*fda0*/  ISETP.GT.U32.AND P4, PT, R2.reuse, R29, PT ;  /* 0x0000001d0200720c */ /* 0x040fe20003f84070 */
[----:B------:R-:W-:Y:S02]  /*fdb0*/  IMAD R4, R2, R36, R34 ;  /* 0x0000002402047224 */ /* 0x000fe400078e0222 */
[----:B------:R-:W-:Y:S02]  /*fdc0*/  IMAD.MOV.U32 R35, RZ, RZ, R32 ;  /* 0x000000ffff237224 */ /* 0x000fe400078e0020 */
[----:B------:R-:W-:-:S02]  /*fdd0*/  @!P5 IMAD.IADD R30, R30, 0x1, -R2 ;  /* 0x000000011e1ed824 */ /* 0x000fc400078e0a02 */
[----:B------:R-:W-:Y:S01]  /*fde0*/  @!P1 IMAD.MOV R37, RZ, RZ, -R37 ;  /* 0x000000ffff259224 */ /* 0x000fe200078e0a25 */
[C---:B------:R-:W-:Y:S01]  /*fdf0*/  ISETP.GT.U32.AND P1, PT, R2.reuse, R31, PT ;  /* 0x0000001f0200720c */ /* 0x040fe20003f24070 */
[----:B------:R-:W-:Y:S02]  /*fe00*/  @!P3 IMAD.IADD R33, R33, 0x1, -R2 ;  /* 0x000000012121b824 */ /* 0x000fe400078e0a02 */
[----:B------:R-:W-:Y:S01]  /*fe10*/  @!P6 IMAD.MOV R35, RZ, RZ, -R35 ;  /* 0x000000ffff23e224 */ /* 0x000fe200078e0a23 */
[C---:B------:R-:W-:Y:S01]  /*fe20*/  ISETP.GT.U32.AND P6, PT, R2.reuse, R4, PT ;  /* 0x000000040200720c */ /* 0x040fe20003fc4070 */
[----:B------:R-:W-:Y:S01]  /*fe30*/  IMAD.MOV.U32 R34, RZ, RZ, R33 ;  /* 0x000000ffff227224 */ /* 0x000fe200078e0021 */
[----:B------:R-:W-:Y:S02]  /*fe40*/  ISETP.GT.U32.AND P5, PT, R2, R30, PT ;  /* 0x0000001e0200720c */ /* 0x000fe40003fa4070 */
[----:B------:R-:W-:Y:S01]  /*fe50*/  ISETP.GE.AND P3, PT, R198, RZ, PT ;  /* 0x000000ffc600720c */ /* 0x000fe20003f66270 */
[----:B------:R-:W-:Y:S01]  /*fe60*/  @!P2 IMAD.MOV R34, RZ, RZ, -R34 ;  /* 0x000000ffff22a224 */ /* 0x000fe200078e0a22 */
[----:B------:R-:W-:Y:S01]  /*fe70*/  IABS R33, R202 ;  /* 0x000000ca00217213 */ /* 0x000fe20000000000 */
[--C-:B------:R-:W-:Y:S01]  /*fe80*/  @!P4 IMAD.IADD R29, R29, 0x1, -R2.reuse ;  /* 0x000000011d1dc824 */ /* 0x100fe200078e0a02 */
[----:B------:R-:W-:Y:S01]  /*fe90*/  ISETP.GE.AND P0, PT, R199, RZ, PT ;  /* 0x000000ffc700720c */ /* 0x000fe20003f06270 */
[----:B------:R-:W-:Y:S01]  /*fea0*/  STL [R1+0x1f0], R37 ;  /* 0x0001f02501007387 */ /* 0x000fe20000100800 */
[----:B------:R-:W-:-:S02]  /*feb0*/  @!P1 IMAD.IADD R31, R31, 0x1, -R2 ;  /* 0x000000011f1f9824 */ /* 0x000fc400078e0a02 */
[----:B------:R-:W-:Y:S01]  /*fec0*/  IMAD.MOV.U32 R32, RZ, RZ, R33 ;  /* 0x000000ffff207224 */ /* 0x000fe200078e0021 */
[----:B------:R0:W-:Y:S01]  /*fed0*/  STL [R1+0x1e0], R34 ;  /* 0x0001e02201007387 */ /* 0x0001e20000100800 */
[--C-:B------:R-:W-:Y:S01]  /*fee0*/  @!P6 IMAD.IADD R4, R4, 0x1, -R2.reuse ;  /* 0x000000010404e824 */ /* 0x100fe200078e0a02 */
[----:B------:R-:W-:Y:S01]  /*fef0*/  ISETP.GT.U32.AND P6, PT, R2, R29, PT ;  /* 0x0000001d0200720c */ /* 0x000fe20003fc4070 */
[----:B------:R-:W-:Y:S02]  /*ff00*/  @!P5 IMAD.IADD R30, R30, 0x1, -R2 ;  /* 0x000000011e1ed824 */ /* 0x000fe400078e0a02 */
[----:B------:R-:W-:Y:S01]  /*ff10*/  IMAD.HI.U32 R36, R3, R32, RZ ;  /* 0x0000002003247227 */ /* 0x000fe200078e00ff */
[----:B0-----:R-:W-:-:S03]  /*ff20*/  IABS R34, R203 ;  /* 0x000000cb00227213 */ /* 0x001fc60000000000 */
[----:B------:R-:W-:Y:S01]  /*ff30*/  IMAD.MOV.U32 R38, RZ, RZ, R31 ;  /* 0x000000ffff267224 */ /* 0x000fe200078e001f */
[----:B------:R0:W-:Y:S01]  /*ff40*/  STL [R1+0x1dc], R35 ;  /* 0x0001dc2301007387 */ /* 0x0001e20000100800 */
[----:B------:R-:W-:Y:S02]  /*ff50*/  IMAD.MOV R36, RZ, RZ, -R36 ;  /* 0x000000ffff247224 */ /* 0x000fe400078e0a24 */
[----:B------:R-:W-:Y:S01]  /*ff60*/  IMAD.MOV.U32 R33, RZ, RZ, R34 ;  /* 0x000000ffff217224 */ /* 0x000fe200078e0022 */
[----:B------:R-:W-:Y:S01]  /*ff70*/  IABS R34, R204 ;  /* 0x000000cc00227213 */ /* 0x000fe20000000000 */
[----:B------:R-:W-:Y:S02]  /*ff80*/  IMAD.MOV.U32 R37, RZ, RZ, R30 ;  /* 0x000000ffff257224 */ /* 0x000fe400078e001e */
[----:B------:R-:W-:Y:S01]  /*ff90*/  @!P3 IMAD.MOV R38, RZ, RZ, -R38 ;  /* 0x000000ffff26b224 */ /* 0x000fe200078e0a26 */
[----:B------:R-:W-:Y:S01]  /*ffa0*/  ISETP.GT.U32.AND P3, PT, R2, R4, PT ;  /* 0x000000040200720c */ /* 0x000fe20003f64070 */
[----:B0-----:R-:W-:-:S04]  /*ffb0*/  IMAD.HI.U32 R35, R3, R33, RZ ;  /* 0x0000002103237227 */ /* 0x001fc800078e00ff */
[----:B------:R-:W-:Y:S02]  /*ffc0*/  @!P0 IMAD.MOV R37, RZ, RZ, -R37 ;  /* 0x000000ffff258224 */ /* 0x000fe400078e0a25 */
[C---:B------:R-:W-:Y:S02]  /*ffd0*/  IMAD R32, R2.reuse, R36, R32 ;  /* 0x0000002402207224 */ /* 0x040fe400078e0220 */
[----:B------:R-:W-:Y:S02]  /*ffe0*/  IMAD.MOV R35, RZ, RZ, -R35 ;  /* 0x000000ffff237224 */ /* 0x000fe400078e0a23 */
[----:B------:R-:W-:Y:S01]  /*fff0*/  IMAD.MOV.U32 R30, RZ, RZ, R34 ;  /* 0x000000ffff1e7224 */ /* 0x000fe200078e0022 */
[----:B------:R-:W-:Y:S01]  /*10000*/  STL [R1+0x1d4], R38 ;  /* 0x0001d42601007387 */ /* 0x000fe20000100800 */
[--C-:B------:R-:W-:Y:S01]  /*10010*/  @!P6 IMAD.IADD R29, R29, 0x1, -R2.reuse ;  /* 0x000000011d1de824 */ /* 0x100fe200078e0a02 */
[C---:B------:R-:W-:Y:S01]  /*10020*/  ISETP.GT.U32.AND P6, PT, R2.reuse, R32, PT ;  /* 0x000000200200720c */ /* 0x040fe20003fc4070 */
[----:B------:R-:W-:Y:S01]  /*10030*/  IMAD R31, R2, R35, R33 ;  /* 0x00000023021f7224 */ /* 0x000fe200078e0221 */
[----:B------:R0:W-:Y:S01]  /*10040*/  STL [R1+0x1d0], R37 ;  /* 0x0001d02501007387 */ /* 0x0001e20000100800 */
[----:B------:R-:W-:-:S03]  /*10050*/  @!P3 IMAD.IADD R4, R4, 0x1, -R2 ;  /* 0x000000010404b824 */ /* 0x000fc600078e0a02 */
[----:B------:R-:W-:Y:S01]  /*10060*/  ISETP.GT.U32.AND P3, PT, R2, R31, PT ;  /* 0x0000001f0200720c */ /* 0x000fe20003f64070 */
[----:B0-----:R-:W-:-:S04]  /*10070*/  IMAD.HI.U32 R37, R3, R30, RZ ;  /* 0x0000001e03257227 */ /* 0x001fc800078e00ff */
[----:B------:R-:W-:-:S04]  /*10080*/  IMAD.MOV R37, RZ, RZ, -R37 ;  /* 0x000000ffff257224 */ /* 0x000fc800078e0a25 */
[----:B------:R-:W-:Y:S02]  /*10090*/  IMAD R30, R2, R37, R30 ;  /* 0x00000025021e7224 */ /* 0x000fe400078e021e */
[----:B------:R-:W-:-:S03]  /*100a0*/  @!P6 IMAD.IADD R32, R32, 0x1, -R2 ;  /* 0x000000012020e824 */ /* 0x000fc600078e0a02 */
[----:B------:R-:W-:Y:S02]  /*100b0*/  ISETP.GT.U32.AND P6, PT, R2, R30, PT ;  /* 0x0000001e0200720c */ /* 0x000fe40003fc4070 */
[----:B------:R-:W-:Y:S01]  /*100c0*/  ISETP.GE.AND P2, PT, R200, RZ, PT ;  /* 0x000000ffc800720c */ /* 0x000fe20003f46270 */
[----:B------:R-:W-:Y:S01]  /*100d0*/  @!P3 IMAD.IADD R31, R31, 0x1, -R2 ;  /* 0x000000011f1fb824 */ /* 0x000fe200078e0a02 */
[----:B------:R-:W-:Y:S02]  /*100e0*/  ISETP.GE.AND P1, PT, R201, RZ, PT ;  /* 0x000000ffc900720c */ /* 0x000fe40003f26270 */
[----:B------:R-:W-:Y:S02]  /*100f0*/  ISETP.GT.U32.AND P3, PT, R2, R32, PT ;  /* 0x000000200200720c */ /* 0x000fe40003f64070 */
[----:B------:R-:W-:Y:S01]  /*10100*/  IABS R35, R207 ;  /* 0x000000cf00237213 */ /* 0x000fe20000000000 */
[----:B------:R-:W-:Y:S01]  /*10110*/  IMAD.MOV.U32 R42, RZ, RZ, R29 ;  /* 0x000000ffff2a7224 */ /* 0x000fe200078e001d */
[----:B------:R-:W-:Y:S01]  /*10120*/  ISETP.GE.AND P5, PT, R202, RZ, PT ;  /* 0x000000ffca00720c */ /* 0x000fe20003fa6270 */
[----:B------:R-:W-:Y:S01]  /*10130*/  IMAD.MOV.U32 R41, RZ, RZ, R4 ;  /* 0x000000ffff297224 */ /* 0x000fe200078e0004 */
[----:B------:R-:W-:Y:S01]  /*10140*/  IABS R33, R208 ;  /* 0x000000d000217213 */ /* 0x000fe20000000000 */
[----:B------:R-:W-:-:S02]  /*10150*/  @!P6 IMAD.IADD R30, R30, 0x1, -R2 ;  /* 0x000000011e1ee824 */ /* 0x000fc400078e0a02 */
[----:B------:R-:W-:-:S04]  /*10160*/  IMAD.HI.U32 R38, R3, R35, RZ ;  /* 0x0000002303267227 */ /* 0x000fc800078e00ff */
[----:B------:R-:W-:Y:S01]  /*10170*/  @!P2 IMAD.MOV R42, RZ, RZ, -R42 ;  /* 0x000000ffff2aa224 */ /* 0x000fe200078e0a2a */
[----:B------:R-:W-:Y:S01]  /*10180*/  ISETP.GT.U32.AND P6, PT, R2, R30, PT ;  /* 0x0000001e0200720c */ /* 0x000fe20003fc4070 */
[----:B------:R-:W-:Y:S01]  /*10190*/  @!P1 IMAD.MOV R41, RZ, RZ, -R41 ;  /* 0x000000ffff299224 */ /* 0x000fe200078e0a29 */
[----:B------:R-:W-:Y:S01]  /*101a0*/  IABS R34, R206 ;  /* 0x000000ce00227213 */ /* 0x000fe20000000000 */
[----:B------:R-:W-:Y:S01]  /*101b0*/  IMAD.HI.U32 R37, R3, R33, RZ ;  /* 0x0000002103257227 */ /* 0x000fe200078e00ff */
[----:B------:R-:W-:Y:S03]  /*101c0*/  STL [R1+0x1cc], R42 ;  /* 0x0001cc2a01007387 */ /* 0x000fe60000100800 */
[----:B------:R-:W-:Y:S02]  /*101d0*/  IMAD.MOV R38, RZ, RZ, -R38 ;  /* 0x000000ffff267224 */ /* 0x000fe400078e0a26 */
[----:B------:R-:W-:Y:S01]  /*101e0*/  @!P3 IMAD.IADD R32, R32, 0x1, -R2 ;  /* 0x000000012020b824 */ /* 0x000fe200078e0a02 */
[----:B------:R0:W-:Y:S01]  /*101f0*/  STL [R1+0x1bc], R41 ;  /* 0x0001bc2901007387 */ /* 0x0001e20000100800 */
[----:B------:R-:W-:Y:S01]  /*10200*/  IMAD.MOV R37, RZ, RZ, -R37 ;  /* 0x000000ffff257224 */ /* 0x000fe200078e0a25 */
[C---:B------:R-:W-:Y:S01]  /*10210*/  ISETP.GT.U32.AND P2, PT, R2.reuse, R31, PT ;  /* 0x0000001f0200720c */ /* 0x040fe20003f44070 */
[----:B------:R-:W-:-:S02]  /*10220*/  IMAD R35, R2, R38, R35 ;  /* 0x0000002602237224 */ /* 0x000fc400078e0223 */
[----:B------:R-:W-:-:S04]  /*10230*/  IMAD.HI.U32 R39, R3, R34, RZ ;  /* 0x0000002203277227 */ /* 0x000fc800078e00ff */
[----:B0-----:R-:W-:Y:S02]  /*10240*/  IMAD.MOV.U32 R41, RZ, RZ, R32 ;  /* 0x000000ffff297224 */ /* 0x001fe400078e0020 */
[C---:B------:R-:W-:Y:S02]  /*10250*/  IMAD R33, R2.reuse, R37, R33 ;  /* 0x0000002502217224 */ /* 0x040fe400078e0221 */
[----:B------:R-:W-:Y:S01]  /*10260*/  @!P5 IMAD.MOV R41, RZ, RZ, -R41 ;  /* 0x000000ffff29d224 */ /* 0x000fe200078e0a29 */
[----:B------:R-:W-:Y:S01]  /*10270*/  ISETP.GT.U32.AND P5, PT, R2, R35, PT ;  /* 0x000000230200720c */ /* 0x000fe20003fa4070 */
[----:B------:R-:W-:Y:S01]  /*10280*/  IMAD.MOV R39, RZ, RZ, -R39 ;  /* 0x000000ffff277224 */ /* 0x000fe200078e0a27 */
[----:B------:R-:W-:Y:S01]  /*10290*/  IABS R36, R205 ;  /* 0x000000cd00247213 */ /* 0x000fe20000000000 */
[----:B------:R-:W-:Y:S01]  /*102a0*/  @!P6 IMAD.IADD R30, R30, 0x1, -R2 ;  /* 0x000000011e1ee824 */ /* 0x000fe200078e0a02 */
[C---:B------:R-:W-:Y:S01]  /*102b0*/  ISETP.GT.U32.AND P6, PT, R2.reuse, R33, PT ;  /* 0x000000210200720c */ /* 0x040fe20003fc4070 */
[----:B------:R-:W-:-:S02]  /*102c0*/  IMAD R34, R2, R39, R34 ;  /* 0x0000002702227224 */ /* 0x000fc400078e0222 */
[----:B------:R-:W-:-:S04]  /*102d0*/  IMAD.HI.U32 R40, R3, R36, RZ ;  /* 0x0000002403287227 */ /* 0x000fc800078e00ff */
[----:B------:R-:W-:Y:S01]  /*102e0*/  @!P2 IMAD.IADD R31, R31, 0x1, -R2 ;  /* 0x000000011f1fa824 */ /* 0x000fe200078e0a02 */
[C---:B------:R-:W-:Y:S01]  /*102f0*/  ISETP.GT.U32.AND P2, PT, R2.reuse, R34, PT ;  /* 0x000000220200720c */ /* 0x040fe20003f44070 */
[----:B------:R-:W-:Y:S01]  /*10300*/  IMAD.MOV R29, RZ, RZ, -R40 ;  /* 0x000000ffff1d7224 */ /* 0x000fe200078e0a28 */
[----:B------:R-:W-:Y:S01]  /*10310*/  IABS R32, R210 ;  /* 0x000000d200207213 */ /* 0x000fe20000000000 */
[----:B------:R-:W-:Y:S02]  /*10320*/  @!P5 IMAD.IADD R35, R35, 0x1, -R2 ;  /* 0x000000012323d824 */ /* 0x000fe400078e0a02 */
[C---:B------:R-:W-:Y:S02]  /*10330*/  IMAD R29, R2.reuse, R29, R36 ;  /* 0x0000001d021d7224 */ /* 0x040fe400078e0224 */
[----:B------:R-:W-:Y:S01]  /*10340*/  @!P6 IMAD.IADD R33, R33, 0x1, -R2 ;  /* 0x000000012121e824 */ /* 0x000fe200078e0a02 */
[C---:B------:R-:W-:Y:S01]  /*10350*/  ISETP.GT.U32.AND P6, PT, R2.reuse, R35, PT ;  /* 0x000000230200720c */ /* 0x040fe20003fc4070 */
[----:B------:R-:W-:Y:S01]  /*10360*/  IMAD.MOV.U32 R36, RZ, RZ, R30 ;  /* 0x000000ffff247224 */ /* 0x000fe200078e001e */
[----:B------:R-:W-:Y:S01]  /*10370*/  ISETP.GT.U32.AND P3, PT, R2, R29, PT ;  /* 0x0000001d0200720c */ /* 0x000fe20003f64070 */
[----:B------:R-:W-:Y:S01]  /*10380*/  IMAD.HI.U32 R30, R3, R32, RZ ;  /* 0x00000020031e7227 */ /* 0x000fe200078e00ff */
[----:B------:R-:W-:-:S03]  /*10390*/  IABS R4, R209 ;  /* 0x000000d100047213 */ /* 0x000fc60000000000 */
[----:B------:R-:W-:Y:S02]  /*103a0*/  @!P2 IMAD.IADD R34, R34, 0x1, -R2 ;  /* 0x000000012222a824 */ /* 0x000fe400078e0a02 */
[----:B------:R-:W-:Y:S01]  /*103b0*/  IMAD.MOV R30, RZ, RZ, -R30 ;  /* 0x000000ffff1e7224 */ /* 0x000fe200078e0a1e */
[----:B------:R-:W-:Y:S01]  /*103c0*/  ISETP.GE.AND P4, PT, R203, RZ, PT ;  /* 0x000000ffcb00720c */ /* 0x000fe20003f86270 */
[----:B------:R-:W-:Y:S01]  /*103d0*/  IMAD.MOV.U32 R40, RZ, RZ, R31 ;  /* 0x000000ffff287224 */ /* 0x000fe200078e001f */
[----:B------:R-:W-:Y:S01]  /*103e0*/  ISETP.GE.AND P0, PT, R204, RZ, PT ;  /* 0x000000ffcc00720c */ /* 0x000fe20003f06270 */
[C---:B------:R-:W-:Y:S01]  /*103f0*/  IMAD R30, R2.reuse, R30, R32 ;  /* 0x0000001e021e7224 */ /* 0x040fe200078e0220 */
[----:B------:R-:W-:Y:S01]  /*10400*/  ISETP.GT.U32.AND P5, PT, R2, R34, PT ;  /* 0x000000220200720c */ /* 0x000fe20003fa4070 */
[----:B------:R-:W-:-:S04]  /*10410*/  IMAD.HI.U32 R31, R3, R4, RZ ;  /* 0x00000004031f7227 */ /* 0x000fc800078e00ff */
[--C-:B------:R-:W-:Y:S01]  /*10420*/  @!P6 IMAD.IADD R35, R35, 0x1, -R2.reuse ;  /* 0x000000012323e824 */ /* 0x100fe200078e0a02 */
[----:B------:R-:W-:Y:S01]  /*10430*/  ISETP.GT.U32.AND P6, PT, R2, R30, PT ;  /* 0x0000001e0200720c */ /* 0x000fe20003fc4070 */
[----:B------:R-:W-:Y:S02]  /*10440*/  @!P3 IMAD.IADD R29, R29, 0x1, -R2 ;  /* 0x000000011d1db824 */ /* 0x000fe400078e0a02 */
[----:B------:R-:W-:-:S03]  /*10450*/  IMAD.MOV R31, RZ, RZ, -R31 ;  /* 0x000000ffff1f7224 */ /* 0x000fc600078e0a1f */
[C---:B------:R-:W-:Y:S01]  /*10460*/  ISETP.GT.U32.AND P2, PT, R2.reuse, R29, PT ;  /* 0x0000001d0200720c */ /* 0x040fe20003f44070 */
[----:B------:R-:W-:Y:S02]  /*10470*/  IMAD R31, R2, R31, R4 ;  /* 0x0000001f021f7224 */ /* 0x000fe400078e0204 */
[----:B------:R-:W-:Y:S02]  /*10480*/  @!P4 IMAD.MOV R40, RZ, RZ, -R40 ;  /* 0x000000ffff28c224 */ /* 0x000fe400078e0a28 */
[----:B------:R-:W-:Y:S01]  /*10490*/  @!P0 IMAD.MOV R36, RZ, RZ, -R36 ;  /* 0x000000ffff248224 */ /* 0x000fe200078e0a24 */
[----:B------:R-:W-:Y:S01]  /*104a0*/  IABS R4, R211 ;  /* 0x000000d300047213 */ /* 0x000fe20000000000 */
[--C-:B------:R-:W-:Y:S01]  /*104b0*/  @!P5 IMAD.IADD R34, R34, 0x1, -R2.reuse ;  /* 0x000000012222d824 */ /* 0x100fe200078e0a02 */
[----:B------:R-:W-:Y:S01]  /*104c0*/  ISETP.GT.U32.AND P5, PT, R2, R31, PT ;  /* 0x0000001f0200720c */ /* 0x000fe20003fa4070 */
[----:B------:R-:W-:Y:S01]  /*104d0*/  STL [R1+0x1b8], R41 ;  /* 0x0001b82901007387 */ /* 0x000fe20000100800 */
[----:B------:R-:W-:Y:S01]  /*104e0*/  @!P6 IMAD.IADD R30, R30, 0x1, -R2 ;  /* 0x000000011e1ee824 */ /* 0x000fe200078e0a02 */
[----:B------:R-:W-:-:S02]  /*104f0*/  ISETP.GE.AND P1, PT, R205, RZ, PT ;  /* 0x000000ffcd00720c */ /* 0x000fc40003f26270 */
[----:B------:R-:W-:Y:S01]  /*10500*/  STL [R1+0x1b4], R40 ;  /* 0x0001b42801007387 */ /* 0x000fe20000100800 */
[----:B------:R-:W-:Y:S01]  /*10510*/  ISETP.GE.AND P4, PT, R206, RZ, PT ;  /* 0x000000ffce00720c */ /* 0x000fe20003f86270 */
[----:B------:R-:W-:Y:S02]  /*10520*/  IMAD.HI.U32 R37, R3, R4, RZ ;  /* 0x0000000403257227 */ /* 0x000fe400078e00ff */
[----:B------:R0:W-:Y:S01]  /*10530*/  STL [R1+0x1b0], R36 ;  /* 0x0001b02401007387 */ /* 0x0001e20000100800 */
[----:B------:R-:W-:Y:S01]  /*10540*/  ISETP.GT.U32.AND P6, PT, R2, R30, PT ;  /* 0x0000001e0200720c */ /* 0x000fe20003fc4070 */
[----:B------:R-:W-:Y:S02]  /*10550*/  @!P2 IMAD.IADD R29, R29, 0x1, -R2 ;  /* 0x000000011d1da824 */ /* 0x000fe400078e0a02 */
[----:B------:R-:W-:Y:S01]  /*10560*/  IMAD.MOV R37, RZ, RZ, -R37 ;  /* 0x000000ffff257224 */ /* 0x000fe200078e0a25 */
[----:B0-----:R-:W-:Y:S01]  /*10570*/  IABS R36, R212 ;  /* 0x000000d400247213 */ /* 0x001fe20000000000 */
[----:B------:R-:W-:-:S04]  /*10580*/  IMAD.MOV.U32 R39, RZ, RZ, R29 ;  /* 0x000000ffff277224 */ /* 0x000fc800078e001d */
[----:B------:R-:W-:Y:S01]  /*10590*/  IMAD.HI.U32 R38, R3, R36, RZ ;  /* 0x0000002403267227 */ /* 0x000fe200078e00ff */
[----:B------:R-:W-:-:S03]  /*105a0*/  ISETP.GE.AND P3, PT, R207, RZ, PT ;  /* 0x000000ffcf00720c */ /* 0x000fc60003f66270 */
[----:B------:R-:W-:Y:S02]  /*105b0*/  @!P5 IMAD.IADD R31, R31, 0x1, -R2 ;  /* 0x000000011f1fd824 */ /* 0x000fe400078e0a02 */
[C---:B------:R-:W-:Y:S02]  /*105c0*/  IMAD R4, R2.reuse, R37, R4 ;  /* 0x0000002502047224 */ /* 0x040fe400078e0204 */
[----:B------:R-:W-:Y:S02]  /*105d0*/  IMAD.MOV R29, RZ, RZ, -R38 ;  /* 0x000000ffff1d7224 */ /* 0x000fe400078e0a26 */
[----:B------:R-:W-:Y:S01]  /*105e0*/  @!P1 IMAD.MOV R39, RZ, RZ, -R39 ;  /* 0x000000ffff279224 */ /* 0x000fe200078e0a27 */
[C---:B------:R-:W-:Y:S01]  /*105f0*/  ISETP.GT.U32.AND P1, PT, R2.reuse, R31, PT ;  /* 0x0000001f0200720c */ /* 0x040fe20003f24070 */
[----:B------:R-:W-:Y:S01]  /*10600*/  @!P4 IMAD.MOV R34, RZ, RZ, -R34 ;  /* 0x000000ffff22c224 */ /* 0x000fe200078e0a22 */
[C---:B------:R-:W-:Y:S01]  /*10610*/  ISETP.GT.U32.AND P4, PT, R2.reuse, R4, PT ;  /* 0x000000040200720c */ /* 0x040fe20003f84070 */
[C---:B------:R-:W-:Y:S01]  /*10620*/  IMAD R29, R2.reuse, R29, R36 ;  /* 0x0000001d021d7224 */ /* 0x040fe200078e0224 */
[----:B------:R-:W-:Y:S01]  /*10630*/  ISETP.GT.U32.AND P0, PT, R2, R33, PT ;  /* 0x000000210200720c */ /* 0x000fe20003f04070 */
[----:B------:R-:W-:-:S03]  /*10640*/  @!P6 IMAD.IADD R30, R30, 0x1, -R2 ;  /* 0x000000011e1ee824 */ /* 0x000fc600078e0a02 */
[----:B------:R-:W-:Y:S02]  /*10650*/  ISETP.GT.U32.AND P6, PT, R2, R29, PT ;  /* 0x0000001d0200720c */ /* 0x000fe40003fc4070 */
[----:B------:R-:W-:Y:S01]  /*10660*/  ISETP.GE.AND P2, PT, R208, RZ, PT ;  /* 0x000000ffd000720c */ /* 0x000fe20003f46270 */
[----:B------:R-:W-:Y:S01]  /*10670*/  @!P3 IMAD.MOV R35, RZ, RZ, -R35 ;  /* 0x000000ffff23b224 */ /* 0x000fe200078e0a23 */
[----:B------:R-:W-:Y:S01]  /*10680*/  IABS R32, R213 ;  /* 0x000000d500207213 */ /* 0x000fe20000000000 */
[--C-:B------:R-:W-:Y:S01]  /*10690*/  @!P1 IMAD.IADD R31, R31, 0x1, -R2.reuse ;  /* 0x000000011f1f9824 */ /* 0x100fe200078e0a02 */
[----:B------:R-:W-:Y:S01]  /*106a0*/  STL [R1+0x1ac], R39 ;  /* 0x0001ac2701007387 */ /* 0x000fe20000100800 */
[----:B------:R-:W-:-:S03]  /*106b0*/  @!P4 IMAD.IADD R4, R4, 0x1, -R2 ;  /* 0x000000010404c824 */ /* 0x000fc600078e0a02 */
[----:B------:R-:W-:Y:S01]  /*106c0*/  STL [R1+0x1a8], R34 ;  /* 0x0001a82201007387 */ /* 0x000fe20000100800 */
[--C-:B------:R-:W-:Y:S01]  /*106d0*/  @!P0 IMAD.IADD R33, R33, 0x1, -R2.reuse ;  /* 0x0000000121218824 */ /* 0x100fe200078e0a02 */
[----:B------:R-:W-:Y:S01]  /*106e0*/  ISETP.GT.U32.AND P4, PT, R2, R4, PT ;  /* 0x000000040200720c */ /* 0x000fe20003f84070 */
[----:B------:R-:W-:Y:S01]  /*106f0*/  @!P6 IMAD.IADD R29, R29, 0x1, -R2 ;  /* 0x000000011d1de824 */ /* 0x000fe200078e0a02 */
[----:B------:R0:W-:Y:S01]  /*10700*/  STL [R1+0x198], R35 ;  /* 0x0001982301007387 */ /* 0x0001e20000100800 */
[----:B------:R-:W-:-:S03]  /*10710*/  IMAD.HI.U32 R37, R3, R32, RZ ;  /* 0x0000002003257227 */ /* 0x000fc600078e00ff */
[----:B------:R-:W-:Y:S01]  /*10720*/  ISETP.GT.U32.AND P6, PT, R2, R29, PT ;  /* 0x0000001d0200720c */ /* 0x000fe20003fc4070 */
[----:B------:R-:W-:Y:S02]  /*10730*/  @!P2 IMAD.MOV R33, RZ, RZ, -R33 ;  /* 0x000000ffff21a224 */ /* 0x000fe400078e0a21 */
[----:B0-----:R-:W-:Y:S01]  /*10740*/  IMAD.MOV.U32 R35, RZ, RZ, R31 ;  /* 0x000000ffff237224 */ /* 0x001fe200078e001f */
[----:B------:R-:W-:Y:S01]  /*10750*/  IABS R31, R214 ;  /* 0x000000d6001f7213 */ /* 0x000fe20000000000 */
[----:B------:R-:W-:Y:S02]  /*10760*/  IMAD.MOV.U32 R34, RZ, RZ, R30 ;  /* 0x000000ffff227224 */ /* 0x000fe400078e001e */
[----:B------:R-:W-:Y:S02]  /*10770*/  IMAD.MOV R37, RZ, RZ, -R37 ;  /* 0x000000ffff257224 */ /* 0x000fe400078e0a25 */
[----:B------:R-:W-:Y:S01]  /*10780*/  IMAD.HI.U32 R30, R3, R31, RZ ;  /* 0x0000001f031e7227 */ /* 0x000fe200078e00ff */
[----:B------:R0:W-:Y:S01]  /*10790*/  STL [R1+0x194], R33 ;  /* 0x0001942101007387 */ /* 0x0001e20000100800 */
[----:B------:R-:W-:-:S02]  /*107a0*/  ISETP.GE.AND P0, PT, R209, RZ, PT ;  /* 0x000000ffd100720c */ /* 0x000fc40003f06270 */
[----:B------:R-:W-:Y:S02]  /*107b0*/  IMAD.MOV R30, RZ, RZ, -R30 ;  /* 0x000000ffff1e7224 */ /* 0x000fe400078e0a1e */
[----:B------:R-:W-:Y:S02]  /*107c0*/  @!P4 IMAD.IADD R4, R4, 0x1, -R2 ;  /* 0x000000010404c824 */ /* 0x000fe400078e0a02 */
[C---:B0-----:R-:W-:Y:S02]  /*107d0*/  IMAD R33, R2.reuse, R37, R32 ;  /* 0x0000002502217224 */ /* 0x041fe400078e0220 */
[----:B------:R-:W-:-:S03]  /*107e0*/  IMAD R31, R2, R30, R31 ;  /* 0x0000001e021f7224 */ /* 0x000fc600078e021f */
[C---:B------:R-:W-:Y:S01]  /*107f0*/  ISETP.GT.U32.AND P4, PT, R2.reuse, R33, PT ;  /* 0x000000210200720c */ /* 0x040fe20003f84070 */
[--C-:B------:R-:W-:Y:S01]  /*10800*/  @!P6 IMAD.IADD R29, R29, 0x1, -R2.reuse ;  /* 0x000000011d1de824 */ /* 0x100fe200078e0a02 */
[----:B------:R-:W-:Y:S02]  /*10810*/  ISETP.GT.U32.AND P6, PT, R2, R31, PT ;  /* 0x0000001f0200720c */ /* 0x000fe40003fc4070 */
[----:B------:R-:W-:Y:S01]  /*10820*/  ISETP.GE.AND P5, PT, R210, RZ, PT ;  /* 0x000000ffd200720c */ /* 0x000fe20003fa6270 */
[----:B------:R-:W-:Y:S01]  /*10830*/  @!P0 IMAD.MOV R35, RZ, RZ, -R35 ;  /* 0x000000ffff238224 */ /* 0x000fe200078e0a23 */
[----:B------:R-:W-:Y:S02]  /*10840*/  ISETP.GE.AND P3, PT, R211, RZ, PT ;  /* 0x000000ffd300720c */ /* 0x000fe40003f66270 */
[----:B------:R-:W-:Y:S02]  /*10850*/  IABS R36, R215 ;  /* 0x000000d700247213 */ /* 0x000fe40000000000 */
[----:B------:R-:W-:Y:S01]  /*10860*/  ISETP.GE.AND P2, PT, R212, RZ, PT ;  /* 0x000000ffd400720c */ /* 0x000fe20003f46270 */
[----:B------:R0:W-:Y:S01]  /*10870*/  STL [R1+0x190], R35 ;  /* 0x0001902301007387 */ /* 0x0001e20000100800 */
[----:B------:R-:W-:Y:S01]  /*10880*/  IABS R37, R216 ;  /* 0x000000d800257213 */ /* 0x000fe20000000000 */
[----:B------:R-:W-:-:S02]  /*10890*/  @!P4 IMAD.IADD R33, R33, 0x1, -R2 ;  /* 0x000000012121c824 */ /* 0x000fc400078e0a02 */
[----:B------:R-:W-:Y:S01]  /*108a0*/  IMAD.HI.U32 R39, R3, R36, RZ ;  /* 0x0000002403277227 */ /* 0x000fe200078e00ff */
[----:B0-----:R-:W-:-:S03]  /*108b0*/  IABS R35, R217 ;  /* 0x000000d900237213 */ /* 0x001fc60000000000 */
[----:B------:R-:W-:Y:S01]  /*108c0*/  @!P6 IMAD.IADD R31, R31, 0x1, -R2 ;  /* 0x000000011f1fe824 */ /* 0x000fe200078e0a02 */
[----:B------:R-:W-:Y:S01]  /*108d0*/  ISETP.GT.U32.AND P6, PT, R2, R33, PT ;  /* 0x000000210200720c */ /* 0x000fe20003fc4070 */
[----:B------:R-:W-:Y:S02]  /*108e0*/  @!P5 IMAD.MOV R34, RZ, RZ, -R34 ;  /* 0x000000ffff22d224 */ /* 0x000fe400078e0a22 */
[----:B------:R-:W-:-:S04]  /*108f0*/  IMAD.HI.U32 R38, R3, R37, RZ ;  /* 0x0000002503267227 */ /* 0x000fc800078e00ff */
[----:B------:R-:W-:-:S04]  /*10900*/  IMAD.HI.U32 R32, R3, R35, RZ ;  /* 0x0000002303207227 */ /* 0x000fc800078e00ff */
[----:B------:R-:W-:Y:S02]  /*10910*/  IMAD.MOV R39, RZ, RZ, -R39 ;  /* 0x000000ffff277224 */ /* 0x000fe400078e0a27 */
[----:B------:R-:W-:Y:S01]  /*10920*/  IMAD.MOV.U32 R40, RZ, RZ, R4 ;  /* 0x000000ffff287224 */ /* 0x000fe200078e0004 */
[----:B------:R0:W-:Y:S01]  /*10930*/  STL [R1+0x180], R34 ;  /* 0x0001802201007387 */ /* 0x0001e20000100800 */
[----:B------:R-:W-:Y:S02]  /*10940*/  IMAD.MOV R38, RZ, RZ, -R38 ;  /* 0x000000ffff267224 */ /* 0x000fe400078e0a26 */
[----:B------:R-:W-:Y:S02]  /*10950*/  IMAD.MOV R32, RZ, RZ, -R32 ;  /* 0x000000ffff207224 */ /* 0x000fe400078e0a20 */
[C---:B------:R-:W-:Y:S02]  /*10960*/  IMAD R36, R2.reuse, R39, R36 ;  /* 0x0000002702247224 */ /* 0x040fe400078e0224 */
[----:B------:R-:W-:Y:S01]  /*10970*/  @!P3 IMAD.MOV R40, RZ, RZ, -R40 ;  /* 0x000000ffff28b224 */ /* 0x000fe200078e0a28 */
[----:B------:R-:W-:-:S02]  /*10980*/  ISETP.GT.U32.AND P3, PT, R2, R31, PT ;  /* 0x0000001f0200720c */ /* 0x000fc40003f64070 */
[----:B0-----:R-:W-:Y:S01]  /*10990*/  IABS R34, R218 ;  /* 0x000000da00227213 */ /* 0x001fe20000000000 */
[C---:B------:R-:W-:Y:S01]  /*109a0*/  IMAD R37, R2.reuse, R38, R37 ;  /* 0x0000002602257224 */ /* 0x040fe200078e0225 */
[----:B------:R-:W-:Y:S01]  /*109b0*/  IABS R38, R221 ;  /* 0x000000dd00267213 */ /* 0x000fe20000000000 */
[----:B------:R-:W-:Y:S01]  /*109c0*/  @!P2 IMAD.MOV R29, RZ, RZ, -R29 ;  /* 0x000000ffff1da224 */ /* 0x000fe200078e0a1d */
[C---:B------:R-:W-:Y:S01]  /*109d0*/  ISETP.GT.U32.AND P2, PT, R2.reuse, R36, PT ;  /* 0x000000240200720c */ /* 0x040fe20003f44070 */
[C---:B------:R-:W-:Y:S01]  /*109e0*/  IMAD R35, R2.reuse, R32, R35 ;  /* 0x0000002002237224 */ /* 0x040fe200078e0223 */
[----:B------:R-:W-:Y:S01]  /*109f0*/  IABS R32, R219 ;  /* 0x000000db00207213 */ /* 0x000fe20000000000 */
[----:B------:R-:W-:Y:S01]  /*10a00*/  IMAD.HI.U32 R30, R3, R34, RZ ;  /* 0x00000022031e7227 */ /* 0x000fe200078e00ff */
[----:B------:R-:W-:Y:S03]  /*10a10*/  STL [R1+0x17c], R40 ;  /* 0x00017c2801007387 */ /* 0x000fe60000100800 */
[----:B------:R-:W-:Y:S01]  /*10a20*/  @!P6 IMAD.IADD R33, R33, 0x1, -R2 ;  /* 0x000000012121e824 */ /* 0x000fe200078e0a02 */
[----:B------:R0:W-:Y:S01]  /*10a30*/  STL [R1+0x178], R29 ;  /* 0x0001781d01007387 */ /* 0x0001e20000100800 */
[----:B------:R-:W-:Y:S01]  /*10a40*/  ISETP.GT.U32.AND P6, PT, R2, R37, PT ;  /* 0x000000250200720c */ /* 0x000fe20003fc4070 */
[----:B------:R-:W-:-:S02]  /*10a50*/  IMAD.MOV R30, RZ, RZ, -R30 ;  /* 0x000000ffff1e7224 */ /* 0x000fc400078e0a1e */
[----:B------:R-:W-:Y:S02]  /*10a60*/  @!P3 IMAD.IADD R31, R31, 0x1, -R2 ;  /* 0x000000011f1fb824 */ /* 0x000fe400078e0a02 */
[----:B0-----:R-:W-:Y:S02]  /*10a70*/  IMAD.MOV.U32 R29, RZ, RZ, R38 ;  /* 0x000000ffff1d7224 */ /* 0x001fe400078e0026 */
[----:B------:R-:W-:Y:S01]  /*10a80*/  IMAD.HI.U32 R38, R3, R32, RZ ;  /* 0x0000002003267227 */ /* 0x000fe200078e00ff */
[----:B------:R-:W-:-:S03]  /*10a90*/  ISETP.GT.U32.AND P3, PT, R2, R35, PT ;  /* 0x000000230200720c */ /* 0x000fc60003f64070 */
[----:B------:R-:W-:Y:S02]  /*10aa0*/  IMAD R34, R2, R30, R34 ;  /* 0x0000001e02227224 */ /* 0x000fe400078e0222 */
[----:B------:R-:W-:Y:S02]  /*10ab0*/  IMAD.MOV R38, RZ, RZ, -R38 ;  /* 0x000000ffff267224 */ /* 0x000fe400078e0a26 */
[----:B------:R-:W-:Y:S01]  /*10ac0*/  @!P2 IMAD.IADD R36, R36, 0x1, -R2 ;  /* 0x000000012424a824 */ /* 0x000fe200078e0a02 */
[C---:B------:R-:W-:Y:S01]  /*10ad0*/  ISETP.GT.U32.AND P2, PT, R2.reuse, R34, PT ;  /* 0x000000220200720c */ /* 0x040fe20003f44070 */
[C---:B------:R-:W-:Y:S02]  /*10ae0*/  IMAD R32, R2.reuse, R38, R32 ;  /* 0x0000002602207224 */ /* 0x040fe400078e0220 */
[--C-:B------:R-:W-:Y:S01]  /*10af0*/  @!P6 IMAD.IADD R37, R37, 0x1, -R2.reuse ;  /* 0x000000012525e824 */ /* 0x100fe200078e0a02 */
[----:B------:R-:W-:Y:S02]  /*10b00*/  IABS R30, R220 ;  /* 0x000000dc001e7213 */ /* 0x000fe40000000000 */
[C---:B------:R-:W-:Y:S01]  /*10b10*/  ISETP.GT.U32.AND P6, PT, R2.reuse, R32, PT ;  /* 0x000000200200720c */ /* 0x040fe20003fc4070 */
[----:B------:R-:W-:Y:S01]  /*10b20*/  @!P3 IMAD.IADD R35, R35, 0x1, -R2 ;  /* 0x000000012323b824 */ /* 0x000fe200078e0a02 */
[----:B------:R-:W-:Y:S01]  /*10b30*/  ISETP.GE.AND P1, PT, R213, RZ, PT ;  /* 0x000000ffd500720c */ /* 0x000fe20003f26270 */
[----:B------:R-:W-:Y:S01]  /*10b40*/  IMAD.HI.U32 R40, R3, R30, RZ ;  /* 0x0000001e03287227 */ /* 0x000fe200078e00ff */
[----:B------:R-:W-:-:S02]  /*10b50*/  ISETP.GT.U32.AND P3, PT, R2, R36, PT ;  /* 0x000000240200720c */ /* 0x000fc40003f64070 */
[----:B------:R-:W-:Y:S01]  /*10b60*/  IABS R4, R222 ;  /* 0x000000de00047213 */ /* 0x000fe20000000000 */
[----:B------:R-:W-:Y:S01]  /*10b70*/  @!P2 IMAD.IADD R34, R34, 0x1, -R2 ;  /* 0x000000012222a824 */ /* 0x000fe200078e0a02 */
[----:B------:R-:W-:Y:S01]  /*10b80*/  ISETP.GE.AND P0, PT, R214, RZ, PT ;  /* 0x000000ffd600720c */ /* 0x000fe20003f06270 */
[----:B------:R-:W-:Y:S01]  /*10b90*/  IMAD.MOV R40, RZ, RZ, -R40 ;  /* 0x000000ffff287224 */ /* 0x000fe200078e0a28 */
[----:B------:R-:W-:Y:S01]  /*10ba0*/  ISETP.GT.U32.AND P2, PT, R2, R37, PT ;  /* 0x000000250200720c */ /* 0x000fe20003f44070 */
[----:B------:R-:W-:-:S04]  /*10bb0*/  IMAD.HI.U32 R38, R3, R4, RZ ;  /* 0x0000000403267227 */ /* 0x000fc800078e00ff */
[----:B------:R-:W-:Y:S01]  /*10bc0*/  @!P6 IMAD.IADD R32, R32, 0x1, -R2 ;  /* 0x000000012020e824 */ /* 0x000fe200078e0a02 */
[C---:B------:R-:W-:Y:S01]  /*10bd0*/  ISETP.GT.U32.AND P6, PT, R2.reuse, R34, PT ;  /* 0x000000220200720c */ /* 0x040fe20003fc4070 */
[----:B------:R-:W-:Y:S02]  /*10be0*/  IMAD R30, R2, R40, R30 ;  /* 0x00000028021e7224 */ /* 0x000fe400078e021e */
[----:B------:R-:W-:Y:S02]  /*10bf0*/  IMAD.MOV.U32 R41, RZ, RZ, R33 ;  /* 0x000000ffff297224 */ /* 0x000fe400078e0021 */
[----:B------:R-:W-:-:S04]  /*10c00*/  IMAD.HI.U32 R39, R3, R29, RZ ;  /* 0x0000001d03277227 */ /* 0x000fc800078e00ff */
[----:B------:R-:W-:Y:S02]  /*10c10*/  IMAD.MOV R38, RZ, RZ, -R38 ;  /* 0x000000ffff267224 */ /* 0x000fe400078e0a26 */
[----:B------:R-:W-:Y:S01]  /*10c20*/  @!P1 IMAD.MOV R41, RZ, RZ, -R41 ;  /* 0x000000ffff299224 */ /* 0x000fe200078e0a29 */
[----:B------:R-:W-:Y:S01]  /*10c30*/  ISETP.GT.U32.AND P1, PT, R2, R35, PT ;  /* 0x000000230200720c */ /* 0x000fe20003f24070 */
[----:B------:R-:W-:Y:S01]  /*10c40*/  @!P3 IMAD.IADD R36, R36, 0x1, -R2 ;  /* 0x000000012424b824 */ /* 0x000fe200078e0a02 */
[C---:B------:R-:W-:Y:S01]  /*10c50*/  ISETP.GT.U32.AND P3, PT, R2.reuse, R30, PT ;  /* 0x0000001e0200720c */ /* 0x040fe20003f64070 */
[----:B------:R-:W-:Y:S02]  /*10c60*/  IMAD.MOV R39, RZ, RZ, -R39 ;  /* 0x000000ffff277224 */ /* 0x000fe400078e0a27 */
[C---:B------:R-:W-:Y:S02]  /*10c70*/  IMAD R4, R2.reuse, R38, R4 ;  /* 0x0000002602047224 */ /* 0x040fe400078e0204 */
[----:B------:R-:W-:-:S02]  /*10c80*/  IMAD R29, R2, R39, R29 ;  /* 0x00000027021d7224 */ /* 0x000fc400078e021d */
[----:B------:R-:W-:Y:S01]  /*10c90*/  @!P0 IMAD.MOV R31, RZ, RZ, -R31 ;  /* 0x000000ffff1f8224 */ /* 0x000fe200078e0a1f */
[----:B------:R-:W-:Y:S01]  /*10ca0*/  IABS R33, R223 ;  /* 0x000000df00217213 */ /* 0x000fe20000000000 */
[--C-:B------:R-:W-:Y:S01]  /*10cb0*/  @!P6 IMAD.IADD R34, R34, 0x1, -R2.reuse ;  /* 0x000000012222e824 */ /* 0x100fe200078e0a02 */
[C---:B------:R-:W-:Y:S01]  /*10cc0*/  ISETP.GT.U32.AND P0, PT, R2.reuse, R32, PT ;  /* 0x000000200200720c */ /* 0x040fe20003f04070 */
[----:B------:R-:W-:Y:S01]  /*10cd0*/  STL [R1+0x174], R41 ;  /* 0x0001742901007387 */ /* 0x000fe20000100800 */
[----:B------:R-:W-:Y:S01]  /*10ce0*/  @!P2 IMAD.IADD R37, R37, 0x1, -R2 ;  /* 0x000000012525a824 */ /* 0x000fe200078e0a02 */
[C---:B------:R-:W-:Y:S02]  /*10cf0*/  ISETP.GT.U32.AND P6, PT, R2.reuse, R4, PT ;  /* 0x000000040200720c */ /* 0x040fe40003fc4070 */
[----:B------:R0:W-:Y:S01]  /*10d00*/  STL [R1+0x170], R31 ;  /* 0x0001701f01007387 */ /* 0x0001e20000100800 */
[----:B------:R-:W-:Y:S01]  /*10d10*/  ISETP.GT.U32.AND P2, PT, R2, R29, PT ;  /* 0x0000001d0200720c */ /* 0x000fe20003f44070 */
[----:B------:R-:W-:Y:S01]  /*10d20*/  IMAD.HI.U32 R39, R3, R33, RZ ;  /* 0x0000002103277227 */ /* 0x000fe200078e00ff */
[----:B------:R-:W-:-:S02]  /*10d30*/  ISETP.GE.AND P4, PT, R216, RZ, PT ;  /* 0x000000ffd800720c */ /* 0x000fc40003f86270 */
[----:B------:R-:W-:Y:S01]  /*10d40*/  ISETP.GE.AND P5, PT, R215, RZ, PT ;  /* 0x000000ffd700720c */ /* 0x000fe20003fa6270 */
[--C-:B------:R-:W-:Y:S01]  /*10d50*/  @!P1 IMAD.IADD R35, R35, 0x1, -R2.reuse ;  /* 0x0000000123239824 */ /* 0x100fe200078e0a02 */
[----:B0-----:R-:W-:Y:S01]  /*10d60*/  IABS R31, R224 ;  /* 0x000000e0001f7213 */ /* 0x001fe20000000000 */
[----:B------:R-:W-:Y:S01]  /*10d70*/  @!P3 IMAD.IADD R30, R30, 0x1, -R2 ;  /* 0x000000011e1eb824 */ /* 0x000fe200078e0a02 */
[----:B------:R-:W-:Y:S01]  /*10d80*/  ISETP.GE.AND P1, PT, R217, RZ, PT ;  /* 0x000000ffd900720c */ /* 0x000fe20003f26270 */
[----:B------:R-:W-:Y:S01]  /*10d90*/  IMAD.MOV R39, RZ, RZ, -R39 ;  /* 0x000000ffff277224 */ /* 0x000fe200078e0a27 */
[----:B------:R-:W-:Y:S01]  /*10da0*/  ISETP.GE.AND P3, PT, R219, RZ, PT ;  /* 0x000000ffdb00720c */ /* 0x000fe20003f66270 */
[----:B------:R-:W-:-:S04]  /*10db0*/  IMAD.HI.U32 R38, R3, R31, RZ ;  /* 0x0000001f03267227 */ /* 0x000fc800078e00ff */
[----:B------:R-:W-:Y:S02]  /*10dc0*/  @!P0 IMAD.IADD R32, R32, 0x1, -R2 ;  /* 0x0000000120208824 */ /* 0x000fe400078e0a02 */
[----:B------:R-:W-:Y:S02]  /*10dd0*/  IMAD.MOV R40, RZ, RZ, -R38 ;  /* 0x000000ffff287224 */ /* 0x000fe400078e0a26 */
[----:B------:R-:W-:Y:S02]  /*10de0*/  IMAD R33, R2, R39, R33 ;  /* 0x0000002702217224 */ /* 0x000fe400078e0221 */
[----:B------:R-:W-:Y:S02]  /*10df0*/  IMAD.MOV.U32 R41, RZ, RZ, R37 ;  /* 0x000000ffff297224 */ /* 0x000fe400078e0025 */
[----:B------:R-:W-:Y:S01]  /*10e00*/  @!P6 IMAD.IADD R4, R4, 0x1, -R2 ;  /* 0x000000010404e824 */ /* 0x000fe200078e0a02 */
[----:B------:R-:W-:Y:S01]  /*10e10*/  ISETP.GT.U32.AND P6, PT, R2, R30, PT ;  /* 0x0000001e0200720c */ /* 0x000fe20003fc4070 */
[----:B------:R-:W-:-:S02]  /*10e20*/  IMAD.MOV.U32 R37, RZ, RZ, R35 ;  /* 0x000000ffff257224 */ /* 0x000fc400078e0023 */
[----:B------:R-:W-:Y:S02]  /*10e30*/  @!P2 IMAD.IADD R29, R29, 0x1, -R2 ;  /* 0x000000011d1da824 */ /* 0x000fe400078e0a02 */
[----:B------:R-:W-:Y:S02]  /*10e40*/  IMAD.MOV.U32 R42, RZ, RZ, R36 ;  /* 0x000000ffff2a7224 */ /* 0x000fe400078e0024 */
[----:B------:R-:W-:Y:S01]  /*10e50*/  IMAD.MOV.U32 R35, RZ, RZ, R34 ;  /* 0x000000ffff237224 */ /* 0x000fe200078e0022 */
[----:B------:R-:W-:Y:S01]  /*10e60*/  ISETP.GE.AND P0, PT, R218, RZ, PT ;  /* 0x000000ffda00720c */ /* 0x000fe20003f06270 */
[C---:B------:R-:W-:Y:S02]  /*10e70*/  IMAD R31, R2.reuse, R40, R31 ;  /* 0x00000028021f7224 */ /* 0x040fe400078e021f */
[----:B------:R-:W-:Y:S01]  /*10e80*/  @!P4 IMAD.MOV R41, RZ, RZ, -R41 ;  /* 0x000000ffff29c224 */ /* 0x000fe200078e0a29 */
[C---:B------:R-:W-:Y:S01]  /*10e90*/  ISETP.GT.U32.AND P4, PT, R2.reuse, R33, PT ;  /* 0x000000210200720c */ /* 0x040fe20003f84070 */
[----:B------:R-:W-:Y:S01]  /*10ea0*/  IMAD.MOV.U32 R34, RZ, RZ, R32 ;  /* 0x000000ffff227224 */ /* 0x000fe200078e0020 */
[----:B------:R-:W-:Y:S01]  /*10eb0*/  IABS R38, R225 ;  /* 0x000000e100267213 */ /* 0x000fe20000000000 */
[----:B------:R-:W-:Y:S01]  /*10ec0*/  @!P5 IMAD.MOV R42, RZ, RZ, -R42 ;  /* 0x000000ffff2ad224 */ /* 0x000fe200078e0a2a */
[C---:B------:R-:W-:Y:S01]  /*10ed0*/  ISETP.GT.U32.AND P5, PT, R2.reuse, R29, PT ;  /* 0x0000001d0200720c */ /* 0x040fe20003fa4070 */
[----:B------:R-:W-:Y:S01]  /*10ee0*/  @!P1 IMAD.MOV R37, RZ, RZ, -R37 ;  /* 0x000000ffff259224 */ /* 0x000fe200078e0a25 */
[C---:B------:R-:W-:Y:S01]  /*10ef0*/  ISETP.GT.U32.AND P1, PT, R2.reuse, R4, PT ;  /* 0x000000040200720c */ /* 0x040fe20003f24070 */
[----:B------:R-:W-:Y:S01]  /*10f00*/  @!P3 IMAD.MOV R34, RZ, RZ, -R34 ;  /* 0x000000ffff22b224 */ /* 0x000fe200078e0a22 */
[----:B------:R-:W-:Y:S01]  /*10f10*/  ISETP.GT.U32.AND P3, PT, R2, R31, PT ;  /* 0x0000001f0200720c */ /* 0x000fe20003f64070 */
[----:B------:R-:W-:-:S02]  /*10f20*/  IMAD.MOV.U32 R36, RZ, RZ, R38 ;  /* 0x000000ffff247224 */ /* 0x000fc400078e0026 */
[--C-:B------:R-:W-:Y:S01]  /*10f30*/  @!P6 IMAD.IADD R30, R30, 0x1, -R2.reuse ;  /* 0x000000011e1ee824 */ /* 0x100fe200078e0a02 */
[----:B------:R-:W-:Y:S01]  /*10f40*/  ISETP.GE.AND P6, PT, R222, RZ, PT ;  /* 0x000000ffde00720c */ /* 0x000fe20003fc6270 */
[----:B------:R-:W-:Y:S01]  /*10f50*/  IMAD.HI.U32 R32, R3, R36, RZ ;  /* 0x0000002403207227 */ /* 0x000fe200078e00ff */
[----:B------:R-:W-:Y:S01]  /*10f60*/  ISETP.GE.AND P2, PT, R220, RZ, PT ;  /* 0x000000ffdc00720c */ /* 0x000fe20003f46270 */
[----:B------:R-:W-:Y:S02]  /*10f70*/  STL [R1+0x168], R42 ;  /* 0x0001682a01007387 */ /* 0x000fe40000100800 */
[----:B------:R-:W-:Y:S02]  /*10f80*/  @!P0 IMAD.MOV R35, RZ, RZ, -R35 ;  /* 0x000000ffff238224 */ /* 0x000fe400078e0a23 */
[--C-:B------:R-:W-:Y:S01]  /*10f90*/  @!P4 IMAD.IADD R33, R33, 0x1, -R2.reuse ;  /* 0x000000012121c824 */ /* 0x100fe200078e0a02 */
[----:B------:R-:W-:Y:S01]  /*10fa0*/  STL [R1+0x160], R41 ;  /* 0x0001602901007387 */ /* 0x000fe20000100800 */
[----:B------:R-:W-:Y:S01]  /*10fb0*/  @!P5 IMAD.IADD R29, R29, 0x1, -R2 ;  /* 0x000000011d1dd824 */ /* 0x000fe200078e0a02 */
[----:B------:R-:W-:Y:S01]  /*10fc0*/  ISETP.GE.AND P0, PT, R221, RZ, PT ;  /* 0x000000ffdd00720c */ /* 0x000fe20003f06270 */
[----:B------:R-:W-:Y:S01]  /*10fd0*/  IMAD.MOV R32, RZ, RZ, -R32 ;  /* 0x000000ffff207224 */ /* 0x000fe200078e0a20 */
[----:B------:R0:W-:Y:S01]  /*10fe0*/  STL [R1+0x158], R37 ;  /* 0x0001582501007387 */ /* 0x0001e20000100800 */
[----:B------:R-:W-:-:S02]  /*10ff0*/  @!P1 IMAD.IADD R4, R4, 0x1, -R2 ;  /* 0x0000000104049824 */ /* 0x000fc400078e0a02 */
[----:B------:R-:W-:Y:S01]  /*11000*/  @!P3 IMAD.IADD R31, R31, 0x1, -R2 ;  /* 0x000000011f1fb824 */ /* 0x000fe200078e0a02 */
[----:B------:R1:W-:Y:S01]  /*11010*/  STL [R1+0x154], R35 ;  /* 0x0001542301007387 */ /* 0x0003e20000100800 */
[C---:B------:R-:W-:Y:S01]  /*11020*/  ISETP.GT.U32.AND P3, PT, R2.reuse, R33, PT ;  /* 0x000000210200720c */ /* 0x040fe20003f64070 */
[C---:B------:R-:W-:Y:S02]  /*11030*/  IMAD R36, R2.reuse, R32, R36 ;  /* 0x0000002002247224 */ /* 0x040fe400078e0224 */
[----:B------:R4:W-:Y:S01]  /*11040*/  STL [R1+0x150], R34 ;  /* 0x0001502201007387 */ /* 0x0009e20000100800 */
[----:B------:R-:W-:Y:S01]  /*11050*/  IMAD.MOV.U32 R32, RZ, RZ, R4 ;  /* 0x000000ffff207224 */ /* 0x000fe200078e0004 */
[----:B0-----:R-:W-:Y:S01]  /*11060*/  IABS R37, R226 ;  /* 0x000000e200257213 */ /* 0x001fe20000000000 */
[----:B-1----:R-:W-:Y:S02]  /*11070*/  IMAD.MOV.U32 R35, RZ, RZ, R30 ;  /* 0x000000ffff237224 */ /* 0x002fe400078e001e */
[----:B----4-:R-:W-:Y:S01]  /*11080*/  IMAD.MOV.U32 R34, RZ, RZ, R29 ;  /* 0x000000ffff227224 */ /* 0x010fe200078e001d */
[----:B------:R-:W-:Y:S01]  /*11090*/  IABS R29, R227 ;  /* 0x000000e3001d7213 */ /* 0x000fe20000000000 */
[----:B------:R-:W-:Y:S01]  /*110a0*/  @!P6 IMAD.MOV R32, RZ, RZ, -R32 ;  /* 0x000000ffff20e224 */ /* 0x000fe200078e0a20 */
[----:B------:R-:W-:Y:S01]  /*110b0*/  ISETP.GE.AND P5, PT, R223, RZ, PT ;  /* 0x000000ffdf00720c */ /* 0x000fe20003fa6270 */
[----:B------:R-:W-:Y:S01]  /*110c0*/  @!P2 IMAD.MOV R35, RZ, RZ, -R35 ;  /* 0x000000ffff23a224 */ /* 0x000fe200078e0a23 */
[C---:B------:R-:W-:Y:S01]  /*110d0*/  ISETP.GT.U32.AND P6, PT, R2.reuse, R36, PT ;  /* 0x000000240200720c */ /* 0x040fe20003fc4070 */
[----:B------:R-:W-:Y:S01]  /*110e0*/  IMAD.MOV.U32 R4, RZ, RZ, R29 ;  /* 0x000000ffff047224 */ /* 0x000fe200078e001d */
[----:B------:R-:W-:Y:S01]  /*110f0*/  IABS R30, R228 ;  /* 0x000000e4001e7213 */ /* 0x000fe20000000000 */
[----:B------:R-:W-:Y:S01]  /*11100*/  IMAD.HI.U32 R29, R3, R37, RZ ;  /* 0x00000025031d7227 */ /* 0x000fe200078e00ff */
[----:B------:R-:W-:Y:S01]  /*11110*/  ISETP.GT.U32.AND P2, PT, R2, R31, PT ;  /* 0x0000001f0200720c */ /* 0x000fe20003f44070 */
[----:B------:R0:W-:Y:S02]  /*11120*/  STL [R1+0x148], R35 ;  /* 0x0001482301007387 */ /* 0x0001e40000100800 */
[----:B------:R-:W-:-:S02]  /*11130*/  @!P0 IMAD.MOV R34, RZ, RZ, -R34 ;  /* 0x000000ffff228224 */ /* 0x000fc400078e0a22 */
[----:B------:R-:W-:Y:S02]  /*11140*/  @!P3 IMAD.IADD R33, R33, 0x1, -R2 ;  /* 0x000000012121b824 */ /* 0x000fe400078e0a02 */
[----:B------:R-:W-:Y:S01]  /*11150*/  IMAD.MOV R29, RZ, RZ, -R29 ;  /* 0x000000ffff1d7224 */ /* 0x000fe200078e0a1d */
[----:B------:R1:W-:Y:S01]  /*11160*/  STL [R1+0x140], R34 ;  /* 0x0001402201007387 */ /* 0x0003e20000100800 */
[----:B0-----:R-:W-:Y:S01]  /*11170*/  IMAD.HI.U32 R35, R3, R30, RZ ;  /* 0x0000001e03237227 */ /* 0x001fe200078e00ff */
[----:B------:R-:W-:Y:S02]  /*11180*/  ISETP.GE.AND P1, PT, R224, RZ, PT ;  /* 0x000000ffe000720c */ /* 0x000fe40003f26270 */
[----:B------:R0:W-:Y:S01]  /*11190*/  STL [R1+0x134], R32 ;  /* 0x0001342001007387 */ /* 0x0001e20000100800 */
[----:B------:R-:W-:Y:S02]  /*111a0*/  IMAD R37, R2, R29, R37 ;  /* 0x0000001d02257224 */ /* 0x000fe400078e0225 */
[----:B------:R-:W-:Y:S01]  /*111b0*/  IMAD.MOV.U32 R39, RZ, RZ, R33 ;  /* 0x000000ffff277224 */ /* 0x000fe200078e0021 */
[----:B-1----:R-:W-:Y:S01]  /*111c0*/  IABS R34, R229 ;  /* 0x000000e500227213 */ /* 0x002fe20000000000 */
[----:B------:R-:W-:-:S02]  /*111d0*/  IMAD.MOV R29, RZ, RZ, -R35 ;  /* 0x000000ffff1d7224 */ /* 0x000fc400078e0a23 */
[----:B------:R-:W-:Y:S02]  /*111e0*/  @!P6 IMAD.IADD R36, R36, 0x1, -R2 ;  /* 0x000000012424e824 */ /* 0x000fe400078e0a02 */
[----:B0-----:R-:W-:-:S04]  /*111f0*/  IMAD.HI.U32 R32, R3, R4, RZ ;  /* 0x0000000403207227 */ /* 0x001fc800078e00ff */
[----:B------:R-:W-:Y:S01]  /*11200*/  @!P5 IMAD.MOV R39, RZ, RZ, -R39 ;  /* 0x000000ffff27d224 */ /* 0x000fe200078e0a27 */
[C---:B------:R-:W-:Y:S01]  /*11210*/  ISETP.GT.U32.AND P5, PT, R2.reuse, R37, PT ;  /* 0x000000250200720c */ /* 0x040fe20003fa4070 */
[C---:B------:R-:W-:Y:S02]  /*11220*/  IMAD R30, R2.reuse, R29, R30 ;  /* 0x0000001d021e7224 */ /* 0x040fe400078e021e */
[----:B------:R-:W-:Y:S02]  /*11230*/  @!P2 IMAD.IADD R31, R31, 0x1, -R2 ;  /* 0x000000011f1fa824 */ /* 0x000fe400078e0a02 */
[----:B------:R-:W-:Y:S02]  /*11240*/  IMAD.MOV R32, RZ, RZ, -R32 ;  /* 0x000000ffff207224 */ /* 0x000fe400078e0a20 */
[----:B------:R-:W-:Y:S01]  /*11250*/  IMAD.HI.U32 R29, R3, R34, RZ ;  /* 0x00000022031d7227 */ /* 0x000fe200078e00ff */
[----:B------:R-:W-:-:S03]  /*11260*/  ISETP.GT.U32.AND P6, PT, R2, R36, PT ;  /* 0x000000240200720c */ /* 0x000fc60003fc4070 */
[C---:B------:R-:W-:Y:S02]  /*11270*/  IMAD R4, R2.reuse, R32, R4 ;  /* 0x0000002002047224 */ /* 0x040fe400078e0204 */
[----:B------:R-:W-:Y:S02]  /*11280*/  IMAD.MOV.U32 R38, RZ, RZ, R31 ;  /* 0x000000ffff267224 */ /* 0x000fe400078e001f */
[----:B------:R-:W-:Y:S02]  /*11290*/  IMAD.MOV R29, RZ, RZ, -R29 ;  /* 0x000000ffff1d7224 */ /* 0x000fe400078e0a1d */
[----:B------:R-:W-:Y:S01]  /*112a0*/  @!P1 IMAD.MOV R38, RZ, RZ, -R38 ;  /* 0x000000ffff269224 */ /* 0x000fe200078e0a26 */
[C---:B------:R-:W-:Y:S01]  /*112b0*/  ISETP.GT.U32.AND P1, PT, R2.reuse, R4, PT ;  /* 0x000000040200720c */ /* 0x040fe20003f24070 */
[----:B------:R-:W-:Y:S01]  /*112c0*/  IMAD R34, R2, R29, R34 ;  /* 0x0000001d02227224 */ /* 0x000fe200078e0222 */
[----:B------:R-:W-:Y:S01]  /*112d0*/  ISETP.GE.AND P4, PT, R225, RZ, PT ;  /* 0x000000ffe100720c */ /* 0x000fe20003f86270 */
[----:B------:R-:W-:-:S03]  /*112e0*/  @!P5 IMAD.IADD R37, R37, 0x1, -R2 ;  /* 0x000000012525d824 */ /* 0x000fc600078e0a02 */
        /* <DEDUP_REMOVED lines=15> */
[----:B------:R-:W-:Y:S01]  /*113e0*/  IABS R33, R230 ;  /* 0x000000e600217213 */ /* 0x000fe20000000000 */
[C---:B------:R-:W-:Y:S01]  /*113f0*/  IMAD R31, R2.reuse, R35, R31 ;  /* 0x00000023021f7224 */ /* 0x040fe200078e021f */
[C---:B------:R-:W-:Y:S01]  /*11400*/  ISETP.GT.U32.AND P5, PT, R2.reuse, R34, PT ;  /* 0x000000220200720c */ /* 0x040fe20003fa4070 */
[----:B------:R-:W-:Y:S01]  /*11410*/  IMAD.HI.U32 R35, R3, R29, RZ ;  /* 0x0000001d03237227 */ /* 0x000fe200078e00ff */
[----:B------:R-:W-:-:S03]  /*11420*/  ISETP.GT.U32.AND P6, PT, R2, R30, PT ;  /* 0x0000001e0200720c */ /* 0x000fc60003fc4070 */
[----:B------:R-:W-:Y:S01]  /*11430*/  IMAD.HI.U32 R32, R3, R33, RZ ;  /* 0x0000002103207227 */ /* 0x000fe200078e00ff */
[----:B------:R-:W-:-:S03]  /*11440*/  ISETP.GT.U32.AND P1, PT, R2, R37, PT ;  /* 0x000000250200720c */ /* 0x000fc60003f24070 */
[----:B------:R-:W-:Y:S02]  /*11450*/  IMAD.MOV R35, RZ, RZ, -R35 ;  /* 0x000000ffff237224 */ /* 0x000fe400078e0a23 */
[----:B------:R-:W-:Y:S02]  /*11460*/  IMAD.MOV R32, RZ, RZ, -R32 ;  /* 0x000000ffff207224 */ /* 0x000fe400078e0a20 */
[--C-:B------:R-:W-:Y:S01]  /*11470*/  @!P4 IMAD.IADD R4, R4, 0x1, -R2.reuse ;  /* 0x000000010404c824 */ /* 0x100fe200078e0a02 */
[C---:B------:R-:W-:Y:S01]  /*11480*/  ISETP.GT.U32.AND P4, PT, R2.reuse, R31, PT ;  /* 0x0000001f0200720c */ /* 0x040fe20003f84070 */
[C---:B------:R-:W-:Y:S02]  /*11490*/  IMAD R29, R2.reuse, R35, R29 ;  /* 0x00000023021d7224 */ /* 0x040fe400078e021d */
[----:B------:R-:W-:Y:S01]  /*114a0*/  IMAD R33, R2, R32, R33 ;  /* 0x0000002002217224 */ /* 0x000fe200078e0221 */
[----:B------:R-:W-:Y:S01]  /*114b0*/  IABS R32, R233 ;  /* 0x000000e900207213 */ /* 0x000fe20000000000 */
[--C-:B------:R-:W-:Y:S01]  /*114c0*/  @!P5 IMAD.IADD R34, R34, 0x1, -R2.reuse ;  /* 0x000000012222d824 */ /* 0x100fe200078e0a02 */
[----:B------:R-:W-:Y:S01]  /*114d0*/  ISETP.GT.U32.AND P5, PT, R2, R29, PT ;  /* 0x0000001d0200720c */ /* 0x000fe20003fa4070 */
[----:B------:R-:W-:Y:S01]  /*114e0*/  @!P6 IMAD.IADD R30, R30, 0x1, -R2 ;  /* 0x000000011e1ee824 */ /* 0x000fe200078e0a02 */
[----:B------:R-:W-:Y:S01]  /*114f0*/  ISETP.GE.AND P0, PT, R226, RZ, PT ;  /* 0x000000ffe200720c */ /* 0x000fe20003f06270 */
[----:B------:R0:W-:Y:S01]  /*11500*/  STL [R1+0x120], R38 ;  /* 0x0001202601007387 */ /* 0x0001e20000100800 */
[----:B------:R-:W-:-:S02]  /*11510*/  ISETP.GE.AND P3, PT, R227, RZ, PT ;  /* 0x000000ffe300720c */ /* 0x000fc40003f66270 */
[----:B------:R-:W-:Y:S02]  /*11520*/  ISETP.GE.AND P2, PT, R228, RZ, PT ;  /* 0x000000ffe400720c */ /* 0x000fe40003f46270 */
[----:B------:R-:W-:Y:S01]  /*11530*/  ISETP.GE.AND P6, PT, R229, RZ, PT ;  /* 0x000000ffe500720c */ /* 0x000fe20003fc6270 */
[----:B------:R-:W-:Y:S02]  /*11540*/  @!P1 IMAD.IADD R37, R37, 0x1, -R2 ;  /* 0x0000000125259824 */ /* 0x000fe400078e0a02 */
[----:B0-----:R-:W-:Y:S01]  /*11550*/  IMAD.HI.U32 R38, R3, R32, RZ ;  /* 0x0000002003267227 */ /* 0x001fe200078e00ff */
[----:B------:R-:W-:Y:S02]  /*11560*/  ISETP.GT.U32.AND P1, PT, R2, R33, PT ;  /* 0x000000210200720c */ /* 0x000fe40003f24070 */
[----:B------:R-:W-:Y:S01]  /*11570*/  IABS R36, R234 ;  /* 0x000000ea00247213 */ /* 0x000fe20000000000 */
[----:B------:R-:W-:Y:S02]  /*11580*/  IMAD.MOV R38, RZ, RZ, -R38 ;  /* 0x000000ffff267224 */ /* 0x000fe400078e0a26 */
[----:B------:R-:W-:-:S02]  /*11590*/  @!P4 IMAD.IADD R31, R31, 0x1, -R2 ;  /* 0x000000011f1fc824 */ /* 0x000fc400078e0a02 */
[----:B------:R-:W-:Y:S02]  /*115a0*/  IMAD.MOV.U32 R40, RZ, RZ, R37 ;  /* 0x000000ffff287224 */ /* 0x000fe400078e0025 */
[----:B------:R-:W-:Y:S01]  /*115b0*/  IMAD.MOV.U32 R39, RZ, RZ, R4 ;  /* 0x000000ffff277224 */ /* 0x000fe200078e0004 */
[----:B------:R-:W-:Y:S01]  /*115c0*/  IABS R35, R235 ;  /* 0x000000eb00237213 */ /* 0x000fe20000000000 */
[C---:B------:R-:W-:Y:S02]  /*115d0*/  IMAD R32, R2.reuse, R38, R32 ;  /* 0x0000002602207224 */ /* 0x040fe400078e0220 */
[----:B------:R-:W-:Y:S01]  /*115e0*/  @!P5 IMAD.IADD R29, R29, 0x1, -R2 ;  /* 0x000000011d1dd824 */ /* 0x000fe200078e0a02 */
[----:B------:R-:W-:Y:S01]  /*115f0*/  ISETP.GT.U32.AND P5, PT, R2, R31, PT ;  /* 0x0000001f0200720c */ /* 0x000fe20003fa4070 */
[----:B------:R-:W-:Y:S02]  /*11600*/  IMAD.MOV.U32 R4, RZ, RZ, R34 ;  /* 0x000000ffff047224 */ /* 0x000fe400078e0022 */
[----:B------:R-:W-:-:S04]  /*11610*/  IMAD.HI.U32 R38, R3, R36, RZ ;  /* 0x0000002403267227 */ /* 0x000fc800078e00ff */
[----:B------:R-:W-:Y:S02]  /*11620*/  @!P0 IMAD.MOV R40, RZ, RZ, -R40 ;  /* 0x000000ffff288224 */ /* 0x000fe400078e0a28 */
[----:B------:R-:W-:Y:S02]  /*11630*/  @!P3 IMAD.MOV R39, RZ, RZ, -R39 ;  /* 0x000000ffff27b224 */ /* 0x000fe400078e0a27 */
[----:B------:R-:W-:Y:S02]  /*11640*/  @!P2 IMAD.MOV R30, RZ, RZ, -R30 ;  /* 0x000000ffff1ea224 */ /* 0x000fe400078e0a1e */
[----:B------:R-:W-:Y:S01]  /*11650*/  @!P6 IMAD.MOV R4, RZ, RZ, -R4 ;  /* 0x000000ffff04e224 */ /* 0x000fe200078e0a04 */
[----:B------:R-:W-:Y:S01]  /*11660*/  ISETP.GT.U32.AND P6, PT, R2, R32, PT ;  /* 0x000000200200720c */ /* 0x000fe20003fc4070 */
[----:B------:R-:W-:Y:S01]  /*11670*/  IMAD.HI.U32 R37, R3, R35, RZ ;  /* 0x0000002303257227 */ /* 0x000fe200078e00ff */
[----:B------:R-:W-:Y:S03]  /*11680*/  STL [R1+0x118], R40 ;  /* 0x0001182801007387 */ /* 0x000fe60000100800 */
[----:B------:R-:W-:Y:S01]  /*11690*/  IMAD.MOV R38, RZ, RZ, -R38 ;  /* 0x000000ffff267224 */ /* 0x000fe200078e0a26 */
[----:B------:R-:W-:Y:S01]  /*116a0*/  STL [R1+0x110], R39 ;  /* 0x0001102701007387 */ /* 0x000fe20000100800 */
[----:B------:R-:W-:-:S02]  /*116b0*/  @!P1 IMAD.IADD R33, R33, 0x1, -R2 ;  /* 0x0000000121219824 */ /* 0x000fc400078e0a02 */
[----:B------:R-:W-:Y:S01]  /*116c0*/  IMAD.MOV R37, RZ, RZ, -R37 ;  /* 0x000000ffff257224 */ /* 0x000fe200078e0a25 */
[----:B------:R0:W-:Y:S01]  /*116d0*/  STL [R1+0x10c], R30 ;  /* 0x00010c1e01007387 */ /* 0x0001e20000100800 */
[----:B------:R-:W-:Y:S01]  /*116e0*/  @!P5 IMAD.IADD R31, R31, 0x1, -R2 ;  /* 0x000000011f1fd824 */ /* 0x000fe200078e0a02 */
[C---:B------:R-:W-:Y:S02]  /*116f0*/  ISETP.GT.U32.AND P0, PT, R2.reuse, R33, PT ;  /* 0x000000210200720c */ /* 0x040fe40003f04070 */
[----:B------:R1:W-:Y:S01]  /*11700*/  STL [R1+0x100], R4 ;  /* 0x0001000401007387 */ /* 0x0003e20000100800 */
[C---:B0-----:R-:W-:Y:S02]  /*11710*/  IMAD R30, R2.reuse, R38, R36 ;  /* 0x00000026021e7224 */ /* 0x041fe400078e0224 */
[----:B-1----:R-:W-:-:S03]  /*11720*/  IMAD R4, R2, R37, R35 ;  /* 0x0000002502047224 */ /* 0x002fc600078e0223 */
[----:B------:R-:W-:Y:S01]  /*11730*/  ISETP.GT.U32.AND P5, PT, R2, R30, PT ;  /* 0x0000001e0200720c */ /* 0x000fe20003fa4070 */
[--C-:B------:R-:W-:Y:S01]  /*11740*/  @!P6 IMAD.IADD R32, R32, 0x1, -R2.reuse ;  /* 0x000000012020e824 */ /* 0x100fe200078e0a02 */
[----:B------:R-:W-:Y:S02]  /*11750*/  ISETP.GT.U32.AND P6, PT, R2, R4, PT ;  /* 0x000000040200720c */ /* 0x000fe40003fc4070 */
[----:B------:R-:W-:Y:S02]  /*11760*/  ISETP.GE.AND P1, PT, R230, RZ, PT ;  /* 0x000000ffe600720c */ /* 0x000fe40003f26270 */
[----:B------:R-:W-:Y:S01]  /*11770*/  ISETP.GE.AND P4, PT, R231, RZ, PT ;  /* 0x000000ffe700720c */ /* 0x000fe20003f86270 */
[----:B------:R-:W-:Y:S01]  /*11780*/  @!P0 IMAD.IADD R33, R33, 0x1, -R2 ;  /* 0x0000000121218824 */ /* 0x000fe200078e0a02 */
[----:B------:R-:W-:-:S05]  /*11790*/  IABS R35, R237 ;  /* 0x000000ed00237213 */ /* 0x000fca0000000000 */
[--C-:B------:R-:W-:Y:S02]  /*117a0*/  @!P5 IMAD.IADD R30, R30, 0x1, -R2.reuse ;  /* 0x000000011e1ed824 */ /* 0x100fe400078e0a02 */
[----:B------:R-:W-:Y:S02]  /*117b0*/  IMAD.MOV.U32 R40, RZ, RZ, R33 ;  /* 0x000000ffff287224 */ /* 0x000fe400078e0021 */
[----:B------:R-:W-:Y:S01]  /*117c0*/  @!P6 IMAD.IADD R4, R4, 0x1, -R2 ;  /* 0x000000010404e824 */ /* 0x000fe200078e0a02 */
[----:B------:R-:W-:Y:S01]  /*117d0*/  ISETP.GT.U32.AND P6, PT, R2, R30, PT ;  /* 0x0000001e0200720c */ /* 0x000fe20003fc4070 */
[----:B------:R-:W-:-:S04]  /*117e0*/  IMAD.HI.U32 R36, R3, R35, RZ ;  /* 0x0000002303247227 */ /* 0x000fc800078e00ff */
[----:B------:R-:W-:Y:S02]  /*117f0*/  @!P1 IMAD.MOV R40, RZ, RZ, -R40 ;  /* 0x000000ffff289224 */ /* 0x000fe400078e0a28 */
[----:B------:R-:W-:Y:S02]  /*11800*/  @!P4 IMAD.MOV R31, RZ, RZ, -R31 ;  /* 0x000000ffff1fc224 */ /* 0x000fe400078e0a1f */
[----:B------:R-:W-:Y:S01]  /*11810*/  IMAD.MOV R36, RZ, RZ, -R36 ;  /* 0x000000ffff247224 */ /* 0x000fe200078e0a24 */
[----:B------:R-:W-:Y:S01]  /*11820*/  IABS R39, R236 ;  /* 0x000000ec00277213 */ /* 0x000fe20000000000 */
[----:B------:R-:W-:Y:S01]  /*11830*/  STL [R1+0xfc], R40 ;  /* 0x0000fc2801007387 */ /* 0x000fe20000100800 */
[----:B------:R-:W-:-:S03]  /*11840*/  ISETP.GT.U32.AND P3, PT, R2, R29, PT ;  /* 0x0000001d0200720c */ /* 0x000fc60003f64070 */
[----:B------:R0:W-:Y:S01]  /*11850*/  STL [R1+0xf8], R31 ;  /* 0x0000f81f01007387 */ /* 0x0001e20000100800 */
[----:B------:R-:W-:Y:S01]  /*11860*/  IMAD.HI.U32 R33, R3, R39, RZ ;  /* 0x0000002703217227 */ /* 0x000fe200078e00ff */
[----:B------:R-:W-:-:S03]  /*11870*/  ISETP.GE.AND P2, PT, R232, RZ, PT ;  /* 0x000000ffe800720c */ /* 0x000fc60003f46270 */
[----:B------:R-:W-:Y:S02]  /*11880*/  @!P6 IMAD.IADD R30, R30, 0x1, -R2 ;  /* 0x000000011e1ee824 */ /* 0x000fe400078e0a02 */
[C---:B0-----:R-:W-:Y:S01]  /*11890*/  IMAD R31, R2.reuse, R36, R35 ;  /* 0x00000024021f7224 */ /* 0x041fe200078e0223 */
[C---:B------:R-:W-:Y:S01]  /*118a0*/  ISETP.GT.U32.AND P5, PT, R2.reuse, R32, PT ;  /* 0x000000200200720c */ /* 0x040fe20003fa4070 */
[----:B------:R-:W-:Y:S01]  /*118b0*/  IMAD.MOV R33, RZ, RZ, -R33 ;  /* 0x000000ffff217224 */ /* 0x000fe200078e0a21 */
[----:B------:R-:W-:Y:S02]  /*118c0*/  IABS R34, R238 ;  /* 0x000000ee00227213 */ /* 0x000fe40000000000 */
[C---:B------:R-:W-:Y:S01]  /*118d0*/  ISETP.GT.U32.AND P6, PT, R2.reuse, R31, PT ;  /* 0x0000001f0200720c */ /* 0x040fe20003fc4070 */
[C---:B------:R-:W-:Y:S01]  /*118e0*/  IMAD R39, R2.reuse, R33, R39 ;  /* 0x0000002102277224 */ /* 0x040fe200078e0227 */
[----:B------:R-:W-:Y:S01]  /*118f0*/  ISETP.GT.U32.AND P4, PT, R2, R4, PT ;  /* 0x000000040200720c */ /* 0x000fe20003f84070 */
[----:B------:R-:W-:Y:S01]  /*11900*/  IMAD.HI.U32 R33, R3, R34, RZ ;  /* 0x0000002203217227 */ /* 0x000fe200078e00ff */
[----:B------:R-:W-:-:S03]  /*11910*/  ISETP.GE.AND P0, PT, R233, RZ, PT ;  /* 0x000000ffe900720c */ /* 0x000fc60003f06270 */
[--C-:B------:R-:W-:Y:S02]  /*11920*/  @!P3 IMAD.IADD R29, R29, 0x1, -R2.reuse ;  /* 0x000000011d1db824 */ /* 0x100fe400078e0a02 */
[----:B------:R-:W-:Y:S02]  /*11930*/  IMAD.MOV R33, RZ, RZ, -R33 ;  /* 0x000000ffff217224 */ /* 0x000fe400078e0a21 */
[----:B------:R-:W-:Y:S01]  /*11940*/  @!P2 IMAD.MOV R29, RZ, RZ, -R29 ;  /* 0x000000ffff1da224 */ /* 0x000fe200078e0a1d */
[----:B------:R-:W-:Y:S01]  /*11950*/  ISETP.GE.AND P3, PT, R234, RZ, PT ;  /* 0x000000ffea00720c */ /* 0x000fe20003f66270 */
[--C-:B------:R-:W-:Y:S01]  /*11960*/  @!P6 IMAD.IADD R31, R31, 0x1, -R2.reuse ;  /* 0x000000011f1fe824 */ /* 0x100fe200078e0a02 */
[----:B------:R-:W-:Y:S01]  /*11970*/  IABS R38, R239 ;  /* 0x000000ef00267213 */ /* 0x000fe20000000000 */
[----:B------:R-:W-:Y:S02]  /*11980*/  @!P5 IMAD.IADD R32, R32, 0x1, -R2 ;  /* 0x000000012020d824 */ /* 0x000fe400078e0a02 */
[C---:B------:R-:W-:Y:S01]  /*11990*/  IMAD R34, R2.reuse, R33, R34 ;  /* 0x0000002102227224 */ /* 0x040fe200078e0222 */
[----:B------:R0:W-:Y:S01]  /*119a0*/  STL [R1+0xd4], R29 ;  /* 0x0000d41d01007387 */ /* 0x0001e20000100800 */
[----:B------:R-:W-:Y:S01]  /*119b0*/  IMAD.MOV.U32 R37, RZ, RZ, R32 ;  /* 0x000000ffff257224 */ /* 0x000fe200078e0020 */
[----:B------:R-:W-:Y:S01]  /*119c0*/  ISETP.GT.U32.AND P6, PT, R2, R31, PT ;  /* 0x0000001f0200720c */ /* 0x000fe20003fc4070 */
[----:B------:R-:W-:Y:S01]  /*119d0*/  @!P4 IMAD.IADD R4, R4, 0x1, -R2 ;  /* 0x000000010404c824 */ /* 0x000fe200078e0a02 */
[----:B------:R-:W-:Y:S01]  /*119e0*/  ISETP.GT.U32.AND P4, PT, R2, R34, PT ;  /* 0x000000220200720c */ /* 0x000fe20003f84070 */
[----:B------:R-:W-:-:S02]  /*119f0*/  @!P0 IMAD.MOV R37, RZ, RZ, -R37 ;  /* 0x000000ffff258224 */ /* 0x000fc400078e0a25 */
[----:B0-----:R-:W-:Y:S02]  /*11a00*/  IMAD.MOV.U32 R29, RZ, RZ, R30 ;  /* 0x000000ffff1d7224 */ /* 0x001fe400078e001e */
[----:B------:R-:W-:-:S04]  /*11a10*/  IMAD.HI.U32 R30, R3, R38, RZ ;  /* 0x00000026031e7227 */ /* 0x000fc800078e00ff */
[----:B------:R-:W-:Y:S01]  /*11a20*/  IMAD.MOV R30, RZ, RZ, -R30 ;  /* 0x000000ffff1e7224 */ /* 0x000fe200078e0a1e */
[----:B------:R0:W-:Y:S01]  /*11a30*/  STL [R1+0xcc], R37 ;  /* 0x0000cc2501007387 */ /* 0x0001e20000100800 */
[----:B------:R-:W-:Y:S01]  /*11a40*/  @!P3 IMAD.MOV R29, RZ, RZ, -R29 ;  /* 0x000000ffff1db224 */ /* 0x000fe200078e0a1d */
[----:B------:R-:W-:Y:S01]  /*11a50*/  IABS R36, R241 ;  /* 0x000000f100247213 */ /* 0x000fe20000000000 */
[----:B------:R-:W-:Y:S02]  /*11a60*/  IMAD R38, R2, R30, R38 ;  /* 0x0000001e02267224 */ /* 0x000fe400078e0226 */
[--C-:B------:R-:W-:Y:S01]  /*11a70*/  @!P6 IMAD.IADD R31, R31, 0x1, -R2.reuse ;  /* 0x000000011f1fe824 */ /* 0x100fe200078e0a02 */
[----:B------:R1:W-:Y:S01]  /*11a80*/  STL [R1+0xc0], R29 ;  /* 0x0000c01d01007387 */ /* 0x0003e20000100800 */
[----:B0-----:R-:W-:Y:S01]  /*11a90*/  IABS R37, R240 ;  /* 0x000000f000257213 */ /* 0x001fe20000000000 */
[----:B------:R-:W-:Y:S01]  /*11aa0*/  @!P4 IMAD.IADD R34, R34, 0x1, -R2 ;  /* 0x000000012222c824 */ /* 0x000fe200078e0a02 */
[----:B------:R-:W-:Y:S01]  /*11ab0*/  ISETP.GT.U32.AND P6, PT, R2, R38, PT ;  /* 0x000000260200720c */ /* 0x000fe20003fc4070 */
[----:B------:R-:W-:-:S04]  /*11ac0*/  IMAD.HI.U32 R30, R3, R36, RZ ;  /* 0x00000024031e7227 */ /* 0x000fc800078e00ff */
[----:B-1----:R-:W-:Y:S01]  /*11ad0*/  IMAD.HI.U32 R29, R3, R37, RZ ;  /* 0x00000025031d7227 */ /* 0x002fe200078e00ff */
[----:B------:R-:W-:-:S03]  /*11ae0*/  ISETP.GT.U32.AND P4, PT, R2, R34, PT ;  /* 0x000000220200720c */ /* 0x000fc60003f84070 */
[----:B------:R-:W-:Y:S02]  /*11af0*/  IMAD.MOV R32, RZ, RZ, -R29 ;  /* 0x000000ffff207224 */ /* 0x000fe400078e0a1d */
[----:B------:R-:W-:Y:S01]  /*11b00*/  IMAD.MOV R30, RZ, RZ, -R30 ;  /* 0x000000ffff1e7224 */ /* 0x000fe200078e0a1e */
[C---:B------:R-:W-:Y:S01]  /*11b10*/  ISETP.GT.U32.AND P5, PT, R2.reuse, R39, PT ;  /* 0x000000270200720c */ /* 0x040fe20003fa4070 */
[C---:B------:R-:W-:Y:S01]  /*11b20*/  IMAD R37, R2.reuse, R32, R37 ;  /* 0x0000002002257224 */ /* 0x040fe200078e0225 */
[----:B------:R-:W-:Y:S01]  /*11b30*/  IABS R32, R243 ;  /* 0x000000f300207213 */ /* 0x000fe20000000000 */
[----:B------:R-:W-:Y:S02]  /*11b40*/  IMAD R36, R2, R30, R36 ;  /* 0x0000001e02247224 */ /* 0x000fe400078e0224 */
[----:B------:R-:W-:Y:S01]  /*11b50*/  @!P6 IMAD.IADD R38, R38, 0x1, -R2 ;  /* 0x000000012626e824 */ /* 0x000fe200078e0a02 */
[----:B------:R-:W-:Y:S01]  /*11b60*/  IABS R35, R242 ;  /* 0x000000f200237213 */ /* 0x000fe20000000000 */
[----:B------:R-:W-:Y:S01]  /*11b70*/  IMAD.HI.U32 R40, R3, R32, RZ ;  /* 0x0000002003287227 */ /* 0x000fe200078e00ff */
[----:B------:R-:W-:-:S03]  /*11b80*/  ISETP.GT.U32.AND P6, PT, R2, R36, PT ;  /* 0x000000240200720c */ /* 0x000fc60003fc4070 */
[----:B------:R-:W-:Y:S01]  /*11b90*/  @!P4 IMAD.IADD R34, R34, 0x1, -R2 ;  /* 0x000000012222c824 */ /* 0x000fe200078e0a02 */
[----:B------:R-:W-:Y:S01]  /*11ba0*/  ISETP.GT.U32.AND P4, PT, R2, R37, PT ;  /* 0x000000250200720c */ /* 0x000fe20003f84070 */
[----:B------:R-:W-:Y:S02]  /*11bb0*/  IMAD.MOV R40, RZ, RZ, -R40 ;  /* 0x000000ffff287224 */ /* 0x000fe400078e0a28 */
[----:B------:R-:W-:Y:S01]  /*11bc0*/  @!P5 IMAD.IADD R39, R39, 0x1, -R2 ;  /* 0x000000012727d824 */ /* 0x000fe200078e0a02 */
[----:B------:R-:W-:Y:S01]  /*11bd0*/  ISETP.GE.AND P1, PT, R235, RZ, PT ;  /* 0x000000ffeb00720c */ /* 0x000fe20003f26270 */
[----:B------:R-:W-:-:S04]  /*11be0*/  IMAD.HI.U32 R29, R3, R35, RZ ;  /* 0x00000023031d7227 */ /* 0x000fc800078e00ff */
[C---:B------:R-:W-:Y:S01]  /*11bf0*/  IMAD R32, R2.reuse, R40, R32 ;  /* 0x0000002802207224 */ /* 0x040fe200078e0220 */
[----:B------:R-:W-:Y:S01]  /*11c00*/  ISETP.GT.U32.AND P5, PT, R2, R39, PT ;  /* 0x000000270200720c */ /* 0x000fe20003fa4070 */
[----:B------:R-:W-:Y:S02]  /*11c10*/  IMAD.MOV R29, RZ, RZ, -R29 ;  /* 0x000000ffff1d7224 */ /* 0x000fe400078e0a1d */
[--C-:B------:R-:W-:Y:S01]  /*11c20*/  @!P6 IMAD.IADD R36, R36, 0x1, -R2.reuse ;  /* 0x000000012424e824 */ /* 0x100fe200078e0a02 */
[C---:B------:R-:W-:Y:S01]  /*11c30*/  ISETP.GT.U32.AND P6, PT, R2.reuse, R32, PT ;  /* 0x000000200200720c */ /* 0x040fe20003fc4070 */
[----:B------:R-:W-:Y:S01]  /*11c40*/  IMAD R35, R2, R29, R35 ;  /* 0x0000001d02237224 */ /* 0x000fe200078e0223 */
[----:B------:R-:W-:Y:S01]  /*11c50*/  IABS R33, R244 ;  /* 0x000000f400217213 */ /* 0x000fe20000000000 */
[----:B------:R-:W-:Y:S01]  /*11c60*/  @!P4 IMAD.IADD R37, R37, 0x1, -R2 ;  /* 0x000000012525c824 */ /* 0x000fe200078e0a02 */
[----:B------:R-:W-:Y:S01]  /*11c70*/  ISETP.GE.AND P2, PT, R236, RZ, PT ;  /* 0x000000ffec00720c */ /* 0x000fe20003f46270 */
[----:B------:R-:W-:Y:S01]  /*11c80*/  @!P1 IMAD.MOV R4, RZ, RZ, -R4 ;  /* 0x000000ffff049224 */ /* 0x000fe200078e0a04 */
[----:B------:R-:W-:-:S02]  /*11c90*/  ISETP.GE.AND P0, PT, R237, RZ, PT ;  /* 0x000000ffed00720c */ /* 0x000fc40003f06270 */
[----:B------:R-:W-:Y:S01]  /*11ca0*/  ISETP.GT.U32.AND P4, PT, R2, R35, PT ;  /* 0x000000230200720c */ /* 0x000fe20003f84070 */
[----:B------:R-:W-:Y:S01]  /*11cb0*/  IMAD.HI.U32 R44, R3, R33, RZ ;  /* 0x00000021032c7227 */ /* 0x000fe200078e00ff */
[----:B------:R-:W-:Y:S02]  /*11cc0*/  ISETP.GE.AND P3, PT, R238, RZ, PT ;  /* 0x000000ffee00720c */ /* 0x000fe40003f66270 */
[----:B------:R-:W-:Y:S01]  /*11cd0*/  ISETP.GT.U32.AND P1, PT, R2, R38, PT ;  /* 0x000000260200720c */ /* 0x000fe20003f24070 */
[----:B------:R-:W-:Y:S01]  /*11ce0*/  @!P5 IMAD.IADD R39, R39, 0x1, -R2 ;  /* 0x000000012727d824 */ /* 0x000fe200078e0a02 */
[----:B------:R-:W-:Y:S01]  /*11cf0*/  IABS R40, R247 ;  /* 0x000000f700287213 */ /* 0x000fe20000000000 */
[----:B------:R-:W-:Y:S02]  /*11d00*/  IMAD.MOV R44, RZ, RZ, -R44 ;  /* 0x000000ffff2c7224 */ /* 0x000fe400078e0a2c */
[--C-:B------:R-:W-:Y:S01]  /*11d10*/  @!P6 IMAD.IADD R32, R32, 0x1, -R2.reuse ;  /* 0x000000012020e824 */ /* 0x100fe200078e0a02 */
[----:B------:R-:W-:Y:S01]  /*11d20*/  IABS R30, R245 ;  /* 0x000000f5001e7213 */ /* 0x000fe20000000000 */
[----:B------:R-:W-:Y:S01]  /*11d30*/  IMAD.MOV.U32 R67, RZ, RZ, R39 ;  /* 0x000000ffff437224 */ /* 0x000fe200078e0027 */
[----:B------:R-:W-:Y:S01]  /*11d40*/  IABS R29, R246 ;  /* 0x000000f6001d7213 */ /* 0x000fe20000000000 */
[----:B------:R0:W-:Y:S01]  /*11d50*/  STL [R1+0xb8], R4 ;  /* 0x0000b80401007387 */ /* 0x0001e20000100800 */
[C---:B------:R-:W-:Y:S01]  /*11d60*/  IMAD R33, R2.reuse, R44, R33 ;  /* 0x0000002c02217224 */ /* 0x040fe200078e0221 */
[C---:B------:R-:W-:Y:S01]  /*11d70*/  ISETP.GT.U32.AND P6, PT, R2.reuse, R32, PT ;  /* 0x000000200200720c */ /* 0x040fe20003fc4070 */
[----:B------:R-:W-:Y:S01]  /*11d80*/  @!P2 IMAD.MOV R67, RZ, RZ, -R67 ;  /* 0x000000ffff43a224 */ /* 0x000fe200078e0a43 */
[----:B------:R-:W-:Y:S01]  /*11d90*/  ISETP.GT.U32.AND P2, PT, R2, R37, PT ;  /* 0x000000250200720c */ /* 0x000fe20003f44070 */
[----:B------:R-:W-:-:S02]  /*11da0*/  @!P4 IMAD.IADD R35, R35, 0x1, -R2 ;  /* 0x000000012323c824 */ /* 0x000fc400078e0a02 */
[----:B------:R-:W-:-:S04]  /*11db0*/  IMAD.HI.U32 R41, R3, R40, RZ ;  /* 0x0000002803297227 */ /* 0x000fc800078e00ff */
[----:B0-----:R-:W-:Y:S02]  /*11dc0*/  IMAD.MOV.U32 R4, RZ, RZ, R34 ;  /* 0x000000ffff047224 */ /* 0x001fe400078e0022 */
[----:B------:R-:W-:Y:S01]  /*11dd0*/  @!P0 IMAD.MOV R31, RZ, RZ, -R31 ;  /* 0x000000ffff1f8224 */ /* 0x000fe200078e0a1f */
[----:B------:R-:W-:Y:S01]  /*11de0*/  ISETP.GT.U32.AND P0, PT, R2, R36, PT ;  /* 0x000000240200720c */ /* 0x000fe20003f04070 */
[C---:B------:R-:W-:Y:S01]  /*11df0*/  IMAD.HI.U32 R43, R3.reuse, R30, RZ ;  /* 0x0000001e032b7227 */ /* 0x040fe200078e00ff */
[----:B------:R-:W-:Y:S03]  /*11e00*/  STL [R1+0xb4], R67 ;  /* 0x0000b44301007387 */ /* 0x000fe60000100800 */
[----:B------:R-:W-:-:S04]  /*11e10*/  IMAD.HI.U32 R42, R3, R29, RZ ;  /* 0x0000001d032a7227 */ /* 0x000fc800078e00ff */
[----:B------:R-:W-:Y:S02]  /*11e20*/  @!P3 IMAD.MOV R4, RZ, RZ, -R4 ;  /* 0x000000ffff04b224 */ /* 0x000fe400078e0a04 */
[----:B------:R-:W-:Y:S01]  /*11e30*/  @!P1 IMAD.IADD R38, R38, 0x1, -R2 ;  /* 0x0000000126269824 */ /* 0x000fe200078e0a02 */
[C---:B------:R-:W-:Y:S01]  /*11e40*/  ISETP.GT.U32.AND P1, PT, R2.reuse, R33, PT ;  /* 0x000000210200720c */ /* 0x040fe20003f24070 */
[----:B------:R-:W-:Y:S01]  /*11e50*/  IMAD.MOV R41, RZ, RZ, -R41 ;  /* 0x000000ffff297224 */ /* 0x000fe200078e0a29 */
[----:B------:R-:W-:Y:S01]  /*11e60*/  ISETP.GT.U32.AND P3, PT, R2, R35, PT ;  /* 0x000000230200720c */ /* 0x000fe20003f64070 */
[----:B------:R-:W-:Y:S01]  /*11e70*/  IMAD.MOV R43, RZ, RZ, -R43 ;  /* 0x000000ffff2b7224 */ /* 0x000fe200078e0a2b */
[----:B------:R-:W-:Y:S01]  /*11e80*/  STL [R1+0xb0], R31 ;  /* 0x0000b01f01007387 */ /* 0x000fe20000100800 */
[----:B------:R-:W-:-:S03]  /*11e90*/  IMAD.MOV R42, RZ, RZ, -R42 ;  /* 0x000000ffff2a7224 */ /* 0x000fc600078e0a2a */
[----:B------:R0:W-:Y:S01]  /*11ea0*/  STL [R1+0xac], R4 ;  /* 0x0000ac0401007387 */ /* 0x0001e20000100800 */
[C---:B------:R-:W-:Y:S02]  /*11eb0*/  IMAD R30, R2.reuse, R43, R30 ;  /* 0x0000002b021e7224 */ /* 0x040fe400078e021e */
[----:B------:R-:W-:Y:S01]  /*11ec0*/  IMAD R29, R2, R42, R29 ;  /* 0x0000002a021d7224 */ /* 0x000fe200078e021d */
[----:B------:R-:W-:Y:S01]  /*11ed0*/  IABS R34, R248 ;  /* 0x000000f800227213 */ /* 0x000fe20000000000 */
[----:B------:R-:W-:Y:S02]  /*11ee0*/  @!P6 IMAD.IADD R32, R32, 0x1, -R2 ;  /* 0x000000012020e824 */ /* 0x000fe400078e0a02 */
[C---:B0-----:R-:W-:Y:S02]  /*11ef0*/  IMAD R4, R2.reuse, R41, R40 ;  /* 0x0000002902047224 */ /* 0x041fe400078e0228 */
[--C-:B------:R-:W-:Y:S01]  /*11f00*/  @!P2 IMAD.IADD R37, R37, 0x1, -R2.reuse ;  /* 0x000000012525a824 */ /* 0x100fe200078e0a02 */
[----:B------:R-:W-:Y:S01]  /*11f10*/  ISETP.GT.U32.AND P2, PT, R2, R30, PT ;  /* 0x0000001e0200720c */ /* 0x000fe20003f44070 */
[--C-:B------:R-:W-:Y:S01]  /*11f20*/  @!P0 IMAD.IADD R36, R36, 0x1, -R2.reuse ;  /* 0x0000000124248824 */ /* 0x100fe200078e0a02 */
[C---:B------:R-:W-:Y:S01]  /*11f30*/  ISETP.GT.U32.AND P6, PT, R2.reuse, R4, PT ;  /* 0x000000040200720c */ /* 0x040fe20003fc4070 */
[--C-:B------:R-:W-:Y:S01]  /*11f40*/  @!P1 IMAD.IADD R33, R33, 0x1, -R2.reuse ;  /* 0x0000000121219824 */ /* 0x100fe200078e0a02 */
[----:B------:R-:W-:Y:S01]  /*11f50*/  ISETP.GT.U32.AND P0, PT, R2, R29, PT ;  /* 0x0000001d0200720c */ /* 0x000fe20003f04070 */
[----:B------:R-:W-:Y:S01]  /*11f60*/  @!P3 IMAD.IADD R35, R35, 0x1, -R2 ;  /* 0x000000012323b824 */ /* 0x000fe200078e0a02 */
[----:B------:R-:W-:Y:S01]  /*11f70*/  ISETP.GE.AND P1, PT, R242, RZ, PT ;  /* 0x000000fff200720c */ /* 0x000fe20003f26270 */
[----:B------:R-:W-:Y:S01]  /*11f80*/  IMAD.HI.U32 R40, R3, R34, RZ ;  /* 0x0000002203287227 */ /* 0x000fe200078e00ff */
[----:B------:R-:W-:-:S02]  /*11f90*/  ISETP.GE.AND P4, PT, R240, RZ, PT ;  /* 0x000000fff000720c */ /* 0x000fc40003f86270 */
[----:B------:R-:W-:Y:S01]  /*11fa0*/  ISETP.GE.AND P3, PT, R241, RZ, PT ;  /* 0x000000fff100720c */ /* 0x000fe20003f66270 */
[----:B------:R-:W-:Y:S01]  /*11fb0*/  IMAD.MOV R40, RZ, RZ, -R40 ;  /* 0x000000ffff287224 */ /* 0x000fe200078e0a28 */
[----:B------:R-:W-:Y:S01]  /*11fc0*/  ISETP.GE.AND P5, PT, R239, RZ, PT ;  /* 0x000000ffef00720c */ /* 0x000fe20003fa6270 */
[----:B------:R-:W-:Y:S02]  /*11fd0*/  @!P2 IMAD.IADD R30, R30, 0x1, -R2 ;  /* 0x000000011e1ea824 */ /* 0x000fe400078e0a02 */
[----:B------:R-:W-:Y:S02]  /*11fe0*/  IMAD R34, R2, R40, R34 ;  /* 0x0000002802227224 */ /* 0x000fe400078e0222 */
[--C-:B------:R-:W-:Y:S01]  /*11ff0*/  @!P6 IMAD.IADD R4, R4, 0x1, -R2.reuse ;  /* 0x000000010404e824 */ /* 0x100fe200078e0a02 */
[----:B------:R-:W-:Y:S01]  /*12000*/  ISETP.GT.U32.AND P6, PT, R2, R33, PT ;  /* 0x000000210200720c */ /* 0x000fe20003fc4070 */
        /* <DEDUP_REMOVED lines=9> */
[C---:B------:R-:W-:Y:S02]  /*120a0*/  ISETP.GT.U32.AND P4, PT, R2.reuse, R30, PT ;  /* 0x0000001e0200720c */ /* 0x040fe40003f84070 */
[----:B------:R-:W-:Y:S01]  /*120b0*/  ISETP.GT.U32.AND P3, PT, R2, R29, PT ;  /* 0x0000001d0200720c */ /* 0x000fe20003f64070 */
[----:B------:R-:W-:Y:S01]  /*120c0*/  IMAD.HI.U32 R39, R3, R31, RZ ;  /* 0x0000001f03277227 */ /* 0x000fe200078e00ff */
[----:B------:R-:W-:-:S03]  /*120d0*/  ISETP.GE.AND P0, PT, R244, RZ, PT ;  /* 0x000000fff400720c */ /* 0x000fc60003f06270 */
[----:B------:R-:W-:Y:S02]  /*120e0*/  IMAD.MOV.U32 R44, RZ, RZ, R38 ;  /* 0x000000ffff2c7224 */ /* 0x000fe400078e0026 */
[----:B------:R-:W-:Y:S02]  /*120f0*/  IMAD.MOV R39, RZ, RZ, -R39 ;  /* 0x000000ffff277224 */ /* 0x000fe400078e0a27 */
[----:B------:R-:W-:Y:S02]  /*12100*/  @!P5 IMAD.MOV R44, RZ, RZ, -R44 ;  /* 0x000000ffff2cd224 */ /* 0x000fe400078e0a2c */
[----:B------:R-:W-:Y:S01]  /*12110*/  @!P6 IMAD.IADD R33, R33, 0x1, -R2 ;  /* 0x000000012121e824 */ /* 0x000fe200078e0a02 */
[C---:B------:R-:W-:Y:S01]  /*12120*/  ISETP.GT.U32.AND P5, PT, R2.reuse, R4, PT ;  /* 0x000000040200720c */ /* 0x040fe20003fa4070 */
[----:B------:R-:W-:Y:S01]  /*12130*/  IMAD R31, R2, R39, R31 ;  /* 0x00000027021f7224 */ /* 0x000fe200078e021f */
[----:B------:R-:W-:Y:S01]  /*12140*/  IABS R39, R26 ;  /* 0x0000001a00277213 */ /* 0x000fe20000000000 */
[----:B------:R-:W-:Y:S01]  /*12150*/  @!P2 IMAD.MOV R32, RZ, RZ, -R32 ;  /* 0x000000ffff20a224 */ /* 0x000fe200078e0a20 */
[----:B------:R-:W-:Y:S01]  /*12160*/  STL [R1+0xa0], R44 ;  /* 0x0000a02c01007387 */ /* 0x000fe20000100800 */
[--C-:B------:R-:W-:Y:S01]  /*12170*/  @!P1 IMAD.IADD R34, R34, 0x1, -R2.reuse ;  /* 0x0000000122229824 */ /* 0x100fe200078e0a02 */
[----:B------:R-:W-:Y:S01]  /*12180*/  ISETP.GE.AND P2, PT, R245, RZ, PT ;  /* 0x000000fff500720c */ /* 0x000fe20003f46270 */
[----:B------:R-:W-:Y:S01]  /*12190*/  IMAD.MOV.U32 R37, RZ, RZ, R33 ;  /* 0x000000ffff257224 */ /* 0x000fe200078e0021 */
[----:B------:R-:W-:Y:S01]  /*121a0*/  STL [R1+0x9c], R43 ;  /* 0x00009c2b01007387 */ /* 0x000fe20000100800 */
[--C-:B------:R-:W-:Y:S01]  /*121b0*/  @!P4 IMAD.IADD R30, R30, 0x1, -R2.reuse ;  /* 0x000000011e1ec824 */ /* 0x100fe200078e0a02 */
[----:B------:R-:W-:Y:S01]  /*121c0*/  ISETP.GE.AND P4, PT, R246, RZ, PT ;  /* 0x000000fff600720c */ /* 0x000fe20003f86270 */
[----:B------:R-:W-:Y:S01]  /*121d0*/  @!P3 IMAD.IADD R29, R29, 0x1, -R2 ;  /* 0x000000011d1db824 */ /* 0x000fe200078e0a02 */
[----:B------:R-:W-:Y:S01]  /*121e0*/  STL [R1+0x98], R42 ;  /* 0x0000982a01007387 */ /* 0x000fe20000100800 */
[----:B------:R-:W-:Y:S01]  /*121f0*/  ISETP.GE.AND P3, PT, R247, RZ, PT ;  /* 0x000000fff700720c */ /* 0x000fe20003f66270 */
[----:B------:R-:W-:Y:S01]  /*12200*/  @!P0 IMAD.MOV R37, RZ, RZ, -R37 ;  /* 0x000000ffff258224 */ /* 0x000fe200078e0a25 */
[C---:B------:R-:W-:Y:S01]  /*12210*/  ISETP.GT.U32.AND P6, PT, R2.reuse, R31, PT ;  /* 0x0000001f0200720c */ /* 0x040fe20003fc4070 */
[----:B------:R0:W-:Y:S01]  /*12220*/  STL [R1+0x94], R35 ;  /* 0x0000942301007387 */ /* 0x0001e20000100800 */
[----:B------:R-:W-:-:S03]  /*12230*/  ISETP.GT.U32.AND P0, PT, R2, R34, PT ;  /* 0x000000220200720c */ /* 0x000fc60003f04070 */
[----:B------:R1:W-:Y:S01]  /*12240*/  STL [R1+0x90], R32 ;  /* 0x0000902001007387 */ /* 0x0003e20000100800 */
[----:B------:R-:W-:Y:S02]  /*12250*/  IMAD.MOV.U32 R36, RZ, RZ, R30 ;  /* 0x000000ffff247224 */ /* 0x000fe400078e001e */
[----:B------:R-:W-:Y:S01]  /*12260*/  @!P5 IMAD.IADD R4, R4, 0x1, -R2 ;  /* 0x000000010404d824 */ /* 0x000fe200078e0a02 */
[----:B0-----:R-:W-:Y:S01]  /*12270*/  IABS R35, R27 ;  /* 0x0000001b00237213 */ /* 0x001fe20000000000 */
[----:B-1----:R-:W-:-:S04]  /*12280*/  IMAD.HI.U32 R32, R3, R39, RZ ;  /* 0x0000002703207227 */ /* 0x002fc800078e00ff */
[----:B------:R-:W-:Y:S01]  /*12290*/  IMAD.MOV R32, RZ, RZ, -R32 ;  /* 0x000000ffff207224 */ /* 0x000fe200078e0a20 */
[----:B------:R-:W-:Y:S01]  /*122a0*/  ISETP.GE.AND P5, PT, R248, RZ, PT ;  /* 0x000000fff800720c */ /* 0x000fe20003fa6270 */
[----:B------:R-:W-:-:S04]  /*122b0*/  IMAD.HI.U32 R30, R3, R35, RZ ;  /* 0x00000023031e7227 */ /* 0x000fc800078e00ff */
[C---:B------:R-:W-:Y:S02]  /*122c0*/  IMAD R32, R2.reuse, R32, R39 ;  /* 0x0000002002207224 */ /* 0x040fe400078e0227 */
[----:B------:R-:W-:Y:S02]  /*122d0*/  @!P2 IMAD.MOV R36, RZ, RZ, -R36 ;  /* 0x000000ffff24a224 */ /* 0x000fe400078e0a24 */
[----:B------:R-:W-:Y:S02]  /*122e0*/  @!P4 IMAD.MOV R29, RZ, RZ, -R29 ;  /* 0x000000ffff1dc224 */ /* 0x000fe400078e0a1d */
[----:B------:R-:W-:Y:S01]  /*122f0*/  @!P3 IMAD.MOV R4, RZ, RZ, -R4 ;  /* 0x000000ffff04b224 */ /* 0x000fe200078e0a04 */
[----:B------:R-:W-:Y:S01]  /*12300*/  STL [R1+0x88], R37 ;  /* 0x0000882501007387 */ /* 0x000fe20000100800 */
[----:B------:R-:W-:Y:S01]  /*12310*/  @!P6 IMAD.IADD R31, R31, 0x1, -R2 ;  /* 0x000000011f1fe824 */ /* 0x000fe200078e0a02 */
[----:B------:R-:W-:Y:S01]  /*12320*/  ISETP.GT.U32.AND P6, PT, R2, R32, PT ;  /* 0x000000200200720c */ /* 0x000fe20003fc4070 */
[----:B------:R-:W-:Y:S01]  /*12330*/  IMAD.MOV R30, RZ, RZ, -R30 ;  /* 0x000000ffff1e7224 */ /* 0x000fe200078e0a1e */
[----:B------:R-:W-:Y:S01]  /*12340*/  STL [R1+0x84], R36 ;  /* 0x0000842401007387 */ /* 0x000fe20000100800 */
[----:B------:R-:W-:-:S03]  /*12350*/  @!P0 IMAD.IADD R34, R34, 0x1, -R2 ;  /* 0x0000000122228824 */ /* 0x000fc600078e0a02 */
[----:B------:R0:W-:Y:S04]  /*12360*/  STL [R1+0x80], R29 ;  /* 0x0000801d01007387 */ /* 0x0001e80000100800 */
[----:B------:R1:W-:Y:S01]  /*12370*/  STL [R1+0x7c], R4 ;  /* 0x00007c0401007387 */ /* 0x0003e20000100800 */
[----:B------:R-:W-:Y:S01]  /*12380*/  ISETP.GE.AND P4, PT, R26, RZ, PT ;  /* 0x000000ff1a00720c */ /* 0x000fe20003f86270 */
[----:B0-----:R-:W-:Y:S02]  /*12390*/  IMAD.MOV.U32 R29, RZ, RZ, R34 ;  /* 0x000000ffff1d7224 */ /* 0x001fe400078e0022 */
[C---:B-1----:R-:W-:Y:S02]  /*123a0*/  IMAD R4, R2.reuse, R30, R35 ;  /* 0x0000001e02047224 */ /* 0x042fe400078e0223 */
[----:B------:R-:W-:Y:S01]  /*123b0*/  @!P5 IMAD.MOV R29, RZ, RZ, -R29 ;  /* 0x000000ffff1dd224 */ /* 0x000fe200078e0a1d */
[----:B------:R-:W-:-:S02]  /*123c0*/  ISETP.GT.U32.AND P2, PT, R2, R31, PT ;  /* 0x0000001f0200720c */ /* 0x000fc40003f44070 */
[----:B------:R-:W-:Y:S02]  /*123d0*/  ISETP.GT.U32.AND P5, PT, R2, R4, PT ;  /* 0x000000040200720c */ /* 0x000fe40003fa4070 */
[----:B------:R-:W-:Y:S01]  /*123e0*/  IABS R26, R28 ;  /* 0x0000001c001a7213 */ /* 0x000fe20000000000 */
[----:B------:R-:W-:Y:S01]  /*123f0*/  @!P6 IMAD.IADD R32, R32, 0x1, -R2 ;  /* 0x000000012020e824 */ /* 0x000fe200078e0a02 */
[----:B------:R-:W-:-:S03]  /*12400*/  ISETP.GE.AND P1, PT, R249, RZ, PT ;  /* 0x000000fff900720c */ /* 0x000fc60003f26270 */
[----:B------:R-:W-:Y:S01]  /*12410*/  IMAD.MOV.U32 R30, RZ, RZ, R26 ;  /* 0x000000ffff1e7224 */ /* 0x000fe200078e001a */
[----:B------:R-:W-:Y:S02]  /*12420*/  ISETP.GE.AND P0, PT, R28, RZ, PT ;  /* 0x000000ff1c00720c */ /* 0x000fe40003f06270 */
[----:B------:R-:W-:Y:S01]  /*12430*/  ISETP.GT.U32.AND P6, PT, R2, R32, PT ;  /* 0x000000200200720c */ /* 0x000fe20003fc4070 */
[----:B------:R-:W-:Y:S01]  /*12440*/  IMAD.HI.U32 R28, R3, R30, RZ ;  /* 0x0000001e031c7227 */ /* 0x000fe200078e00ff */
[----:B------:R-:W-:Y:S02]  /*12450*/  ISETP.GE.AND P3, PT, R27, RZ, PT ;  /* 0x000000ff1b00720c */ /* 0x000fe40003f66270 */
[----:B------:R-:W-:Y:S01]  /*12460*/  IABS R27, R25 ;  /* 0x00000019001b7213 */ /* 0x000fe20000000000 */
[--C-:B------:R-:W-:Y:S02]  /*12470*/  @!P5 IMAD.IADD R4, R4, 0x1, -R2.reuse ;  /* 0x000000010404d824 */ /* 0x100fe400078e0a02 */
[----:B------:R-:W-:-:S02]  /*12480*/  @!P2 IMAD.IADD R31, R31, 0x1, -R2 ;  /* 0x000000011f1fa824 */ /* 0x000fc400078e0a02 */
[----:B------:R-:W-:Y:S01]  /*12490*/  IMAD.MOV R28, RZ, RZ, -R28 ;  /* 0x000000ffff1c7224 */ /* 0x000fe200078e0a1c */
[----:B------:R0:W-:Y:S01]  /*124a0*/  STL [R1+0x78], R29 ;  /* 0x0000781d01007387 */ /* 0x0001e20000100800 */
[----:B------:R-:W-:Y:S02]  /*124b0*/  ISETP.GE.AND P2, PT, R25, RZ, PT ;  /* 0x000000ff1900720c */ /* 0x000fe40003f46270 */
[C---:B------:R-:W-:Y:S01]  /*124c0*/  IMAD R30, R2.reuse, R28, R30 ;  /* 0x0000001c021e7224 */ /* 0x040fe200078e021e */
[----:B------:R-:W-:Y:S01]  /*124d0*/  ISETP.GT.U32.AND P5, PT, R2, R4, PT ;  /* 0x000000040200720c */ /* 0x000fe20003fa4070 */
[----:B------:R-:W-:Y:S01]  /*124e0*/  IMAD.HI.U32 R28, R3, R27, RZ ;  /* 0x0000001b031c7227 */ /* 0x000fe200078e00ff */
[----:B------:R-:W-:-:S03]  /*124f0*/  IABS R25, R23 ;  /* 0x0000001700197213 */ /* 0x000fc60000000000 */
[----:B0-----:R-:W-:Y:S01]  /*12500*/  IMAD.MOV.U32 R29, RZ, RZ, R31 ;  /* 0x000000ffff1d7224 */ /* 0x001fe200078e001f */
[----:B------:R-:W-:Y:S01]  /*12510*/  IABS R26, R24 ;  /* 0x00000018001a7213 */ /* 0x000fe20000000000 */
[----:B------:R-:W-:Y:S01]  /*12520*/  @!P6 IMAD.IADD R32, R32, 0x1, -R2 ;  /* 0x000000012020e824 */ /* 0x000fe200078e0a02 */
[----:B------:R-:W-:Y:S01]  /*12530*/  ISETP.GT.U32.AND P6, PT, R2, R30, PT ;  /* 0x0000001e0200720c */ /* 0x000fe20003fc4070 */
[----:B------:R-:W-:Y:S01]  /*12540*/  @!P1 IMAD.MOV R29, RZ, RZ, -R29 ;  /* 0x000000ffff1d9224 */ /* 0x000fe200078e0a1d */
[----:B------:R-:W-:Y:S01]  /*12550*/  ISETP.GE.AND P1, PT, R24, RZ, PT ;  /* 0x000000ff1800720c */ /* 0x000fe20003f26270 */
[----:B------:R-:W-:Y:S02]  /*12560*/  IMAD.MOV R28, RZ, RZ, -R28 ;  /* 0x000000ffff1c7224 */ /* 0x000fe400078e0a1c */
[----:B------:R-:W-:Y:S02]  /*12570*/  IMAD.MOV.U32 R24, RZ, RZ, R25 ;  /* 0x000000ffff187224 */ /* 0x000fe400078e0019 */
[----:B------:R-:W-:Y:S01]  /*12580*/  IMAD.HI.U32 R33, R3, R26, RZ ;  /* 0x0000001a03217227 */ /* 0x000fe200078e00ff */
[----:B------:R-:W-:-:S03]  /*12590*/  IABS R25, R20 ;  /* 0x0000001400197213 */ /* 0x000fc60000000000 */
[----:B------:R-:W-:Y:S02]  /*125a0*/  IMAD R27, R2, R28, R27 ;  /* 0x0000001c021b7224 */ /* 0x000fe400078e021b */
[----:B------:R-:W-:Y:S01]  /*125b0*/  IMAD.HI.U32 R31, R3, R24, RZ ;  /* 0x00000018031f7227 */ /* 0x000fe200078e00ff */
[----:B------:R0:W-:Y:S03]  /*125c0*/  STL [R1+0x74], R29 ;  /* 0x0000741d01007387 */ /* 0x0001e60000100800 */
[----:B------:R-:W-:Y:S02]  /*125d0*/  IMAD.MOV R33, RZ, RZ, -R33 ;  /* 0x000000ffff217224 */ /* 0x000fe400078e0a21 */
[----:B------:R-:W-:Y:S01]  /*125e0*/  @!P5 IMAD.IADD R4, R4, 0x1, -R2 ;  /* 0x000000010404d824 */ /* 0x000fe200078e0a02 */
[----:B------:R-:W-:Y:S01]  /*125f0*/  ISETP.GT.U32.AND P5, PT, R2, R27, PT ;  /* 0x0000001b0200720c */ /* 0x000fe20003fa4070 */
[----:B------:R-:W-:-:S02]  /*12600*/  IMAD.MOV R31, RZ, RZ, -R31 ;  /* 0x000000ffff1f7224 */ /* 0x000fc400078e0a1f */
[----:B------:R-:W-:Y:S02]  /*12610*/  IMAD R26, R2, R33, R26 ;  /* 0x00000021021a7224 */ /* 0x000fe400078e021a */
[----:B0-----:R-:W-:-:S04]  /*12620*/  IMAD.HI.U32 R29, R3, R25, RZ ;  /* 0x00000019031d7227 */ /* 0x001fc800078e00ff */
[----:B------:R-:W-:Y:S02]  /*12630*/  IMAD.MOV.U32 R35, RZ, RZ, R32 ;  /* 0x000000ffff237224 */ /* 0x000fe400078e0020 */
[----:B------:R-:W-:Y:S02]  /*12640*/  @!P6 IMAD.IADD R30, R30, 0x1, -R2 ;  /* 0x000000011e1ee824 */ /* 0x000fe400078e0a02 */
[C---:B------:R-:W-:Y:S02]  /*12650*/  IMAD R24, R2.reuse, R31, R24 ;  /* 0x0000001f02187224 */ /* 0x040fe400078e0218 */
[----:B------:R-:W-:Y:S02]  /*12660*/  IMAD.MOV R31, RZ, RZ, -R29 ;  /* 0x000000ffff1f7224 */ /* 0x000fe400078e0a1d */
[----:B------:R-:W-:Y:S02]  /*12670*/  IMAD.MOV.U32 R34, RZ, RZ, R4 ;  /* 0x000000ffff227224 */ /* 0x000fe400078e0004 */
[----:B------:R-:W-:Y:S01]  /*12680*/  @!P4 IMAD.MOV R35, RZ, RZ, -R35 ;  /* 0x000000ffff23c224 */ /* 0x000fe200078e0a23 */
[C---:B------:R-:W-:Y:S01]  /*12690*/  ISETP.GT.U32.AND P4, PT, R2.reuse, R26, PT ;  /* 0x0000001a0200720c */ /* 0x040fe20003f84070 */
[C---:B------:R-:W-:Y:S01]  /*126a0*/  IMAD R25, R2.reuse, R31, R25 ;  /* 0x0000001f02197224 */ /* 0x040fe200078e0219 */
[C---:B------:R-:W-:Y:S01]  /*126b0*/  ISETP.GT.U32.AND P6, PT, R2.reuse, R30, PT ;  /* 0x0000001e0200720c */ /* 0x040fe20003fc4070 */
[----:B------:R-:W-:Y:S01]  /*126c0*/  @!P3 IMAD.MOV R34, RZ, RZ, -R34 ;  /* 0x000000ffff22b224 */ /* 0x000fe200078e0a22 */
[C---:B------:R-:W-:Y:S01]  /*126d0*/  ISETP.GT.U32.AND P3, PT, R2.reuse, R24, PT ;  /* 0x000000180200720c */ /* 0x040fe20003f64070 */
[----:B------:R-:W-:Y:S01]  /*126e0*/  @!P5 IMAD.IADD R27, R27, 0x1, -R2 ;  /* 0x000000011b1bd824 */ /* 0x000fe200078e0a02 */
[----:B------:R-:W-:-:S02]  /*126f0*/  ISETP.GT.U32.AND P5, PT, R2, R25, PT ;  /* 0x000000190200720c */ /* 0x000fc40003fa4070 */
[----:B------:R-:W-:Y:S02]  /*12700*/  IABS R28, R21 ;  /* 0x00000015001c7213 */ /* 0x000fe40000000000 */
[----:B------:R-:W-:-:S03]  /*12710*/  IABS R31, R17 ;  /* 0x00000011001f7213 */ /* 0x000fc60000000000 */
[--C-:B------:R-:W-:Y:S01]  /*12720*/  @!P4 IMAD.IADD R26, R26, 0x1, -R2.reuse ;  /* 0x000000011a1ac824 */ /* 0x100fe200078e0a02 */
[----:B------:R-:W-:Y:S01]  /*12730*/  ISETP.GT.U32.AND P4, PT, R2, R27, PT ;  /* 0x0000001b0200720c */ /* 0x000fe20003f84070 */
[----:B------:R-:W-:Y:S01]  /*12740*/  @!P6 IMAD.IADD R30, R30, 0x1, -R2 ;  /* 0x000000011e1ee824 */ /* 0x000fe200078e0a02 */
[----:B------:R-:W-:Y:S01]  /*12750*/  ISETP.GE.AND P6, PT, R23, RZ, PT ;  /* 0x000000ff1700720c */ /* 0x000fe20003fc6270 */
[----:B------:R-:W-:Y:S01]  /*12760*/  IMAD.HI.U32 R29, R3, R28, RZ ;  /* 0x0000001c031d7227 */ /* 0x000fe200078e00ff */
[----:B------:R-:W-:-:S03]  /*12770*/  IABS R23, R22 ;  /* 0x0000001600177213 */ /* 0x000fc60000000000 */
[----:B------:R-:W-:Y:S01]  /*12780*/  @!P3 IMAD.IADD R24, R24, 0x1, -R2 ;  /* 0x000000011818b824 */ /* 0x000fe200078e0a02 */
[C---:B------:R-:W-:Y:S01]  /*12790*/  ISETP.GT.U32.AND P3, PT, R2.reuse, R26, PT ;  /* 0x0000001a0200720c */ /* 0x040fe20003f64070 */
[----:B------:R-:W-:Y:S02]  /*127a0*/  IMAD.MOV R29, RZ, RZ, -R29 ;  /* 0x000000ffff1d7224 */ /* 0x000fe400078e0a1d */
[----:B------:R-:W-:Y:S02]  /*127b0*/  IMAD.MOV.U32 R32, RZ, RZ, R30 ;  /* 0x000000ffff207224 */ /* 0x000fe400078e001e */
[----:B------:R-:W-:Y:S01]  /*127c0*/  @!P5 IMAD.IADD R25, R25, 0x1, -R2 ;  /* 0x000000011919d824 */ /* 0x000fe200078e0a02 */
[----:B------:R-:W-:Y:S01]  /*127d0*/  ISETP.GT.U32.AND P5, PT, R2, R24, PT ;  /* 0x000000180200720c */ /* 0x000fe20003fa4070 */
[----:B------:R-:W-:Y:S02]  /*127e0*/  IMAD.MOV.U32 R30, RZ, RZ, R31 ;  /* 0x000000ffff1e7224 */ /* 0x000fe400078e001f */
[----:B------:R-:W-:-:S04]  /*127f0*/  IMAD.HI.U32 R31, R3, R23, RZ ;  /* 0x00000017031f7227 */ /* 0x000fc800078e00ff */
[C---:B------:R-:W-:Y:S02]  /*12800*/  IMAD R4, R2.reuse, R29, R28 ;  /* 0x0000001d02047224 */ /* 0x040fe400078e021c */
[----:B------:R-:W-:Y:S01]  /*12810*/  IMAD.MOV R31, RZ, RZ, -R31 ;  /* 0x000000ffff1f7224 */ /* 0x000fe200078e0a1f */
[----:B------:R-:W-:Y:S01]  /*12820*/  IABS R28, R19 ;  /* 0x00000013001c7213 */ /* 0x000fe20000000000 */
[----:B------:R-:W-:Y:S01]  /*12830*/  @!P0 IMAD.MOV R32, RZ, RZ, -R32 ;  /* 0x000000ffff208224 */ /* 0x000fe200078e0a20 */
[C---:B------:R-:W-:Y:S01]  /*12840*/  ISETP.GT.U32.AND P0, PT, R2.reuse, R25, PT ;  /* 0x000000190200720c */ /* 0x040fe20003f04070 */
[--C-:B------:R-:W-:Y:S01]  /*12850*/  @!P4 IMAD.IADD R27, R27, 0x1, -R2.reuse ;  /* 0x000000011b1bc824 */ /* 0x100fe200078e0a02 */
[C---:B------:R-:W-:Y:S01]  /*12860*/  ISETP.GT.U32.AND P4, PT, R2.reuse, R4, PT ;  /* 0x000000040200720c */ /* 0x040fe20003f84070 */
[----:B------:R-:W-:Y:S02]  /*12870*/  IMAD R23, R2, R31, R23 ;  /* 0x0000001f02177224 */ /* 0x000fe400078e0217 */
[----:B------:R-:W-:Y:S01]  /*12880*/  @!P3 IMAD.IADD R26, R26, 0x1, -R2 ;  /* 0x000000011a1ab824 */ /* 0x000fe200078e0a02 */
[----:B------:R-:W-:Y:S01]  /*12890*/  ISETP.GE.AND P3, PT, R20, RZ, PT ;  /* 0x000000ff1400720c */ /* 0x000fe20003f66270 */
[----:B------:R-:W-:Y:S01]  /*128a0*/  IMAD.HI.U32 R20, R3, R28, RZ ;  /* 0x0000001c03147227 */ /* 0x000fe200078e00ff */
[----:B------:R-:W-:-:S03]  /*128b0*/  IABS R29, R18 ;  /* 0x00000012001d7213 */ /* 0x000fc60000000000 */
[----:B------:R-:W-:Y:S01]  /*128c0*/  @!P5 IMAD.IADD R24, R24, 0x1, -R2 ;  /* 0x000000011818d824 */ /* 0x000fe200078e0a02 */
[----:B------:R-:W-:Y:S01]  /*128d0*/  ISETP.GT.U32.AND P5, PT, R2, R23, PT ;  /* 0x000000170200720c */ /* 0x000fe20003fa4070 */
[----:B------:R-:W-:Y:S01]  /*128e0*/  IMAD.HI.U32 R31, R3, R30, RZ ;  /* 0x0000001e031f7227 */ /* 0x000fe200078e00ff */
[----:B------:R-:W-:Y:S03]  /*128f0*/  STL [R1+0x70], R35 ;  /* 0x0000702301007387 */ /* 0x000fe60000100800 */
[----:B------:R-:W-:Y:S01]  /*12900*/  IMAD.MOV R20, RZ, RZ, -R20 ;  /* 0x000000ffff147224 */ /* 0x000fe200078e0a14 */
[----:B------:R-:W-:Y:S01]  /*12910*/  STL [R1+0x6c], R34 ;  /* 0x00006c2201007387 */ /* 0x000fe20000100800 */
[----:B------:R-:W-:-:S03]  /*12920*/  IMAD.MOV R31, RZ, RZ, -R31 ;  /* 0x000000ffff1f7224 */ /* 0x000fc600078e0a1f */
[----:B------:R0:W-:Y:S01]  /*12930*/  STL [R1+0x68], R32 ;  /* 0x0000682001007387 */ /* 0x0001e20000100800 */
[----:B------:R-:W-:Y:S01]  /*12940*/  IMAD R20, R2, R20, R28 ;  /* 0x0000001402147224 */ /* 0x000fe200078e021c */
[----:B------:R-:W-:Y:S01]  /*12950*/  IABS R28, R15 ;  /* 0x0000000f001c7213 */ /* 0x000fe20000000000 */
[--C-:B------:R-:W-:Y:S01]  /*12960*/  @!P0 IMAD.IADD R25, R25, 0x1, -R2.reuse ;  /* 0x0000000119198824 */ /* 0x100fe200078e0a02 */
[----:B------:R-:W-:Y:S01]  /*12970*/  ISETP.GE.AND P0, PT, R21, RZ, PT ;  /* 0x000000ff1500720c */ /* 0x000fe20003f06270 */
[----:B------:R-:W-:Y:S01]  /*12980*/  @!P4 IMAD.IADD R4, R4, 0x1, -R2 ;  /* 0x000000010404c824 */ /* 0x000fe200078e0a02 */
[----:B------:R-:W-:Y:S01]  /*12990*/  ISETP.GE.AND P4, PT, R22, RZ, PT ;  /* 0x000000ff1600720c */ /* 0x000fe20003f86270 */
[----:B0-----:R-:W-:-:S04]  /*129a0*/  IMAD.HI.U32 R32, R3, R29, RZ ;  /* 0x0000001d03207227 */ /* 0x001fc800078e00ff */
[----:B------:R-:W-:Y:S02]  /*129b0*/  IMAD.MOV R21, RZ, RZ, -R32 ;  /* 0x000000ffff157224 */ /* 0x000fe400078e0a20 */
[C---:B------:R-:W-:Y:S02]  /*129c0*/  IMAD R22, R2.reuse, R31, R30 ;  /* 0x0000001f02167224 */ /* 0x040fe400078e021e */
[----:B------:R-:W-:Y:S02]  /*129d0*/  IMAD.MOV.U32 R34, RZ, RZ, R27 ;  /* 0x000000ffff227224 */ /* 0x000fe400078e001b */
[----:B------:R-:W-:Y:S02]  /*129e0*/  IMAD.MOV.U32 R27, RZ, RZ, R28 ;  /* 0x000000ffff1b7224 */ /* 0x000fe400078e001c */
[C---:B------:R-:W-:Y:S02]  /*129f0*/  IMAD R21, R2.reuse, R21, R29 ;  /* 0x0000001502157224 */ /* 0x040fe400078e021d */
[----:B------:R-:W-:Y:S01]  /*12a00*/  @!P5 IMAD.IADD R23, R23, 0x1, -R2 ;  /* 0x000000011717d824 */ /* 0x000fe200078e0a02 */
[C---:B------:R-:W-:Y:S01]  /*12a10*/  ISETP.GT.U32.AND P5, PT, R2.reuse, R22, PT ;  /* 0x000000160200720c */ /* 0x040fe20003fa4070 */
[----:B------:R-:W-:Y:S01]  /*12a20*/  @!P2 IMAD.MOV R34, RZ, RZ, -R34 ;  /* 0x000000ffff22a224 */ /* 0x000fe200078e0a22 */
[----:B------:R-:W-:Y:S01]  /*12a30*/  ISETP.GT.U32.AND P2, PT, R2, R4, PT ;  /* 0x000000040200720c */ /* 0x000fe20003f44070 */
[----:B------:R-:W-:-:S04]  /*12a40*/  IMAD.MOV.U32 R28, RZ, RZ, R24 ;  /* 0x000000ffff1c7224 */ /* 0x000fc800078e0018 */
[----:B------:R-:W-:Y:S01]  /*12a50*/  @!P6 IMAD.MOV R28, RZ, RZ, -R28 ;  /* 0x000000ffff1ce224 */ /* 0x000fe200078e0a1c */
[----:B------:R-:W-:Y:S01]  /*12a60*/  ISETP.GT.U32.AND P6, PT, R2, R21, PT ;  /* 0x000000150200720c */ /* 0x000fe20003fc4070 */
[----:B------:R-:W-:-:S04]  /*12a70*/  IMAD.MOV.U32 R33, RZ, RZ, R26 ;  /* 0x000000ffff217224 */ /* 0x000fc800078e001a */
[----:B------:R-:W-:Y:S01]  /*12a80*/  @!P1 IMAD.MOV R33, RZ, RZ, -R33 ;  /* 0x000000ffff219224 */ /* 0x000fe200078e0a21 */
[----:B------:R-:W-:Y:S01]  /*12a90*/  ISETP.GT.U32.AND P1, PT, R2, R23, PT ;  /* 0x000000170200720c */ /* 0x000fe20003f24070 */
[--C-:B------:R-:W-:Y:S01]  /*12aa0*/  @!P2 IMAD.IADD R4, R4, 0x1, -R2.reuse ;  /* 0x000000010404a824 */ /* 0x100fe200078e0a02 */
[----:B------:R-:W-:Y:S01]  /*12ab0*/  ISETP.GT.U32.AND P2, PT, R2, R20, PT ;  /* 0x000000140200720c */ /* 0x000fe20003f44070 */
[--C-:B------:R-:W-:Y:S02]  /*12ac0*/  @!P5 IMAD.IADD R22, R22, 0x1, -R2.reuse ;  /* 0x000000011616d824 */ /* 0x100fe400078e0a02 */
[----:B------:R-:W-:Y:S02]  /*12ad0*/  @!P3 IMAD.MOV R25, RZ, RZ, -R25 ;  /* 0x000000ffff19b224 */ /* 0x000fe400078e0a19 */
[----:B------:R-:W-:Y:S01]  /*12ae0*/  @!P6 IMAD.IADD R21, R21, 0x1, -R2 ;  /* 0x000000011515e824 */ /* 0x000fe200078e0a02 */
[----:B------:R-:W-:Y:S01]  /*12af0*/  ISETP.GT.U32.AND P6, PT, R2, R22, PT ;  /* 0x000000160200720c */ /* 0x000fe20003fc4070 */
[----:B------:R-:W-:Y:S01]  /*12b00*/  STL [R1+0x64], R34 ;  /* 0x0000642201007387 */ /* 0x000fe20000100800 */
[----:B------:R-:W-:Y:S01]  /*12b10*/  IMAD.HI.U32 R24, R3, R27, RZ ;  /* 0x0000001b03187227 */ /* 0x000fe200078e00ff */
[----:B------:R-:W-:-:S02]  /*12b20*/  IABS R29, R16 ;  /* 0x00000010001d7213 */ /* 0x000fc40000000000 */
[----:B------:R-:W-:Y:S01]  /*12b30*/  STL [R1+0x60], R33 ;  /* 0x0000602101007387 */ /* 0x000fe20000100800 */
[----:B------:R-:W-:-:S03]  /*12b40*/  IMAD.MOV R24, RZ, RZ, -R24 ;  /* 0x000000ffff187224 */ /* 0x000fc600078e0a18 */
[----:B------:R-:W-:Y:S01]  /*12b50*/  STL [R1+0x5c], R28 ;  /* 0x00005c1c01007387 */ /* 0x000fe20000100800 */
[----:B------:R-:W-:-:S03]  /*12b60*/  IMAD.MOV.U32 R26, RZ, RZ, R29 ;  /* 0x000000ffff1a7224 */ /* 0x000fc600078e001d */
[----:B------:R0:W-:Y:S01]  /*12b70*/  STL [R1+0x58], R25 ;  /* 0x0000581901007387 */ /* 0x0001e20000100800 */
[--C-:B------:R-:W-:Y:S01]  /*12b80*/  @!P1 IMAD.IADD R23, R23, 0x1, -R2.reuse ;  /* 0x0000000117179824 */ /* 0x100fe200078e0a02 */
[----:B------:R-:W-:Y:S01]  /*12b90*/  ISETP.GE.AND P5, PT, R19, RZ, PT ;  /* 0x000000ff1300720c */ /* 0x000fe20003fa6270 */
[----:B------:R-:W-:Y:S01]  /*12ba0*/  IMAD R19, R2, R24, R27 ;  /* 0x0000001802137224 */ /* 0x000fe200078e021b */
[----:B------:R-:W-:Y:S01]  /*12bb0*/  ISETP.GE.AND P1, PT, R18, RZ, PT ;  /* 0x000000ff1200720c */ /* 0x000fe20003f26270 */
[----:B------:R-:W-:Y:S02]  /*12bc0*/  @!P2 IMAD.IADD R20, R20, 0x1, -R2 ;  /* 0x000000011414a824 */ /* 0x000fe400078e0a02 */
[----:B0-----:R-:W-:Y:S01]  /*12bd0*/  IMAD.MOV.U32 R25, RZ, RZ, R4 ;  /* 0x000000ffff197224 */ /* 0x001fe200078e0004 */
[----:B------:R-:W-:Y:S01]  /*12be0*/  ISETP.GE.AND P3, PT, R17, RZ, PT ;  /* 0x000000ff1100720c */ /* 0x000fe20003f66270 */
[----:B------:R-:W-:Y:S01]  /*12bf0*/  IMAD.HI.U32 R17, R3, R26, RZ ;  /* 0x0000001a03117227 */ /* 0x000fe200078e00ff */
[----:B------:R-:W-:-:S02]  /*12c00*/  IABS R18, R12 ;  /* 0x0000000c00127213 */ /* 0x000fc40000000000 */
[----:B------:R-:W-:Y:S01]  /*12c10*/  ISETP.GT.U32.AND P2, PT, R2, R21, PT ;  /* 0x000000150200720c */ /* 0x000fe20003f44070 */
[----:B------:R-:W-:Y:S02]  /*12c20*/  @!P0 IMAD.MOV R25, RZ, RZ, -R25 ;  /* 0x000000ffff198224 */ /* 0x000fe400078e0a19 */
[----:B------:R-:W-:Y:S01]  /*12c30*/  @!P6 IMAD.IADD R22, R22, 0x1, -R2 ;  /* 0x000000011616e824 */ /* 0x000fe200078e0a02 */
[C---:B------:R-:W-:Y:S01]  /*12c40*/  ISETP.GT.U32.AND P6, PT, R2.reuse, R19, PT ;  /* 0x000000130200720c */ /* 0x040fe20003fc4070 */
[----:B------:R-:W-:Y:S01]  /*12c50*/  IMAD.MOV R17, RZ, RZ, -R17 ;  /* 0x000000ffff117224 */ /* 0x000fe200078e0a11 */
[----:B------:R0:W-:Y:S03]  /*12c60*/  STL [R1+0x54], R25 ;  /* 0x0000541901007387 */ /* 0x0001e60000100800 */
[----:B------:R-:W-:Y:S02]  /*12c70*/  IMAD R17, R2, R17, R26 ;  /* 0x0000001102117224 */ /* 0x000fe400078e021a */
[----:B0-----:R-:W-:-:S04]  /*12c80*/  IMAD.HI.U32 R25, R3, R18, RZ ;  /* 0x0000001203197227 */ /* 0x001fc800078e00ff */
[----:B------:R-:W-:Y:S02]  /*12c90*/  IMAD.MOV R25, RZ, RZ, -R25 ;  /* 0x000000ffff197224 */ /* 0x000fe400078e0a19 */
[----:B------:R-:W-:Y:S01]  /*12ca0*/  @!P2 IMAD.IADD R21, R21, 0x1, -R2 ;  /* 0x000000011515a824 */ /* 0x000fe200078e0a02 */
[C---:B------:R-:W-:Y:S01]  /*12cb0*/  ISETP.GT.U32.AND P2, PT, R2.reuse, R17, PT ;  /* 0x000000110200720c */ /* 0x040fe20003f44070 */
[----:B------:R-:W-:Y:S02]  /*12cc0*/  IMAD R18, R2, R25, R18 ;  /* 0x0000001902127224 */ /* 0x000fe400078e0212 */
[----:B------:R-:W-:-:S03]  /*12cd0*/  @!P6 IMAD.IADD R19, R19, 0x1, -R2 ;  /* 0x000000011313e824 */ /* 0x000fc600078e0a02 */
[C---:B------:R-:W-:Y:S02]  /*12ce0*/  ISETP.GT.U32.AND P6, PT, R2.reuse, R18, PT ;  /* 0x000000120200720c */ /* 0x040fe40003fc4070 */
[----:B------:R-:W-:-:S05]  /*12cf0*/  ISETP.GT.U32.AND P0, PT, R2, R20, PT ;  /* 0x000000140200720c */ /* 0x000fca0003f04070 */
[----:B------:R-:W-:Y:S02]  /*12d00*/  @!P2 IMAD.IADD R17, R17, 0x1, -R2 ;  /* 0x000000011111a824 */ /* 0x000fe400078e0a02 */
[----:B------:R-:W-:-:S04]  /*12d10*/  @!P4 IMAD.MOV R23, RZ, RZ, -R23 ;  /* 0x000000ffff17c224 */ /* 0x000fc800078e0a17 */
[----:B------:R-:W-:Y:S01]  /*12d20*/  @!P6 IMAD.IADD R18, R18, 0x1, -R2 ;  /* 0x000000011212e824 */ /* 0x000fe200078e0a02 */
[C---:B------:R-:W-:Y:S02]  /*12d30*/  ISETP.GT.U32.AND P6, PT, R2.reuse, R17, PT ;  /* 0x000000110200720c */ /* 0x040fe40003fc4070 */
[----:B------:R-:W-:Y:S01]  /*12d40*/  ISETP.GT.U32.AND P4, PT, R2, R19, PT ;  /* 0x000000130200720c */ /* 0x000fe20003f84070 */
[----:B------:R-:W-:Y:S02]  /*12d50*/  IMAD.MOV.U32 R28, RZ, RZ, R22 ;  /* 0x000000ffff1c7224 */ /* 0x000fe400078e0016 */
[----:B------:R-:W-:Y:S02]  /*12d60*/  @!P0 IMAD.IADD R20, R20, 0x1, -R2 ;  /* 0x0000000114148824 */ /* 0x000fe400078e0a02 */
[----:B------:R-:W-:Y:S01]  /*12d70*/  @!P3 IMAD.MOV R28, RZ, RZ, -R28 ;  /* 0x000000ffff1cb224 */ /* 0x000fe200078e0a1c */
[----:B------:R-:W-:Y:S01]  /*12d80*/  ISETP.GT.U32.AND P3, PT, R2, R18, PT ;  /* 0x000000120200720c */ /* 0x000fe20003f64070 */
[----:B------:R-:W-:Y:S01]  /*12d90*/  IMAD.MOV.U32 R22, RZ, RZ, R20 ;  /* 0x000000ffff167224 */ /* 0x000fe200078e0014 */
[----:B------:R-:W-:Y:S01]  /*12da0*/  ISETP.GE.AND P0, PT, R15, RZ, PT ;  /* 0x000000ff0f00720c */ /* 0x000fe20003f06270 */
[----:B------:R-:W-:Y:S01]  /*12db0*/  @!P1 IMAD.MOV R21, RZ, RZ, -R21 ;  /* 0x000000ffff159224 */ /* 0x000fe200078e0a15 */
[----:B------:R-:W-:Y:S01]  /*12dc0*/  ISETP.GE.AND P2, PT, R16, RZ, PT ;  /* 0x000000ff1000720c */ /* 0x000fe20003f46270 */
[----:B------:R-:W-:Y:S01]  /*12dd0*/  @!P6 IMAD.IADD R17, R17, 0x1, -R2 ;  /* 0x000000011111e824 */ /* 0x000fe200078e0a02 */
[----:B------:R-:W-:Y:S01]  /*12de0*/  ISETP.GE.AND P6, PT, R12, RZ, PT ;  /* 0x000000ff0c00720c */ /* 0x000fe20003fc6270 */
[----:B------:R-:W-:Y:S01]  /*12df0*/  @!P5 IMAD.MOV R22, RZ, RZ, -R22 ;  /* 0x000000ffff16d224 */ /* 0x000fe200078e0a16 */
[----:B------:R-:W-:Y:S01]  /*12e00*/  STL [R1+0x50], R23 ;  /* 0x0000501701007387 */ /* 0x000fe20000100800 */
[----:B------:R-:W-:-:S02]  /*12e10*/  @!P4 IMAD.IADD R19, R19, 0x1, -R2 ;  /* 0x000000011313c824 */ /* 0x000fc400078e0a02 */
[----:B------:R-:W-:Y:S01]  /*12e20*/  IMAD.MOV.U32 R71, RZ, RZ, R66 ;  /* 0x000000ffff477224 */ /* 0x000fe200078e0042 */
[----:B------:R-:W-:Y:S01]  /*12e30*/  STL [R1+0x4c], R28 ;  /* 0x00004c1c01007387 */ /* 0x000fe20000100800 */
[----:B------:R-:W-:Y:S02]  /*12e40*/  IMAD.MOV.U32 R66, RZ, RZ, R65 ;  /* 0x000000ffff427224 */ /* 0x000fe400078e0041 */
[----:B------:R-:W-:Y:S01]  /*12e50*/  IMAD.MOV.U32 R65, RZ, RZ, R64 ;  /* 0x000000ffff417224 */ /* 0x000fe200078e0040 */
[----:B------:R-:W-:Y:S01]  /*12e60*/  STL [R1+0x48], R21 ;  /* 0x0000481501007387 */ /* 0x000fe20000100800 */
[----:B------:R-:W-:-:S03]  /*12e70*/  IMAD.MOV.U32 R64, RZ, RZ, R63 ;  /* 0x000000ffff407224 */ /* 0x000fc600078e003f */
[----:B------:R0:W-:Y:S01]  /*12e80*/  STL [R1+0x44], R22 ;  /* 0x0000441601007387 */ /* 0x0001e20000100800 */
[----:B------:R-:W-:Y:S02]  /*12e90*/  IMAD.MOV.U32 R63, RZ, RZ, R62 ;  /* 0x000000ffff3f7224 */ /* 0x000fe400078e003e */
[----:B------:R-:W-:Y:S02]  /*12ea0*/  IMAD.MOV.U32 R62, RZ, RZ, R57 ;  /* 0x000000ffff3e7224 */ /* 0x000fe400078e0039 */
[----:B------:R-:W-:Y:S02]  /*12eb0*/  @!P3 IMAD.IADD R18, R18, 0x1, -R2 ;  /* 0x000000011212b824 */ /* 0x000fe400078e0a02 */
[----:B------:R-:W-:Y:S02]  /*12ec0*/  IMAD.MOV.U32 R57, RZ, RZ, R50 ;  /* 0x000000ffff397224 */ /* 0x000fe400078e0032 */
[----:B0-----:R-:W-:Y:S02]  /*12ed0*/  IMAD.MOV.U32 R22, RZ, RZ, R19 ;  /* 0x000000ffff167224 */ /* 0x001fe400078e0013 */
[----:B------:R-:W-:-:S02]  /*12ee0*/  IMAD.MOV.U32 R50, RZ, RZ, R45 ;  /* 0x000000ffff327224 */ /* 0x000fc400078e002d */
[----:B------:R-:W-:Y:S02]  /*12ef0*/  @!P0 IMAD.MOV R22, RZ, RZ, -R22 ;  /* 0x000000ffff168224 */ /* 0x000fe400078e0a16 */
[----:B------:R-:W-:Y:S02]  /*12f00*/  IMAD.MOV.U32 R45, RZ, RZ, R127 ;  /* 0x000000ffff2d7224 */ /* 0x000fe400078e007f */
[----:B------:R-:W-:Y:S02]  /*12f10*/  IMAD.MOV.U32 R127, RZ, RZ, R251 ;  /* 0x000000ffff7f7224 */ /* 0x000fe400078e00fb */
[----:B------:R-:W-:Y:S02]  /*12f20*/  @!P2 IMAD.MOV R17, RZ, RZ, -R17 ;  /* 0x000000ffff11a224 */ /* 0x000fe400078e0a11 */
[----:B------:R-:W-:Y:S02]  /*12f30*/  IMAD.MOV.U32 R251, RZ, RZ, R129 ;  /* 0x000000fffffb7224 */ /* 0x000fe400078e0081 */
[----:B------:R-:W-:Y:S01]  /*12f40*/  @!P6 IMAD.MOV R18, RZ, RZ, -R18 ;  /* 0x000000ffff12e224 */ /* 0x000fe200078e0a12 */
[----:B------:R-:W-:Y:S01]  /*12f50*/  STL [R1+0x40], R22 ;  /* 0x0000401601007387 */ /* 0x000fe20000100800 */
[----:B------:R-:W-:-:S02]  /*12f60*/  IMAD.MOV.U32 R129, RZ, RZ, R7 ;  /* 0x000000ffff817224 */ /* 0x000fc400078e0007 */
[----:B------:R-:W-:Y:S02]  /*12f70*/  IMAD.MOV.U32 R7, RZ, RZ, R6 ;  /* 0x000000ffff077224 */ /* 0x000fe400078e0006 */
[----:B------:R-:W4:Y:S01]  /*12f80*/  LDL.LU R6, [R1+0x18c] ;  /* 0x00018c0001067983 */ /* 0x000f220000300800 */
[----:B------:R-:W-:Y:S02]  /*12f90*/  IMAD.MOV.U32 R67, RZ, RZ, R66 ;  /* 0x000000ffff437224 */ /* 0x000fe400078e0042 */
[----:B------:R-:W-:Y:S01]  /*12fa0*/  IMAD.MOV.U32 R66, RZ, RZ, R61 ;  /* 0x000000ffff427224 */ /* 0x000fe200078e003d */
[----:B------:R0:W-:Y:S04]  /*12fb0*/  STL [R1+0x3c], R17 ;  /* 0x00003c1101007387 */ /* 0x0001e80000100800 */
[----:B------:R-:W-:Y:S04]  /*12fc0*/  STL [R1+0x38], R18 ;  /* 0x0000381201007387 */ /* 0x000fe80000100800 */
[----:B------:R-:W3:Y:S01]  /*12fd0*/  LDL.LU R61, [R1+0x130] ;  /* 0x00013000013d7983 */ /* 0x000ee20000300800 */
[----:B------:R-:W-:-:S02]  /*12fe0*/  IABS R26, R13 ;  /* 0x0000000d001a7213 */ /* 0x000fc40000000000 */
[----:B------:R-:W-:-:S03]  /*12ff0*/  IABS R24, R14 ;  /* 0x0000000e00187213 */ /* 0x000fc60000000000 */
[----:B------:R-:W-:-:S04]  /*13000*/  IMAD.HI.U32 R27, R3, R26, RZ ;  /* 0x0000001a031b7227 */ /* 0x000fc800078e00ff */
[----:B------:R-:W-:-:S04]  /*13010*/  IMAD.HI.U32 R15, R3, R24, RZ ;  /* 0x00000018030f7227 */ /* 0x000fc800078e00ff */
[----:B------:R-:W-:Y:S02]  /*13020*/  IMAD.MOV R27, RZ, RZ, -R27 ;  /* 0x000000ffff1b7224 */ /* 0x000fe400078e0a1b */
[----:B------:R-:W-:Y:S02]  /*13030*/  IMAD.MOV R15, RZ, RZ, -R15 ;  /* 0x000000ffff0f7224 */ /* 0x000fe400078e0a0f */
[C---:B------:R-:W-:Y:S01]  /*13040*/  IMAD R16, R2.reuse, R27, R26 ;  /* 0x0000001b02107224 */ /* 0x040fe200078e021a */
[----:B------:R-:W-:Y:S01]  /*13050*/  IABS R4, R8 ;  /* 0x0000000800047213 */ /* 0x000fe20000000000 */
[----:B------:R-:W-:-:S03]  /*13060*/  IMAD R15, R2, R15, R24 ;  /* 0x0000000f020f7224 */ /* 0x000fc600078e0218 */
[C---:B------:R-:W-:Y:S01]  /*13070*/  ISETP.GT.U32.AND P1, PT, R2.reuse, R16, PT ;  /* 0x000000100200720c */ /* 0x040fe20003f24070 */
[----:B------:R-:W-:Y:S01]  /*13080*/  IMAD.HI.U32 R25, R3, R4, RZ ;  /* 0x0000000403197227 */ /* 0x000fe200078e00ff */
[----:B------:R-:W-:Y:S02]  /*13090*/  ISETP.GT.U32.AND P5, PT, R2, R15, PT ;  /* 0x0000000f0200720c */ /* 0x000fe40003fa4070 */
[----:B------:R-:W-:Y:S01]  /*130a0*/  IABS R26, R9 ;  /* 0x00000009001a7213 */ /* 0x000fe20000000000 */
[----:B------:R-:W-:-:S04]  /*130b0*/  IMAD.MOV R25, RZ, RZ, -R25 ;  /* 0x000000ffff197224 */ /* 0x000fc800078e0a19 */
[----:B------:R-:W-:Y:S01]  /*130c0*/  IMAD.HI.U32 R21, R3, R26, RZ ;  /* 0x0000001a03157227 */ /* 0x000fe200078e00ff */
[----:B------:R-:W-:-:S03]  /*130d0*/  IABS R24, R10 ;  /* 0x0000000a00187213 */ /* 0x000fc60000000000 */
[----:B------:R-:W-:Y:S02]  /*130e0*/  IMAD R4, R2, R25, R4 ;  /* 0x0000001902047224 */ /* 0x000fe400078e0204 */
[--C-:B------:R-:W-:Y:S02]  /*130f0*/  @!P1 IMAD.IADD R16, R16, 0x1, -R2.reuse ;  /* 0x0000000110109824 */ /* 0x100fe400078e0a02 */
[----:B------:R-:W-:Y:S01]  /*13100*/  IMAD.MOV R21, RZ, RZ, -R21 ;  /* 0x000000ffff157224 */ /* 0x000fe200078e0a15 */
[----:B------:R-:W-:Y:S01]  /*13110*/  ISETP.GE.AND P3, PT, R13, RZ, PT ;  /* 0x000000ff0d00720c */ /* 0x000fe20003f66270 */
[----:B------:R-:W-:Y:S01]  /*13120*/  @!P5 IMAD.IADD R15, R15, 0x1, -R2 ;  /* 0x000000010f0fd824 */ /* 0x000fe200078e0a02 */
[C---:B------:R-:W-:Y:S01]  /*13130*/  ISETP.GT.U32.AND P4, PT, R2.reuse, R4, PT ;  /* 0x000000040200720c */ /* 0x040fe20003f84070 */
[C---:B------:R-:W-:Y:S01]  /*13140*/  IMAD R13, R2.reuse, R21, R26 ;  /* 0x00000015020d7224 */ /* 0x040fe200078e021a */
[----:B------:R-:W-:Y:S01]  /*13150*/  ISETP.GT.U32.AND P5, PT, R2, R16, PT ;  /* 0x000000100200720c */ /* 0x000fe20003fa4070 */
[----:B------:R-:W-:-:S03]  /*13160*/  IMAD.HI.U32 R20, R3, R24, RZ ;  /* 0x0000001803147227 */ /* 0x000fc600078e00ff */
[----:B------:R-:W-:Y:S01]  /*13170*/  ISETP.GT.U32.AND P2, PT, R2, R13, PT ;  /* 0x0000000d0200720c */ /* 0x000fe20003f44070 */
[----:B------:R-:W-:-:S04]  /*13180*/  IMAD.MOV R20, RZ, RZ, -R20 ;  /* 0x000000ffff147224 */ /* 0x000fc800078e0a14 */
[C---:B------:R-:W-:Y:S01]  /*13190*/  IMAD R12, R2.reuse, R20, R24 ;  /* 0x00000014020c7224 */ /* 0x040fe200078e0218 */
[----:B------:R-:W-:Y:S01]  /*131a0*/  ISETP.GT.U32.AND P0, PT, R2, R15, PT ;  /* 0x0000000f0200720c */ /* 0x000fe20003f04070 */
[--C-:B------:R-:W-:Y:S02]  /*131b0*/  @!P4 IMAD.IADD R4, R4, 0x1, -R2.reuse ;  /* 0x000000010404c824 */ /* 0x100fe400078e0a02 */
[--C-:B------:R-:W-:Y:S01]  /*131c0*/  @!P5 IMAD.IADD R16, R16, 0x1, -R2.reuse ;  /* 0x000000011010d824 */ /* 0x100fe200078e0a02 */
[----:B------:R-:W-:Y:S02]  /*131d0*/  ISETP.GT.U32.AND P5, PT, R2, R12, PT ;  /* 0x0000000c0200720c */ /* 0x000fe40003fa4070 */
[----:B------:R-:W-:Y:S01]  /*131e0*/  ISETP.GE.AND P1, PT, R14, RZ, PT ;  /* 0x000000ff0e00720c */ /* 0x000fe20003f26270 */
[----:B------:R-:W-:Y:S01]  /*131f0*/  @!P2 IMAD.IADD R13, R13, 0x1, -R2 ;  /* 0x000000010d0da824 */ /* 0x000fe200078e0a02 */
[----:B------:R-:W-:Y:S01]  /*13200*/  ISETP.GT.U32.AND P4, PT, R2, R4, PT ;  /* 0x000000040200720c */ /* 0x000fe20003f84070 */
[----:B0-----:R-:W-:Y:S01]  /*13210*/  IMAD.MOV.U32 R17, RZ, RZ, R16 ;  /* 0x000000ffff117224 */ /* 0x001fe200078e0010 */
[----:B------:R-:W-:-:S02]  /*13220*/  IABS R14, R11 ;  /* 0x0000000b000e7213 */ /* 0x000fc40000000000 */
[----:B------:R-:W-:Y:S01]  /*13230*/  ISETP.GE.AND P6, PT, R8, RZ, PT ;  /* 0x000000ff0800720c */ /* 0x000fe20003fc6270 */
[----:B------:R-:W-:Y:S01]  /*13240*/  @!P3 IMAD.MOV R17, RZ, RZ, -R17 ;  /* 0x000000ffff11b224 */ /* 0x000fe200078e0a11 */
[----:B------:R-:W-:Y:S01]  /*13250*/  ISETP.GT.U32.AND P3, PT, R2, R13, PT ;  /* 0x0000000d0200720c */ /* 0x000fe20003f64070 */
[----:B------:R-:W-:-:S04]  /*13260*/  IMAD.HI.U32 R8, R3, R14, RZ ;  /* 0x0000000e03087227 */ /* 0x000fc800078e00ff */
[----:B------:R-:W-:Y:S01]  /*13270*/  @!P0 IMAD.IADD R15, R15, 0x1, -R2 ;  /* 0x000000010f0f8824 */ /* 0x000fe200078e0a02 */
[----:B------:R-:W-:Y:S01]  /*13280*/  ISETP.GE.AND P0, PT, R9, RZ, PT ;  /* 0x000000ff0900720c */ /* 0x000fe20003f06270 */
[----:B------:R-:W-:Y:S01]  /*13290*/  IMAD.MOV R8, RZ, RZ, -R8 ;  /* 0x000000ffff087224 */ /* 0x000fe200078e0a08 */
[----:B--2---:R-:W-:Y:S01]  /*132a0*/  IABS R9, R252 ;  /* 0x000000fc00097213 */ /* 0x004fe20000000000 */
[--C-:B------:R-:W-:Y:S02]  /*132b0*/  @!P5 IMAD.IADD R12, R12, 0x1, -R2.reuse ;  /* 0x000000010c0cd824 */ /* 0x100fe400078e0a02 */
[----:B------:R-:W-:Y:S01]  /*132c0*/  @!P4 IMAD.IADD R4, R4, 0x1, -R2 ;  /* 0x000000010404c824 */ /* 0x000fe200078e0a02 */
[----:B------:R-:W-:Y:S01]  /*132d0*/  ISETP.GE.AND P4, PT, R10, RZ, PT ;  /* 0x000000ff0a00720c */ /* 0x000fe20003f86270 */
[C---:B------:R-:W-:Y:S01]  /*132e0*/  IMAD R8, R2.reuse, R8, R14 ;  /* 0x0000000802087224 */ /* 0x040fe200078e020e */
[----:B------:R-:W-:Y:S01]  /*132f0*/  ISETP.GT.U32.AND P5, PT, R2, R12, PT ;  /* 0x0000000c0200720c */ /* 0x000fe20003fa4070 */
[----:B------:R-:W-:-:S02]  /*13300*/  IMAD.MOV.U32 R14, RZ, RZ, R15 ;  /* 0x000000ffff0e7224 */ /* 0x000fc400078e000f */
[----:B------:R-:W-:Y:S01]  /*13310*/  IMAD.HI.U32 R10, R3, R9, RZ ;  /* 0x00000009030a7227 */ /* 0x000fe200078e00ff */
[----:B------:R-:W-:Y:S02]  /*13320*/  ISETP.GE.AND P2, PT, R11, RZ, PT ;  /* 0x000000ff0b00720c */ /* 0x000fe40003f46270 */
[----:B------:R-:W-:Y:S01]  /*13330*/  IABS R11, R71 ;  /* 0x00000047000b7213 */ /* 0x000fe20000000000 */
[----:B------:R-:W-:Y:S02]  /*13340*/  IMAD.MOV.U32 R70, RZ, RZ, R65 ;  /* 0x000000ffff467224 */ /* 0x000fe400078e0041 */
[----:B------:R-:W-:Y:S02]  /*13350*/  @!P1 IMAD.MOV R14, RZ, RZ, -R14 ;  /* 0x000000ffff0e9224 */ /* 0x000fe400078e0a0e */
[----:B------:R-:W-:Y:S02]  /*13360*/  @!P3 IMAD.IADD R13, R13, 0x1, -R2 ;  /* 0x000000010d0db824 */ /* 0x000fe400078e0a02 */
[----:B------:R-:W-:-:S02]  /*13370*/  IMAD.MOV.U32 R65, RZ, RZ, R51 ;  /* 0x000000ffff417224 */ /* 0x000fc400078e0033 */
[----:B------:R-:W-:Y:S02]  /*13380*/  IMAD.MOV R10, RZ, RZ, -R10 ;  /* 0x000000ffff0a7224 */ /* 0x000fe400078e0a0a */
[----:B------:R-:W-:Y:S02]  /*13390*/  IMAD.MOV.U32 R51, RZ, RZ, R250 ;  /* 0x000000ffff337224 */ /* 0x000fe400078e00fa */
[----:B------:R-:W2:Y:S01]  /*133a0*/  LDL.LU R250, [R1+0x23c] ;  /* 0x00023c0001fa7983 */ /* 0x000ea20000300800 */
[----:B------:R-:W-:Y:S02]  /*133b0*/  IMAD.MOV.U32 R15, RZ, RZ, R13 ;  /* 0x000000ffff0f7224 */ /* 0x000fe400078e000d */
[----:B------:R-:W-:Y:S01]  /*133c0*/  @!P6 IMAD.MOV R4, RZ, RZ, -R4 ;  /* 0x000000ffff04e224 */ /* 0x000fe200078e0a04 */
[----:B------:R-:W-:Y:S01]  /*133d0*/  STL [R1+0x34], R17 ;  /* 0x0000341101007387 */ /* 0x000fe20000100800 */
[----:B------:R-:W-:-:S03]  /*133e0*/  IMAD R9, R2, R10, R9 ;  /* 0x0000000a02097224 */ /* 0x000fc600078e0209 */
[----:B------:R0:W-:Y:S01]  /*133f0*/  STL [R1+0x30], R14 ;  /* 0x0000300e01007387 */ /* 0x0001e20000100800 */
[----:B------:R-:W-:Y:S02]  /*13400*/  IMAD.MOV.U32 R68, RZ, RZ, R66 ;  /* 0x000000ffff447224 */ /* 0x000fe400078e0042 */
[----:B------:R-:W-:Y:S01]  /*13410*/  @!P0 IMAD.MOV R15, RZ, RZ, -R15 ;  /* 0x000000ffff0f8224 */ /* 0x000fe200078e0a0f */
[----:B------:R-:W-:Y:S01]  /*13420*/  STL [R1+0x2c], R4 ;  /* 0x00002c0401007387 */ /* 0x000fe20000100800 */
[----:B------:R-:W-:Y:S02]  /*13430*/  IMAD.MOV.U32 R66, RZ, RZ, R64 ;  /* 0x000000ffff427224 */ /* 0x000fe400078e0040 */
[----:B------:R-:W-:Y:S02]  /*13440*/  @!P5 IMAD.IADD R12, R12, 0x1, -R2 ;  /* 0x000000010c0cd824 */ /* 0x000fe400078e0a02 */
[----:B0-----:R-:W-:Y:S01]  /*13450*/  IMAD.HI.U32 R14, R3, R11, RZ ;  /* 0x0000000b030e7227 */ /* 0x001fe200078e00ff */
[----:B------:R-:W-:-:S02]  /*13460*/  ISETP.GT.U32.AND P5, PT, R2, R9, PT ;  /* 0x000000090200720c */ /* 0x000fc40003fa4070 */
[----:B------:R-:W-:Y:S01]  /*13470*/  ISETP.GT.U32.AND P1, PT, R2, R8, PT ;  /* 0x000000080200720c */ /* 0x000fe20003f24070 */
[----:B------:R-:W-:Y:S02]  /*13480*/  IMAD.MOV.U32 R69, RZ, RZ, R65 ;  /* 0x000000ffff457224 */ /* 0x000fe400078e0041 */
[----:B------:R-:W-:Y:S02]  /*13490*/  IMAD.MOV.U32 R64, RZ, RZ, R128 ;  /* 0x000000ffff407224 */ /* 0x000fe400078e0080 */
[----:B------:R-:W-:Y:S01]  /*134a0*/  IMAD.MOV R13, RZ, RZ, -R14 ;  /* 0x000000ffff0d7224 */ /* 0x000fe200078e0a0e */
[----:B------:R-:W2:Y:S01]  /*134b0*/  LDL.LU R128, [R1+0x410] ;  /* 0x0004100001807983 */ /* 0x000ea20000300800 */
[----:B------:R-:W-:-:S03]  /*134c0*/  IMAD.MOV.U32 R65, RZ, RZ, R127 ;  /* 0x000000ffff417224 */ /* 0x000fc600078e007f */
[----:B------:R-:W2:Y:S01]  /*134d0*/  LDL.LU R127, [R1+0x514] ;  /* 0x00051400017f7983 */ /* 0x000ea20000300800 */
[----:B------:R-:W-:-:S03]  /*134e0*/  IMAD R11, R2, R13, R11 ;  /* 0x0000000d020b7224 */ /* 0x000fc600078e020b */
[----:B------:R0:W-:Y:S01]  /*134f0*/  STL [R1+0x28], R15 ;  /* 0x0000280f01007387 */ /* 0x0001e20000100800 */
[----:B------:R-:W-:Y:S01]  /*13500*/  ISETP.GE.AND P3, PT, R71, RZ, PT ;  /* 0x000000ff4700720c */ /* 0x000fe20003f66270 */
[----:B------:R-:W-:Y:S01]  /*13510*/  IMAD.MOV.U32 R71, RZ, RZ, R66 ;  /* 0x000000ffff477224 */ /* 0x000fe200078e0042 */
[----:B------:R-:W-:Y:S01]  /*13520*/  IABS R10, R70 ;  /* 0x00000046000a7213 */ /* 0x000fe20000000000 */
[----:B0-----:R-:W-:-:S04]  /*13530*/  IMAD.MOV.U32 R15, RZ, RZ, R12 ;  /* 0x000000ffff0f7224 */ /* 0x001fc800078e000c */
[----:B------:R-:W-:Y:S01]  /*13540*/  @!P4 IMAD.MOV R15, RZ, RZ, -R15 ;  /* 0x000000ffff0fc224 */ /* 0x000fe200078e0a0f */
[----:B------:R-:W-:Y:S01]  /*13550*/  ISETP.GT.U32.AND P4, PT, R2, R11, PT ;  /* 0x0000000b0200720c */ /* 0x000fe20003f84070 */
[----:B------:R-:W-:Y:S01]  /*13560*/  IMAD.MOV.U32 R66, RZ, RZ, R65 ;  /* 0x000000ffff427224 */ /* 0x000fe200078e0041 */
[----:B------:R-:W-:Y:S01]  /*13570*/  IABS R4, R67 ;  /* 0x0000004300047213 */ /* 0x000fe20000000000 */
[----:B------:R-:W-:Y:S02]  /*13580*/  IMAD.MOV.U32 R65, RZ, RZ, R64 ;  /* 0x000000ffff417224 */ /* 0x000fe400078e0040 */
[--C-:B------:R-:W-:Y:S02]  /*13590*/  @!P5 IMAD.IADD R9, R9, 0x1, -R2.reuse ;  /* 0x000000010909d824 */ /* 0x100fe400078e0a02 */
[----:B------:R-:W-:Y:S02]  /*135a0*/  @!P1 IMAD.IADD R8, R8, 0x1, -R2 ;  /* 0x0000000108089824 */ /* 0x000fe400078e0a02 */
[----:B------:R-:W-:-:S02]  /*135b0*/  IMAD.MOV.U32 R64, RZ, RZ, R63 ;  /* 0x000000ffff407224 */ /* 0x000fc400078e003f */
[----:B------:R-:W-:Y:S02]  /*135c0*/  IMAD.MOV.U32 R63, RZ, RZ, R62 ;  /* 0x000000ffff3f7224 */ /* 0x000fe400078e003e */
[----:B------:R-:W-:Y:S01]  /*135d0*/  IMAD.HI.U32 R12, R3, R10, RZ ;  /* 0x0000000a030c7227 */ /* 0x000fe200078e00ff */
[----:B------:R-:W-:-:S03]  /*135e0*/  ISETP.GT.U32.AND P5, PT, R2, R9, PT ;  /* 0x000000090200720c */ /* 0x000fc60003fa4070 */
[----:B------:R-:W-:Y:S02]  /*135f0*/  IMAD.MOV.U32 R62, RZ, RZ, R45 ;  /* 0x000000ffff3e7224 */ /* 0x000fe400078e002d */
[----:B------:R-:W4:Y:S01]  /*13600*/  LDL.LU R45, [R1+0xec] ;  /* 0x0000ec00012d7983 */ /* 0x000f220000300800 */
[----:B------:R-:W-:Y:S01]  /*13610*/  ISETP.GT.U32.AND P0, PT, R2, R8, PT ;  /* 0x000000080200720c */ /* 0x000fe20003f04070 */
[----:B------:R-:W-:Y:S02]  /*13620*/  IMAD.HI.U32 R14, R3, R4, RZ ;  /* 0x00000004030e7227 */ /* 0x000fe400078e00ff */
[----:B------:R0:W-:Y:S02]  /*13630*/  STL [R1+0x24], R15 ;  /* 0x0000240f01007387 */ /* 0x0001e40000100800 */
[----:B------:R-:W-:Y:S02]  /*13640*/  IMAD.MOV R12, RZ, RZ, -R12 ;  /* 0x000000ffff0c7224 */ /* 0x000fe400078e0a0c */
[----:B------:R-:W-:-:S02]  /*13650*/  @!P4 IMAD.IADD R11, R11, 0x1, -R2 ;  /* 0x000000010b0bc824 */ /* 0x000fc400078e0a02 */
[----:B------:R-:W-:Y:S01]  /*13660*/  IMAD.MOV R14, RZ, RZ, -R14 ;  /* 0x000000ffff0e7224 */ /* 0x000fe200078e0a0e */
[----:B0-----:R-:W-:Y:S01]  /*13670*/  IABS R15, R69 ;  /* 0x00000045000f7213 */ /* 0x001fe20000000000 */
[C---:B------:R-:W-:Y:S01]  /*13680*/  IMAD R12, R2.reuse, R12, R10 ;  /* 0x0000000c020c7224 */ /* 0x040fe200078e020a */
[----:B------:R-:W-:-:S03]  /*13690*/  ISETP.GT.U32.AND P4, PT, R2, R11, PT ;  /* 0x0000000b0200720c */ /* 0x000fc60003f84070 */
[----:B------:R-:W-:Y:S02]  /*136a0*/  IMAD.MOV.U32 R10, RZ, RZ, R15 ;  /* 0x000000ffff0a7224 */ /* 0x000fe400078e000f */
[----:B------:R-:W-:Y:S02]  /*136b0*/  IMAD R4, R2, R14, R4 ;  /* 0x0000000e02047224 */ /* 0x000fe400078e0204 */
[----:B------:R-:W-:-:S04]  /*136c0*/  IMAD.HI.U32 R14, R3, R10, RZ ;  /* 0x0000000a030e7227 */ /* 0x000fc800078e00ff */
[--C-:B------:R-:W-:Y:S01]  /*136d0*/  @!P5 IMAD.IADD R9, R9, 0x1, -R2.reuse ;  /* 0x000000010909d824 */ /* 0x100fe200078e0a02 */
[----:B------:R-:W-:Y:S01]  /*136e0*/  ISETP.GT.U32.AND P5, PT, R2, R12, PT ;  /* 0x0000000c0200720c */ /* 0x000fe20003fa4070 */
[----:B------:R-:W-:Y:S02]  /*136f0*/  @!P0 IMAD.IADD R8, R8, 0x1, -R2 ;  /* 0x0000000108088824 */ /* 0x000fe400078e0a02 */
[----:B------:R-:W-:Y:S02]  /*13700*/  IMAD.MOV R14, RZ, RZ, -R14 ;  /* 0x000000ffff0e7224 */ /* 0x000fe400078e0a0e */
[----:B------:R-:W-:Y:S02]  /*13710*/  IMAD.MOV.U32 R17, RZ, RZ, R8 ;  /* 0x000000ffff117224 */ /* 0x000fe400078e0008 */
[C---:B------:R-:W-:Y:S02]  /*13720*/  IMAD R10, R2.reuse, R14, R10 ;  /* 0x0000000e020a7224 */ /* 0x040fe400078e020a */
[----:B------:R-:W-:Y:S01]  /*13730*/  @!P2 IMAD.MOV R17, RZ, RZ, -R17 ;  /* 0x000000ffff11a224 */ /* 0x000fe200078e0a11 */
[C---:B------:R-:W-:Y:S01]  /*13740*/  ISETP.GT.U32.AND P2, PT, R2.reuse, R4, PT ;  /* 0x000000040200720c */ /* 0x040fe20003f44070 */
[----:B------:R-:W-:Y:S01]  /*13750*/  @!P4 IMAD.IADD R11, R11, 0x1, -R2 ;  /* 0x000000010b0bc824 */ /* 0x000fe200078e0a02 */
[----:B------:R-:W-:-:S02]  /*13760*/  ISETP.GT.U32.AND P4, PT, R2, R10, PT ;  /* 0x0000000a0200720c */ /* 0x000fc40003f84070 */
[----:B------:R-:W-:Y:S01]  /*13770*/  ISETP.GE.AND P6, PT, R252, RZ, PT ;  /* 0x000000fffc00720c */ /* 0x000fe20003fc6270 */
[----:B------:R-:W-:Y:S01]  /*13780*/  @!P5 IMAD.IADD R12, R12, 0x1, -R2 ;  /* 0x000000010c0cd824 */ /* 0x000fe200078e0a02 */
[----:B------:R-:W-:Y:S01]  /*13790*/  ISETP.GE.AND P0, PT, R67, RZ, PT ;  /* 0x000000ff4300720c */ /* 0x000fe20003f06270 */
[----:B------:R-:W-:-:S03]  /*137a0*/  IMAD.MOV.U32 R16, RZ, RZ, R9 ;  /* 0x000000ffff107224 */ /* 0x000fc600078e0009 */
[----:B------:R-:W-:Y:S01]  /*137b0*/  ISETP.GT.U32.AND P5, PT, R2, R12, PT ;  /* 0x0000000c0200720c */ /* 0x000fe20003fa4070 */
[----:B------:R-:W-:Y:S01]  /*137c0*/  IMAD.MOV.U32 R67, RZ, RZ, R66 ;  /* 0x000000ffff437224 */ /* 0x000fe200078e0042 */
[----:B------:R-:W-:Y:S01]  /*137d0*/  ISETP.GE.AND P1, PT, R70, RZ, PT ;  /* 0x000000ff4600720c */ /* 0x000fe20003f26270 */
[----:B------:R-:W-:Y:S02]  /*137e0*/  IMAD.MOV.U32 R70, RZ, RZ, R65 ;  /* 0x000000ffff467224 */ /* 0x000fe400078e0041 */
[----:B------:R-:W-:Y:S02]  /*137f0*/  IMAD.MOV.U32 R66, RZ, RZ, R62 ;  /* 0x000000ffff427224 */ /* 0x000fe400078e003e */
[--C-:B------:R-:W-:Y:S02]  /*13800*/  @!P2 IMAD.IADD R4, R4, 0x1, -R2.reuse ;  /* 0x000000010404a824 */ /* 0x100fe400078e0a02 */
[----:B------:R-:W-:Y:S02]  /*13810*/  @!P4 IMAD.IADD R10, R10, 0x1, -R2 ;  /* 0x000000010a0ac824 */ /* 0x000fe400078e0a02 */
[----:B------:R-:W-:-:S02]  /*13820*/  IMAD.MOV.U32 R65, RZ, RZ, R63 ;  /* 0x000000ffff417224 */ /* 0x000fc400078e003f */
[----:B------:R-:W-:Y:S02]  /*13830*/  IMAD.MOV.U32 R63, RZ, RZ, R60 ;  /* 0x000000ffff3f7224 */ /* 0x000fe400078e003c */
[----:B------:R-:W-:Y:S01]  /*13840*/  @!P6 IMAD.MOV R16, RZ, RZ, -R16 ;  /* 0x000000ffff10e224 */ /* 0x000fe200078e0a10 */
[----:B------:R-:W-:Y:S01]  /*13850*/  ISETP.GE.AND P6, PT, R69, RZ, PT ;  /* 0x000000ff4500720c */ /* 0x000fe20003fc6270 */
[----:B------:R-:W-:Y:S01]  /*13860*/  IMAD.MOV.U32 R60, RZ, RZ, R7 ;  /* 0x000000ffff3c7224 */ /* 0x000fe200078e0007 */
[C---:B------:R-:W-:Y:S01]  /*13870*/  ISETP.GT.U32.AND P2, PT, R2.reuse, R4, PT ;  /* 0x000000040200720c */ /* 0x040fe20003f44070 */
[----:B------:R-:W-:Y:S01]  /*13880*/  IMAD.MOV.U32 R69, RZ, RZ, R66 ;  /* 0x000000ffff457224 */ /* 0x000fe200078e0042 */
[----:B------:R-:W-:Y:S01]  /*13890*/  ISETP.GT.U32.AND P4, PT, R2, R10, PT ;  /* 0x0000000a0200720c */ /* 0x000fe20003f84070 */
[----:B------:R-:W-:Y:S01]  /*138a0*/  IMAD.MOV.U32 R66, RZ, RZ, R65 ;  /* 0x000000ffff427224 */ /* 0x000fe200078e0041 */
[----:B------:R-:W-:Y:S01]  /*138b0*/  IABS R13, R68 ;  /* 0x00000044000d7213 */ /* 0x000fe20000000000 */
[----:B------:R-:W-:Y:S01]  /*138c0*/  IMAD.MOV.U32 R65, RZ, RZ, R64 ;  /* 0x000000ffff417224 */ /* 0x000fe200078e0040 */
[----:B------:R-:W2:Y:S01]  /*138d0*/  LDL.LU R7, [R1+0x19c] ;  /* 0x00019c0001077983 */ /* 0x000ea20000300800 */
[----:B------:R-:W-:-:S02]  /*138e0*/  IMAD.MOV.U32 R64, RZ, RZ, R60 ;  /* 0x000000ffff407224 */ /* 0x000fc400078e003c */
[----:B------:R-:W-:Y:S01]  /*138f0*/  @!P5 IMAD.IADD R12, R12, 0x1, -R2 ;  /* 0x000000010c0cd824 */ /* 0x000fe200078e0a02 */
[----:B------:R-:W-:Y:S01]  /*13900*/  ISETP.GE.AND P5, PT, R68, RZ, PT ;  /* 0x000000ff4400720c */ /* 0x000fe20003fa6270 */
[----:B------:R-:W-:Y:S02]  /*13910*/  IMAD.MOV.U32 R75, RZ, RZ, R66 ;  /* 0x000000ffff4b7224 */ /* 0x000fe400078e0042 */
[----:B------:R-:W-:Y:S02]  /*13920*/  IMAD.MOV.U32 R62, RZ, RZ, R59 ;  /* 0x000000ffff3e7224 */ /* 0x000fe400078e003b */
[----:B------:R-:W-:Y:S02]  /*13930*/  IMAD.MOV.U32 R15, RZ, RZ, R11 ;  /* 0x000000ffff0f7224 */ /* 0x000fe400078e000b */
[----:B------:R-:W-:Y:S02]  /*13940*/  IMAD.MOV.U32 R68, RZ, RZ, R65 ;  /* 0x000000ffff447224 */ /* 0x000fe400078e0041 */
[----:B------:R-:W-:-:S02]  /*13950*/  IMAD.MOV.U32 R66, RZ, RZ, R64 ;  /* 0x000000ffff427224 */ /* 0x000fc400078e0040 */
[----:B------:R-:W-:Y:S02]  /*13960*/  IMAD.MOV.U32 R59, RZ, RZ, R58 ;  /* 0x000000ffff3b7224 */ /* 0x000fe400078e003a */
[----:B------:R-:W-:-:S04]  /*13970*/  IMAD.HI.U32 R8, R3, R13, RZ ;  /* 0x0000000d03087227 */ /* 0x000fc800078e00ff */
[----:B------:R-:W-:Y:S02]  /*13980*/  IMAD.MOV.U32 R65, RZ, RZ, R57 ;  /* 0x000000ffff417224 */ /* 0x000fe400078e0039 */
[----:B------:R-:W-:Y:S02]  /*13990*/  IMAD.MOV.U32 R58, RZ, RZ, R47 ;  /* 0x000000ffff3a7224 */ /* 0x000fe400078e002f */
[----:B------:R-:W-:Y:S02]  /*139a0*/  IMAD.MOV.U32 R64, RZ, RZ, R50 ;  /* 0x000000ffff407224 */ /* 0x000fe400078e0032 */
[----:B------:R-:W-:Y:S01]  /*139b0*/  IMAD.MOV.U32 R47, RZ, RZ, R46 ;  /* 0x000000ffff2f7224 */ /* 0x000fe200078e002e */
[----:B------:R-:W-:Y:S01]  /*139c0*/  IABS R14, R71 ;  /* 0x00000047000e7213 */ /* 0x000fe20000000000 */
[----:B------:R-:W-:Y:S02]  /*139d0*/  IMAD.MOV.U32 R46, RZ, RZ, R251 ;  /* 0x000000ffff2e7224 */ /* 0x000fe400078e00fb */
[----:B------:R-:W-:-:S02]  /*139e0*/  @!P3 IMAD.MOV R15, RZ, RZ, -R15 ;  /* 0x000000ffff0fb224 */ /* 0x000fc400078e0a0f */
[----:B------:R-:W-:Y:S02]  /*139f0*/  IMAD.MOV.U32 R72, RZ, RZ, R66 ;  /* 0x000000ffff487224 */ /* 0x000fe400078e0042 */
[----:B------:R-:W-:Y:S02]  /*13a00*/  IMAD.MOV.U32 R251, RZ, RZ, R129 ;  /* 0x000000fffffb7224 */ /* 0x000fe400078e0081 */
[----:B------:R-:W-:Y:S01]  /*13a10*/  IMAD.MOV R8, RZ, RZ, -R8 ;  /* 0x000000ffff087224 */ /* 0x000fe200078e0a08 */
[----:B------:R-:W2:Y:S01]  /*13a20*/  LDL.LU R129, [R1+0x204] ;  /* 0x0002040001817983 */ /* 0x000ea20000300800 */
[----:B------:R-:W-:Y:S02]  /*13a30*/  IMAD.MOV.U32 R66, RZ, RZ, R65 ;  /* 0x000000ffff427224 */ /* 0x000fe400078e0041 */
[----:B------:R-:W-:Y:S01]  /*13a40*/  IMAD.MOV.U32 R65, RZ, RZ, R64 ;  /* 0x000000ffff417224 */ /* 0x000fe200078e0040 */
[----:B------:R-:W-:Y:S01]  /*13a50*/  STL [R1+0x20], R17 ;  /* 0x0000201101007387 */ /* 0x000fe20000100800 */
[--C-:B------:R-:W-:Y:S01]  /*13a60*/  @!P2 IMAD.IADD R4, R4, 0x1, -R2.reuse ;  /* 0x000000010404a824 */ /* 0x100fe200078e0a02 */
[----:B------:R-:W-:Y:S01]  /*13a70*/  IABS R252, R67 ;  /* 0x0000004300fc7213 */ /* 0x000fe20000000000 */
[----:B------:R-:W-:Y:S01]  /*13a80*/  IMAD.MOV.U32 R64, RZ, RZ, R63 ;  /* 0x000000ffff407224 */ /* 0x000fe200078e003f */
[----:B------:R-:W-:Y:S01]  /*13a90*/  STL [R1+0x1c], R16 ;  /* 0x00001c1001007387 */ /* 0x000fe20000100800 */
[----:B------:R-:W-:Y:S01]  /*13aa0*/  @!P4 IMAD.IADD R10, R10, 0x1, -R2 ;  /* 0x000000010a0ac824 */ /* 0x000fe200078e0a02 */
[----:B------:R-:W-:Y:S01]  /*13ab0*/  ISETP.GE.AND P4, PT, R67, RZ, PT ;  /* 0x000000ff4300720c */ /* 0x000fe20003f86270 */
[----:B------:R-:W-:Y:S01]  /*13ac0*/  IMAD.MOV.U32 R63, RZ, RZ, R62 ;  /* 0x000000ffff3f7224 */ /* 0x000fe200078e003e */
[----:B------:R0:W-:Y:S01]  /*13ad0*/  STL [R1+0x18], R15 ;  /* 0x0000180f01007387 */ /* 0x0001e20000100800 */
[----:B------:R-:W-:-:S02]  /*13ae0*/  IMAD R9, R2, R8, R13 ;  /* 0x0000000802097224 */ /* 0x000fc400078e020d */
[----:B------:R-:W-:Y:S02]  /*13af0*/  IMAD.MOV.U32 R67, RZ, RZ, R66 ;  /* 0x000000ffff437224 */ /* 0x000fe400078e0042 */
[----:B------:R-:W-:Y:S02]  /*13b00*/  IMAD.MOV.U32 R8, RZ, RZ, R14 ;  /* 0x000000ffff087224 */ /* 0x000fe400078e000e */
[----:B---3--:R-:W-:Y:S02]  /*13b10*/  IMAD.MOV.U32 R62, RZ, RZ, R61 ;  /* 0x000000ffff3e7224 */ /* 0x008fe400078e003d */
[----:B------:R-:W-:Y:S02]  /*13b20*/  IMAD.MOV.U32 R61, RZ, RZ, R51 ;  /* 0x000000ffff3d7224 */ /* 0x000fe400078e0033 */
[----:B0-----:R-:W-:Y:S02]  /*13b30*/  IMAD.MOV.U32 R15, RZ, RZ, R12 ;  /* 0x000000ffff0f7224 */ /* 0x001fe400078e000c */
[----:B------:R-:W-:-:S02]  /*13b40*/  IMAD.MOV.U32 R66, RZ, RZ, R65 ;  /* 0x000000ffff427224 */ /* 0x000fc400078e0041 */
[----:B------:R-:W-:Y:S02]  /*13b50*/  IMAD.MOV.U32 R14, RZ, RZ, R4 ;  /* 0x000000ffff0e7224 */ /* 0x000fe400078e0004 */
[----:B------:R-:W-:Y:S02]  /*13b60*/  IMAD.MOV.U32 R65, RZ, RZ, R64 ;  /* 0x000000ffff417224 */ /* 0x000fe400078e0040 */
[----:B------:R-:W-:Y:S02]  /*13b70*/  IMAD.MOV.U32 R64, RZ, RZ, R63 ;  /* 0x000000ffff407224 */ /* 0x000fe400078e003f */
[----:B------:R-:W-:Y:S02]  /*13b80*/  IMAD.MOV.U32 R63, RZ, RZ, R62 ;  /* 0x000000ffff3f7224 */ /* 0x000fe400078e003e */
[----:B------:R-:W-:Y:S02]  /*13b90*/  IMAD.MOV.U32 R60, RZ, RZ, R56 ;  /* 0x000000ffff3c7224 */ /* 0x000fe400078e0038 */
[----:B------:R-:W-:-:S02]  /*13ba0*/  @!P1 IMAD.MOV R15, RZ, RZ, -R15 ;  /* 0x000000ffff0f9224 */ /* 0x000fc400078e0a0f */
[----:B------:R-:W-:Y:S02]  /*13bb0*/  IMAD.MOV.U32 R62, RZ, RZ, R61 ;  /* 0x000000ffff3e7224 */ /* 0x000fe400078e003d */
[----:B------:R-:W-:Y:S02]  /*13bc0*/  IMAD.MOV.U32 R56, RZ, RZ, R54 ;  /* 0x000000ffff387224 */ /* 0x000fe400078e0036 */
[----:B------:R-:W-:Y:S01]  /*13bd0*/  @!P0 IMAD.MOV R14, RZ, RZ, -R14 ;  /* 0x000000ffff0e8224 */ /* 0x000fe200078e0a0e */
[----:B------:R-:W3:Y:S01]  /*13be0*/  LDL.LU R54, [R1+0x230] ;  /* 0x0002300001367983 */ /* 0x000ee20000300800 */
[----:B------:R-:W-:Y:S02]  /*13bf0*/  IMAD.MOV.U32 R61, RZ, RZ, R251 ;  /* 0x000000ffff3d7224 */ /* 0x000fe400078e00fb */
[----:B------:R-:W-:Y:S01]  /*13c00*/  IMAD.MOV.U32 R74, RZ, RZ, R67 ;  /* 0x000000ffff4a7224 */ /* 0x000fe200078e0043 */
[----:B------:R-:W2:Y:S01]  /*13c10*/  LDL.LU R50, [R1+0xe8] ;  /* 0x0000e80001327983 */ /* 0x000ea20000300800 */
[----:B------:R-:W-:-:S02]  /*13c20*/  IMAD.MOV.U32 R67, RZ, RZ, R66 ;  /* 0x000000ffff437224 */ /* 0x000fc400078e0042 */
[----:B------:R-:W-:Y:S01]  /*13c30*/  @!P6 IMAD.MOV R10, RZ, RZ, -R10 ;  /* 0x000000ffff0ae224 */ /* 0x000fe200078e0a0a */
[----:B------:R-:W3:Y:S01]  /*13c40*/  LDL.LU R57, [R1+0xe4] ;  /* 0x0000e40001397983 */ /* 0x000ee20000300800 */
[----:B------:R-:W-:Y:S02]  /*13c50*/  IMAD.MOV.U32 R66, RZ, RZ, R65 ;  /* 0x000000ffff427224 */ /* 0x000fe400078e0041 */
[----:B------:R-:W-:Y:S01]  /*13c60*/  IMAD.MOV.U32 R65, RZ, RZ, R64 ;  /* 0x000000ffff417224 */ /* 0x000fe200078e0040 */
[----:B------:R-:W-:Y:S01]  /*13c70*/  STL [R1+0x14], R15 ;  /* 0x0000140f01007387 */ /* 0x000fe20000100800 */
[----:B------:R-:W-:Y:S02]  /*13c80*/  IMAD.MOV.U32 R64, RZ, RZ, R61 ;  /* 0x000000ffff407224 */ /* 0x000fe400078e003d */
[----:B------:R-:W-:Y:S01]  /*13c90*/  IMAD.MOV.U32 R51, RZ, RZ, R49 ;  /* 0x000000ffff337224 */ /* 0x000fe200078e0031 */
[----:B------:R0:W-:Y:S01]  /*13ca0*/  STL [R1+0x10], R14 ;  /* 0x0000100e01007387 */ /* 0x0001e20000100800 */
[----:B------:R-:W-:-:S02]  /*13cb0*/  IMAD.MOV.U32 R61, RZ, RZ, R60 ;  /* 0x000000ffff3d7224 */ /* 0x000fc400078e003c */
[----:B------:R-:W-:Y:S01]  /*13cc0*/  IMAD.MOV.U32 R60, RZ, RZ, R59 ;  /* 0x000000ffff3c7224 */ /* 0x000fe200078e003b */
[----:B------:R-:W3:Y:S01]  /*13cd0*/  LDL.LU R49, [R1+0x1a4] ;  /* 0x0001a40001317983 */ /* 0x000ee20000300800 */
[----:B------:R-:W-:-:S03]  /*13ce0*/  IMAD.MOV.U32 R59, RZ, RZ, R58 ;  /* 0x000000ffff3b7224 */ /* 0x000fc600078e003a */
[----:B------:R1:W-:Y:S04]  /*13cf0*/  STL [R1+0xc], R10 ;  /* 0x00000c0a01007387 */ /* 0x0003e80000100800 */
[----:B------:R-:W4:Y:S01]  /*13d00*/  LDL.LU R58, [R1+0x220] ;  /* 0x00022000013a7983 */ /* 0x000f220000300800 */
[----:B------:R-:W-:Y:S01]  /*13d10*/  ISETP.GE.AND P1, PT, R71, RZ, PT ;  /* 0x000000ff4700720c */ /* 0x000fe20003f26270 */
[----:B------:R-:W-:Y:S02]  /*13d20*/  IMAD.MOV.U32 R71, RZ, RZ, R67 ;  /* 0x000000ffff477224 */ /* 0x000fe400078e0043 */
[----:B------:R-:W-:Y:S02]  /*13d30*/  IMAD.MOV.U32 R67, RZ, RZ, R66 ;  /* 0x000000ffff437224 */ /* 0x000fe400078e0042 */
[----:B------:R-:W-:-:S02]  /*13d40*/  IMAD.MOV.U32 R66, RZ, RZ, R65 ;  /* 0x000000ffff427224 */ /* 0x000fc400078e0041 */
[----:B------:R-:W-:Y:S02]  /*13d50*/  IMAD.MOV.U32 R65, RZ, RZ, R64 ;  /* 0x000000ffff417224 */ /* 0x000fe400078e0040 */
[----:B------:R-:W-:Y:S02]  /*13d60*/  IMAD.MOV.U32 R64, RZ, RZ, R61 ;  /* 0x000000ffff407224 */ /* 0x000fe400078e003d */
[----:B------:R-:W-:Y:S02]  /*13d70*/  IMAD.MOV.U32 R61, RZ, RZ, R60 ;  /* 0x000000ffff3d7224 */ /* 0x000fe400078e003c */
[----:B------:R-:W-:Y:S01]  /*13d80*/  IMAD.MOV.U32 R60, RZ, RZ, R59 ;  /* 0x000000ffff3c7224 */ /* 0x000fe200078e003b */
[----:B------:R-:W-:-:S13]  /*13d90*/  ISETP.GT.U32.AND P3, PT, R2, R9, PT ;  /* 0x000000090200720c */ /* 0x000fda0003f64070 */
[----:B------:R-:W-:Y:S02]  /*13da0*/  @!P3 IMAD.IADD R9, R9, 0x1, -R2 ;  /* 0x000000010909b824 */ /* 0x000fe400078e0a02 */
[----:B----4-:R-:W-:Y:S02]  /*13db0*/  IMAD.MOV.U32 R59, RZ, RZ, R58 ;  /* 0x000000ffff3b7224 */ /* 0x010fe400078e003a */
[----:B------:R-:W4:Y:S01]  /*13dc0*/  LDL.LU R58, [R1+0x15c] ;  /* 0x00015c00013a7983 */ /* 0x000f220000300800 */
[----:B------:R-:W-:Y:S02]  /*13dd0*/  ISETP.GT.U32.AND P3, PT, R2, R9, PT ;  /* 0x000000090200720c */ /* 0x000fe40003f64070 */
[----:B------:R-:W-:Y:S02]  /*13de0*/  IABS R11, R70 ;  /* 0x00000046000b7213 */ /* 0x000fe40000000000 */
[----:B------:R-:W-:-:S09]  /*13df0*/  ISETP.GE.AND P0, PT, R70, RZ, PT ;  /* 0x000000ff4600720c */ /* 0x000fd20003f06270 */
[----:B------:R-:W-:-:S04]  /*13e00*/  @!P3 IMAD.IADD R9, R9, 0x1, -R2 ;  /* 0x000000010909b824 */ /* 0x000fc800078e0a02 */
[----:B0-----:R-:W-:Y:S02]  /*13e10*/  IMAD.MOV.U32 R14, RZ, RZ, R9 ;  /* 0x000000ffff0e7224 */ /* 0x001fe400078e0009 */
[----:B------:R-:W-:Y:S02]  /*13e20*/  IMAD.MOV.U32 R70, RZ, RZ, R66 ;  /* 0x000000ffff467224 */ /* 0x000fe400078e0042 */
[----:B------:R-:W-:Y:S02]  /*13e30*/  @!P5 IMAD.MOV R14, RZ, RZ, -R14 ;  /* 0x000000ffff0ed224 */ /* 0x000fe400078e0a0e */
[----:B------:R-:W-:Y:S01]  /*13e40*/  IMAD.MOV.U32 R66, RZ, RZ, R65 ;  /* 0x000000ffff427224 */ /* 0x000fe200078e0041 */
[----:B------:R-:W-:Y:S01]  /*13e50*/  IABS R251, R69 ;  /* 0x0000004500fb7213 */ /* 0x000fe20000000000 */
[----:B------:R-:W-:Y:S01]  /*13e60*/  IMAD.MOV.U32 R65, RZ, RZ, R61 ;  /* 0x000000ffff417224 */ /* 0x000fe200078e003d */
[----:B------:R-:W-:Y:S01]  /*13e70*/  ISETP.GE.AND P6, PT, R69, RZ, PT ;  /* 0x000000ff4500720c */ /* 0x000fe20003fc6270 */
[----:B------:R-:W-:Y:S01]  /*13e80*/  IMAD.MOV.U32 R61, RZ, RZ, R60 ;  /* 0x000000ffff3d7224 */ /* 0x000fe200078e003c */
[----:B------:R0:W-:Y:S01]  /*13e90*/  STL [R1+0x8], R14 ;  /* 0x0000080e01007387 */ /* 0x0001e20000100800 */
[----:B------:R-:W-:-:S02]  /*13ea0*/  IMAD.MOV.U32 R60, RZ, RZ, R59 ;  /* 0x000000ffff3c7224 */ /* 0x000fc400078e003b */
[----:B------:R-:W-:Y:S02]  /*13eb0*/  IMAD.MOV.U32 R69, RZ, RZ, R45 ;  /* 0x000000ffff457224 */ /* 0x000fe400078e002d */
[----:B------:R-:W3:Y:S01]  /*13ec0*/  LDL.LU R45, [R1+0x114] ;  /* 0x00011400012d7983 */ /* 0x000ee20000300800 */
[----:B------:R-:W-:-:S04]  /*13ed0*/  IMAD.HI.U32 R13, R3, R8, RZ ;  /* 0x00000008030d7227 */ /* 0x000fc800078e00ff */
[----:B------:R-:W-:-:S04]  /*13ee0*/  IMAD.MOV R13, RZ, RZ, -R13 ;  /* 0x000000ffff0d7224 */ /* 0x000fc800078e0a0d */
[----:B------:R-:W-:Y:S02]  /*13ef0*/  IMAD R8, R2, R13, R8 ;  /* 0x0000000d02087224 */ /* 0x000fe400078e0208 */
[----:B------:R-:W-:-:S04]  /*13f00*/  IMAD.HI.U32 R13, R3, R11, RZ ;  /* 0x0000000b030d7227 */ /* 0x000fc800078e00ff */
[----:B------:R-:W-:-:S04]  /*13f10*/  IMAD.MOV R13, RZ, RZ, -R13 ;  /* 0x000000ffff0d7224 */ /* 0x000fc800078e0a0d */
[C---:B------:R-:W-:Y:S02]  /*13f20*/  IMAD R4, R2.reuse, R13, R11 ;  /* 0x0000000d02047224 */ /* 0x040fe400078e020b */
[----:B----4-:R-:W-:Y:S02]  /*13f30*/  IMAD.MOV.U32 R59, RZ, RZ, R58 ;  /* 0x000000ffff3b7224 */ /* 0x010fe400078e003a */
[----:B------:R-:W4:Y:S01]  /*13f40*/  LDL.LU R58, [R1+0x108] ;  /* 0x00010800013a7983 */ /* 0x000f220000300800 */
[C---:B------:R-:W-:Y:S01]  /*13f50*/  ISETP.GT.U32.AND P3, PT, R2.reuse, R4, PT ;  /* 0x000000040200720c */ /* 0x040fe20003f64070 */
[----:B------:R-:W-:Y:S01]  /*13f60*/  IMAD.HI.U32 R12, R3, R252, RZ ;  /* 0x000000fc030c7227 */ /* 0x000fe200078e00ff */
[----:B------:R-:W-:-:S03]  /*13f70*/  ISETP.GT.U32.AND P2, PT, R2, R8, PT ;  /* 0x000000080200720c */ /* 0x000fc60003f44070 */
[----:B------:R-:W-:-:S04]  /*13f80*/  IMAD.MOV R12, RZ, RZ, -R12 ;  /* 0x000000ffff0c7224 */ /* 0x000fc800078e0a0c */
[----:B------:R-:W-:Y:S01]  /*13f90*/  IMAD R252, R2, R12, R252 ;  /* 0x0000000c02fc7224 */ /* 0x000fe200078e02fc */
[----:B------:R-:W-:-:S03]  /*13fa0*/  IABS R12, R68 ;  /* 0x00000044000c7213 */ /* 0x000fc60000000000 */
[--C-:B------:R-:W-:Y:S02]  /*13fb0*/  @!P3 IMAD.IADD R4, R4, 0x1, -R2.reuse ;  /* 0x000000010404b824 */ /* 0x100fe400078e0a02 */
[----:B------:R-:W-:Y:S02]  /*13fc0*/  @!P2 IMAD.IADD R8, R8, 0x1, -R2 ;  /* 0x000000010808a824 */ /* 0x000fe400078e0a02 */
[----:B-1----:R-:W-:Y:S01]  /*13fd0*/  IMAD.HI.U32 R10, R3, R12, RZ ;  /* 0x0000000c030a7227 */ /* 0x002fe200078e00ff */
[C---:B------:R-:W-:Y:S02]  /*13fe0*/  ISETP.GT.U32.AND P3, PT, R2.reuse, R4, PT ;  /* 0x000000040200720c */ /* 0x040fe40003f64070 */
[----:B------:R-:W-:Y:S01]  /*13ff0*/  ISETP.GT.U32.AND P2, PT, R2, R8, PT ;  /* 0x000000080200720c */ /* 0x000fe20003f44070 */
[----:B------:R-:W-:-:S04]  /*14000*/  IMAD.MOV R10, RZ, RZ, -R10 ;  /* 0x000000ffff0a7224 */ /* 0x000fc800078e0a0a */
[----:B------:R-:W-:-:S06]  /*14010*/  IMAD R12, R2, R10, R12 ;  /* 0x0000000a020c7224 */ /* 0x000fcc00078e020c */
[--C-:B------:R-:W-:Y:S01]  /*14020*/  @!P3 IMAD.IADD R4, R4, 0x1, -R2.reuse ;  /* 0x000000010404b824 */ /* 0x100fe200078e0a02 */
[----:B------:R-:W-:Y:S01]  /*14030*/  ISETP.GT.U32.AND P3, PT, R2, R12, PT ;  /* 0x0000000c0200720c */ /* 0x000fe20003f64070 */
[----:B------:R-:W-:Y:S01]  /*14040*/  @!P2 IMAD.IADD R8, R8, 0x1, -R2 ;  /* 0x000000010808a824 */ /* 0x000fe200078e0a02 */
[----:B------:R-:W-:Y:S01]  /*14050*/  ISETP.GE.AND P2, PT, R68, RZ, PT ;  /* 0x000000ff4400720c */ /* 0x000fe20003f46270 */
[----:B------:R-:W-:Y:S02]  /*14060*/  IMAD.MOV.U32 R73, RZ, RZ, R67 ;  /* 0x000000ffff497224 */ /* 0x000fe400078e0043 */
[----:B--2---:R-:W-:Y:S02]  /*14070*/  IMAD.MOV.U32 R68, RZ, RZ, R50 ;  /* 0x000000ffff447224 */ /* 0x004fe400078e0032 */
[----:B---3--:R-:W-:Y:S02]  /*14080*/  IMAD.MOV.U32 R67, RZ, RZ, R57 ;  /* 0x000000ffff437224 */ /* 0x008fe400078e0039 */
[----:B------:R-:W-:-:S02]  /*14090*/  IMAD.MOV.U32 R50, RZ, RZ, R7 ;  /* 0x000000ffff327224 */ /* 0x000fc400078e0007 */
[----:B------:R-:W-:Y:S02]  /*140a0*/  IMAD.MOV.U32 R57, RZ, RZ, R6 ;  /* 0x000000ffff397224 */ /* 0x000fe400078e0006 */
[----:B------:R-:W-:Y:S02]  /*140b0*/  IMAD.MOV.U32 R7, RZ, RZ, R8 ;  /* 0x000000ffff077224 */ /* 0x000fe400078e0008 */
[----:B------:R-:W-:Y:S02]  /*140c0*/  IMAD.MOV.U32 R6, RZ, RZ, R4 ;  /* 0x000000ffff067224 */ /* 0x000fe400078e0004 */
[----:B------:R-:W-:Y:S02]  /*140d0*/  @!P1 IMAD.MOV R7, RZ, RZ, -R7 ;  /* 0x000000ffff079224 */ /* 0x000fe400078e0a07 */
[----:B------:R-:W-:Y:S01]  /*140e0*/  @!P0 IMAD.MOV R6, RZ, RZ, -R6 ;  /* 0x000000ffff068224 */ /* 0x000fe200078e0a06 */
[----:B0-----:R-:W-:Y:S01]  /*140f0*/  IABS R14, R72 ;  /* 0x00000048000e7213 */ /* 0x001fe20000000000 */
[----:B------:R-:W-:Y:S01]  /*14100*/  @!P3 IMAD.IADD R12, R12, 0x1, -R2 ;  /* 0x000000010c0cb824 */ /* 0x000fe200078e0a02 */
[----:B------:R-:W-:Y:S01]  /*14110*/  ISETP.GE.AND P3, PT, R72, RZ, PT ;  /* 0x000000ff4800720c */ /* 0x000fe20003f66270 */
[----:B------:R-:W-:Y:S01]  /*14120*/  IMAD.MOV.U32 R72, RZ, RZ, R67 ;  /* 0x000000ffff487224 */ /* 0x000fe200078e0043 */
[----:B------:R-:W-:Y:S01]  /*14130*/  STL [R1+0x2c00], R7 ;  /* 0x002c000701007387 */ /* 0x000fe20000100800 */
[----:B------:R-:W-:-:S02]  /*14140*/  IMAD.MOV.U32 R67, RZ, RZ, R66 ;  /* 0x000000ffff437224 */ /* 0x000fc400078e0042 */
[----:B------:R-:W-:Y:S01]  /*14150*/  IMAD.MOV.U32 R76, RZ, RZ, R69 ;  /* 0x000000ffff4c7224 */ /* 0x000fe200078e0045 */
[----:B------:R0:W-:Y:S01]  /*14160*/  STL [R1+0x2c04], R6 ;  /* 0x002c040601007387 */ /* 0x0001e20000100800 */
[----:B------:R-:W-:Y:S01]  /*14170*/  IMAD.MOV.U32 R77, RZ, RZ, R68 ;  /* 0x000000ffff4d7224 */ /* 0x000fe200078e0044 */
[----:B------:R-:W-:Y:S01]  /*14180*/  ISETP.GT.U32.AND P5, PT, R2, R252, PT ;  /* 0x000000fc0200720c */ /* 0x000fe20003fa4070 */
[----:B----4-:R-:W-:Y:S02]  /*14190*/  IMAD.MOV.U32 R66, RZ, RZ, R58 ;  /* 0x000000ffff427224 */ /* 0x010fe400078e003a */
[----:B------:R-:W2:Y:S04]  /*141a0*/  LDL.LU R58, [R1+0x26c] ;  /* 0x00026c00013a7983 */ /* 0x000ea80000300800 */
[----:B------:R-:W3:Y:S04]  /*141b0*/  LDL.LU R69, [R1+0xf0] ;  /* 0x0000f00001457983 */ /* 0x000ee80000300800 */
[----:B------:R-:W4:Y:S01]  /*141c0*/  LDL.LU R68, [R1+0x124] ;  /* 0x0001240001447983 */ /* 0x000f220000300800 */
[----:B------:R-:W-:-:S04]  /*141d0*/  IMAD.HI.U32 R9, R3, R251, RZ ;  /* 0x000000fb03097227 */ /* 0x000fc800078e00ff */
[----:B------:R-:W-:Y:S01]  /*141e0*/  IMAD.MOV R9, RZ, RZ, -R9 ;  /* 0x000000ffff097224 */ /* 0x000fe200078e0a09 */
[----:B------:R-:W-:Y:S01]  /*141f0*/  IABS R13, R75 ;  /* 0x0000004b000d7213 */ /* 0x000fe20000000000 */
[----:B------:R-:W-:Y:S02]  /*14200*/  @!P5 IMAD.IADD R252, R252, 0x1, -R2 ;  /* 0x00000001fcfcd824 */ /* 0x000fe400078e0a02 */
[C---:B------:R-:W-:Y:S02]  /*14210*/  IMAD R251, R2.reuse, R9, R251 ;  /* 0x0000000902fb7224 */ /* 0x040fe400078e02fb */
[----:B------:R-:W-:Y:S01]  /*14220*/  IMAD.HI.U32 R9, R3, R13, RZ ;  /* 0x0000000d03097227 */ /* 0x000fe200078e00ff */
[C---:B------:R-:W-:Y:S02]  /*14230*/  ISETP.GT.U32.AND P5, PT, R2.reuse, R252, PT ;  /* 0x000000fc0200720c */ /* 0x040fe40003fa4070 */
[----:B------:R-:W-:Y:S01]  /*14240*/  ISETP.GT.U32.AND P1, PT, R2, R251, PT ;  /* 0x000000fb0200720c */ /* 0x000fe20003f24070 */
[----:B------:R-:W-:-:S04]  /*14250*/  IMAD.MOV R9, RZ, RZ, -R9 ;  /* 0x000000ffff097224 */ /* 0x000fc800078e0a09 */
[----:B------:R-:W-:-:S06]  /*14260*/  IMAD R13, R2, R9, R13 ;  /* 0x00000009020d7224 */ /* 0x000fcc00078e020d */
[--C-:B------:R-:W-:Y:S01]  /*14270*/  @!P5 IMAD.IADD R252, R252, 0x1, -R2.reuse ;  /* 0x00000001fcfcd824 */ /* 0x100fe200078e0a02 */
[----:B------:R-:W-:Y:S01]  /*14280*/  ISETP.GT.U32.AND P5, PT, R2, R13, PT ;  /* 0x0000000d0200720c */ /* 0x000fe20003fa4070 */
[----:B------:R-:W-:Y:S02]  /*14290*/  @!P1 IMAD.IADD R251, R251, 0x1, -R2 ;  /* 0x00000001fbfb9824 */ /* 0x000fe400078e0a02 */
[----:B------:R-:W-:-:S03]  /*142a0*/  IMAD.HI.U32 R8, R3, R14, RZ ;  /* 0x0000000e03087227 */ /* 0x000fc600078e00ff */
[C---:B------:R-:W-:Y:S01]  /*142b0*/  ISETP.GT.U32.AND P0, PT, R2.reuse, R251, PT ;  /* 0x000000fb0200720c */ /* 0x040fe20003f04070 */
[----:B------:R-:W-:Y:S02]  /*142c0*/  IMAD.MOV R9, RZ, RZ, -R8 ;  /* 0x000000ffff097224 */ /* 0x000fe400078e0a08 */
[----:B------:R-:W-:Y:S02]  /*142d0*/  @!P4 IMAD.MOV R252, RZ, RZ, -R252 ;  /* 0x000000fffffcc224 */ /* 0x000fe400078e0afc */
[C---:B------:R-:W-:Y:S02]  /*142e0*/  IMAD R14, R2.reuse, R9, R14 ;  /* 0x00000009020e7224 */ /* 0x040fe400078e020e */
[----:B------:R-:W-:Y:S01]  /*142f0*/  @!P5 IMAD.IADD R13, R13, 0x1, -R2 ;  /* 0x000000010d0dd824 */ /* 0x000fe200078e0a02 */
[----:B------:R-:W-:-:S04]  /*14300*/  ISETP.GT.U32.AND P4, PT, R2, R12, PT ;  /* 0x0000000c0200720c */ /* 0x000fc80003f84070 */
[C---:B------:R-:W-:Y:S01]  /*14310*/  ISETP.GT.U32.AND P5, PT, R2.reuse, R13, PT ;  /* 0x0000000d0200720c */ /* 0x040fe20003fa4070 */
[----:B------:R-:W-:Y:S01]  /*14320*/  @!P0 IMAD.IADD R251, R251, 0x1, -R2 ;  /* 0x00000001fbfb8824 */ /* 0x000fe200078e0a02 */
[----:B------:R-:W-:Y:S02]  /*14330*/  ISETP.GT.U32.AND P0, PT, R2, R14, PT ;  /* 0x0000000e0200720c */ /* 0x000fe40003f04070 */
[----:B------:R-:W-:Y:S01]  /*14340*/  ISETP.GE.AND P1, PT, R75, RZ, PT ;  /* 0x000000ff4b00720c */ /* 0x000fe20003f26270 */
[----:B------:R-:W-:Y:S01]  /*14350*/  @!P6 IMAD.MOV R251, RZ, RZ, -R251 ;  /* 0x000000fffffbe224 */ /* 0x000fe200078e0afb */
[----:B------:R-:W-:-:S03]  /*14360*/  IABS R16, R71 ;  /* 0x0000004700107213 */ /* 0x000fc60000000000 */
[----:B------:R-:W-:-:S04]  /*14370*/  @!P4 IMAD.IADD R12, R12, 0x1, -R2 ;  /* 0x000000010c0cc824 */ /* 0x000fc800078e0a02 */
[--C-:B------:R-:W-:Y:S02]  /*14380*/  @!P5 IMAD.IADD R13, R13, 0x1, -R2.reuse ;  /* 0x000000010d0dd824 */ /* 0x100fe400078e0a02 */
[----:B------:R-:W-:Y:S01]  /*14390*/  @!P0 IMAD.IADD R14, R14, 0x1, -R2 ;  /* 0x000000010e0e8824 */ /* 0x000fe200078e0a02 */
[----:B------:R-:W-:Y:S01]  /*143a0*/  ISETP.GE.AND P0, PT, R71, RZ, PT ;  /* 0x000000ff4700720c */ /* 0x000fe20003f06270 */
[----:B------:R-:W-:Y:S01]  /*143b0*/  @!P2 IMAD.MOV R12, RZ, RZ, -R12 ;  /* 0x000000ffff0ca224 */ /* 0x000fe200078e0a0c */
[----:B------:R-:W-:Y:S01]  /*143c0*/  STL [R1+0x2c08], R252 ;  /* 0x002c08fc01007387 */ /* 0x000fe20000100800 */
[----:B------:R-:W-:Y:S01]  /*143d0*/  @!P1 IMAD.MOV R13, RZ, RZ, -R13 ;  /* 0x000000ffff0d9224 */ /* 0x000fe200078e0a0d */
[----:B------:R-:W-:Y:S02]  /*143e0*/  IABS R17, R70 ;  /* 0x0000004600117213 */ /* 0x000fe40000000000 */
[----:B------:R-:W-:Y:S01]  /*143f0*/  STL [R1+0x2c0c], R251 ;  /* 0x002c0cfb01007387 */ /* 0x000fe20000100800 */
[----:B------:R-:W-:-:S02]  /*14400*/  ISETP.GE.AND P1, PT, R70, RZ, PT ;  /* 0x000000ff4600720c */ /* 0x000fc40003f26270 */
[----:B------:R-:W-:Y:S01]  /*14410*/  IABS R15, R74 ;  /* 0x0000004a000f7213 */ /* 0x000fe20000000000 */
[----:B---3--:R-:W-:Y:S02]  /*14420*/  IMAD.MOV.U32 R71, RZ, RZ, R69 ;  /* 0x000000ffff477224 */ /* 0x008fe400078e0045 */
[----:B------:R-:W-:Y:S02]  /*14430*/  IMAD.MOV.U32 R69, RZ, RZ, R67 ;  /* 0x000000ffff457224 */ /* 0x000fe400078e0043 */
[----:B------:R-:W-:Y:S02]  /*14440*/  IMAD.MOV.U32 R67, RZ, RZ, R45 ;  /* 0x000000ffff437224 */ /* 0x000fe400078e002d */
[----:B------:R-:W3:Y:S01]  /*14450*/  LDL.LU R45, [R1+0x22c] ;  /* 0x00022c00012d7983 */ /* 0x000ee20000300800 */
[----:B------:R-:W-:Y:S02]  /*14460*/  IMAD.MOV.U32 R70, RZ, RZ, R69 ;  /* 0x000000ffff467224 */ /* 0x000fe400078e0045 */
[----:B----4-:R-:W-:Y:S01]  /*14470*/  IMAD.MOV.U32 R69, RZ, RZ, R68 ;  /* 0x000000ffff457224 */ /* 0x010fe200078e0044 */
[----:B------:R-:W-:Y:S04]  /*14480*/  STL [R1+0x2c10], R12 ;  /* 0x002c100c01007387 */ /* 0x000fe80000100800 */
[----:B------:R-:W-:Y:S04]  /*14490*/  STL [R1+0x2c14], R13 ;  /* 0x002c140d01007387 */ /* 0x000fe80000100800 */
[----:B------:R-:W4:Y:S01]  /*144a0*/  LDL.LU R68, [R1+0x11c] ;  /* 0x00011c0001447983 */ /* 0x000f220000300800 */
[----:B------:R-:W-:-:S04]  /*144b0*/  IMAD.HI.U32 R4, R3, R15, RZ ;  /* 0x0000000f03047227 */ /* 0x000fc800078e00ff */
[----:B------:R-:W-:-:S04]  /*144c0*/  IMAD.MOV R4, RZ, RZ, -R4 ;  /* 0x000000ffff047224 */ /* 0x000fc800078e0a04 */
[----:B------:R-:W-:Y:S02]  /*144d0*/  IMAD R15, R2, R4, R15 ;  /* 0x00000004020f7224 */ /* 0x000fe400078e020f */
[----:B------:R-:W-:-:S03]  /*144e0*/  IMAD.HI.U32 R8, R3, R16, RZ ;  /* 0x0000001003087227 */ /* 0x000fc600078e00ff */
[----:B------:R-:W-:Y:S01]  /*144f0*/  ISETP.GT.U32.AND P6, PT, R2, R15, PT ;  /* 0x0000000f0200720c */ /* 0x000fe20003fc4070 */
[----:B------:R-:W-:-:S04]  /*14500*/  IMAD.MOV R8, RZ, RZ, -R8 ;  /* 0x000000ffff087224 */ /* 0x000fc800078e0a08 */
[----:B------:R-:W-:Y:S01]  /*14510*/  IMAD R16, R2, R8, R16 ;  /* 0x0000000802107224 */ /* 0x000fe200078e0210 */
[----:B------:R-:W-:Y:S01]  /*14520*/  IABS R18, R73 ;  /* 0x0000004900127213 */ /* 0x000fe20000000000 */
[----:B------:R-:W-:-:S03]  /*14530*/  IMAD.HI.U32 R8, R3, R17, RZ ;  /* 0x0000001103087227 */ /* 0x000fc600078e00ff */
[----:B------:R-:W-:-:S03]  /*14540*/  ISETP.GT.U32.AND P4, PT, R2, R16, PT ;  /* 0x000000100200720c */ /* 0x000fc60003f84070 */
[----:B------:R-:W-:Y:S01]  /*14550*/  @!P6 IMAD.IADD R15, R15, 0x1, -R2 ;  /* 0x000000010f0fe824 */ /* 0x000fe200078e0a02 */
[----:B------:R-:W-:Y:S01]  /*14560*/  ISETP.GT.U32.AND P6, PT, R2, R14, PT ;  /* 0x0000000e0200720c */ /* 0x000fe20003fc4070 */
[----:B------:R-:W-:Y:S02]  /*14570*/  IMAD.MOV R8, RZ, RZ, -R8 ;  /* 0x000000ffff087224 */ /* 0x000fe400078e0a08 */
[----:B------:R-:W-:Y:S01]  /*14580*/  IMAD.HI.U32 R4, R3, R18, RZ ;  /* 0x0000001203047227 */ /* 0x000fe200078e00ff */
[----:B------:R-:W-:-:S03]  /*14590*/  IABS R19, R72 ;  /* 0x0000004800137213 */ /* 0x000fc60000000000 */
[----:B------:R-:W-:Y:S02]  /*145a0*/  IMAD R17, R2, R8, R17 ;  /* 0x0000000802117224 */ /* 0x000fe400078e0211 */
[----:B------:R-:W-:Y:S02]  /*145b0*/  IMAD.MOV R4, RZ, RZ, -R4 ;  /* 0x000000ffff047224 */ /* 0x000fe400078e0a04 */
[--C-:B------:R-:W-:Y:S01]  /*145c0*/  @!P4 IMAD.IADD R16, R16, 0x1, -R2.reuse ;  /* 0x000000011010c824 */ /* 0x100fe200078e0a02 */
[----:B------:R-:W-:Y:S01]  /*145d0*/  ISETP.GT.U32.AND P4, PT, R2, R15, PT ;  /* 0x0000000f0200720c */ /* 0x000fe20003f84070 */
[----:B------:R-:W-:Y:S01]  /*145e0*/  @!P6 IMAD.IADD R14, R14, 0x1, -R2 ;  /* 0x000000010e0ee824 */ /* 0x000fe200078e0a02 */
[C---:B------:R-:W-:Y:S01]  /*145f0*/  ISETP.GT.U32.AND P6, PT, R2.reuse, R17, PT ;  /* 0x000000110200720c */ /* 0x040fe20003fc4070 */
[----:B------:R-:W-:Y:S02]  /*14600*/  IMAD R18, R2, R4, R18 ;  /* 0x0000000402127224 */ /* 0x000fe400078e0212 */
[----:B------:R-:W-:-:S04]  /*14610*/  IMAD.HI.U32 R4, R3, R19, RZ ;  /* 0x0000001303047227 */ /* 0x000fc800078e00ff */
[----:B------:R-:W-:-:S04]  /*14620*/  IMAD.MOV R4, RZ, RZ, -R4 ;  /* 0x000000ffff047224 */ /* 0x000fc800078e0a04 */
[C---:B------:R-:W-:Y:S02]  /*14630*/  IMAD R19, R2.reuse, R4, R19 ;  /* 0x0000000402137224 */ /* 0x040fe400078e0213 */
[--C-:B------:R-:W-:Y:S01]  /*14640*/  @!P4 IMAD.IADD R15, R15, 0x1, -R2.reuse ;  /* 0x000000010f0fc824 */ /* 0x100fe200078e0a02 */
[C---:B------:R-:W-:Y:S01]  /*14650*/  ISETP.GT.U32.AND P4, PT, R2.reuse, R18, PT ;  /* 0x000000120200720c */ /* 0x040fe20003f84070 */
[----:B------:R-:W-:Y:S01]  /*14660*/  @!P6 IMAD.IADD R17, R17, 0x1, -R2 ;  /* 0x000000011111e824 */ /* 0x000fe200078e0a02 */
[----:B------:R-:W-:Y:S02]  /*14670*/  ISETP.GT.U32.AND P6, PT, R2, R19, PT ;  /* 0x000000130200720c */ /* 0x000fe40003fc4070 */
[----:B------:R-:W-:Y:S02]  /*14680*/  ISETP.GE.AND P5, PT, R74, RZ, PT ;  /* 0x000000ff4a00720c */ /* 0x000fe40003fa6270 */
[C---:B------:R-:W-:Y:S02]  /*14690*/  ISETP.GT.U32.AND P2, PT, R2.reuse, R16, PT ;  /* 0x000000100200720c */ /* 0x040fe40003f44070 */
[----:B------:R-:W-:Y:S01]  /*146a0*/  IABS R20, R77 ;  /* 0x0000004d00147213 */ /* 0x000fe20000000000 */
[----:B------:R-:W-:Y:S01]  /*146b0*/  @!P3 IMAD.MOV R14, RZ, RZ, -R14 ;  /* 0x000000ffff0eb224 */ /* 0x000fe200078e0a0e */
[----:B------:R-:W-:-:S03]  /*146c0*/  ISETP.GT.U32.AND P3, PT, R2, R17, PT ;  /* 0x000000110200720c */ /* 0x000fc60003f64070 */
[----:B------:R-:W-:Y:S02]  /*146d0*/  @!P4 IMAD.IADD R18, R18, 0x1, -R2 ;  /* 0x000000011212c824 */ /* 0x000fe400078e0a02 */
[----:B------:R-:W-:-:S04]  /*146e0*/  IMAD.HI.U32 R4, R3, R20, RZ ;  /* 0x0000001403047227 */ /* 0x000fc800078e00ff */
[----:B------:R-:W-:Y:S01]  /*146f0*/  @!P6 IMAD.IADD R19, R19, 0x1, -R2 ;  /* 0x000000011313e824 */ /* 0x000fe200078e0a02 */
[C---:B------:R-:W-:Y:S01]  /*14700*/  ISETP.GT.U32.AND P6, PT, R2.reuse, R18, PT ;  /* 0x000000120200720c */ /* 0x040fe20003fc4070 */
[----:B------:R-:W-:Y:S02]  /*14710*/  IMAD.MOV R4, RZ, RZ, -R4 ;  /* 0x000000ffff047224 */ /* 0x000fe400078e0a04 */
[----:B------:R-:W-:Y:S01]  /*14720*/  @!P5 IMAD.MOV R15, RZ, RZ, -R15 ;  /* 0x000000ffff0fd224 */ /* 0x000fe200078e0a0f */
[----:B------:R-:W-:Y:S01]  /*14730*/  ISETP.GT.U32.AND P5, PT, R2, R19, PT ;  /* 0x000000130200720c */ /* 0x000fe20003fa4070 */
[----:B------:R-:W-:Y:S01]  /*14740*/  @!P2 IMAD.IADD R16, R16, 0x1, -R2 ;  /* 0x000000011010a824 */ /* 0x000fe200078e0a02 */
[----:B------:R-:W-:Y:S01]  /*14750*/  ISETP.GE.AND P2, PT, R73, RZ, PT ;  /* 0x000000ff4900720c */ /* 0x000fe20003f46270 */
[----:B------:R-:W-:Y:S01]  /*14760*/  IMAD R20, R2, R4, R20 ;  /* 0x0000000402147224 */ /* 0x000fe200078e0214 */
[----:B------:R-:W-:Y:S01]  /*14770*/  ISETP.GE.AND P4, PT, R72, RZ, PT ;  /* 0x000000ff4800720c */ /* 0x000fe20003f86270 */
[----:B------:R-:W-:-:S03]  /*14780*/  @!P3 IMAD.IADD R17, R17, 0x1, -R2 ;  /* 0x000000011111b824 */ /* 0x000fc600078e0a02 */
[----:B------:R-:W-:Y:S01]  /*14790*/  ISETP.GT.U32.AND P3, PT, R2, R20, PT ;  /* 0x000000140200720c */ /* 0x000fe20003f64070 */
[----:B------:R-:W-:Y:S01]  /*147a0*/  IMAD.MOV.U32 R72, RZ, RZ, R69 ;  /* 0x000000ffff487224 */ /* 0x000fe200078e0045 */
[----:B------:R-:W-:Y:S01]  /*147b0*/  STL [R1+0x2c18], R14 ;  /* 0x002c180e01007387 */ /* 0x000fe20000100800 */
[----:B------:R-:W-:Y:S02]  /*147c0*/  @!P6 IMAD.IADD R18, R18, 0x1, -R2 ;  /* 0x000000011212e824 */ /* 0x000fe400078e0a02 */
[----:B------:R-:W-:Y:S02]  /*147d0*/  IMAD.MOV.U32 R75, RZ, RZ, R66 ;  /* 0x000000ffff4b7224 */ /* 0x000fe400078e0042 */
[----:B------:R-:W-:Y:S02]  /*147e0*/  IMAD.MOV.U32 R69, RZ, RZ, R51 ;  /* 0x000000ffff457224 */ /* 0x000fe400078e0033 */
[----:B------:R-:W-:Y:S01]  /*147f0*/  @!P5 IMAD.IADD R19, R19, 0x1, -R2 ;  /* 0x000000011313d824 */ /* 0x000fe200078e0a02 */
[----:B------:R-:W2:Y:S01]  /*14800*/  LDL.LU R51, [R1+0x1ec] ;  /* 0x0001ec0001337983 */ /* 0x000ea20000300800 */
[----:B------:R-:W-:-:S02]  /*14810*/  IMAD.MOV.U32 R74, RZ, RZ, R67 ;  /* 0x000000ffff4a7224 */ /* 0x000fc400078e0043 */
[----:B------:R-:W-:Y:S02]  /*14820*/  IMAD.MOV.U32 R66, RZ, RZ, R65 ;  /* 0x000000ffff427224 */ /* 0x000fe400078e0041 */
[----:B------:R-:W-:Y:S02]  /*14830*/  @!P0 IMAD.MOV R16, RZ, RZ, -R16 ;  /* 0x000000ffff108224 */ /* 0x000fe400078e0a10 */
[----:B------:R-:W-:Y:S02]  /*14840*/  IMAD.MOV.U32 R65, RZ, RZ, R64 ;  /* 0x000000ffff417224 */ /* 0x000fe400078e0040 */
[----:B------:R-:W-:Y:S02]  /*14850*/  IMAD.MOV.U32 R67, RZ, RZ, R63 ;  /* 0x000000ffff437224 */ /* 0x000fe400078e003f */
[----:B------:R-:W-:Y:S02]  /*14860*/  @!P1 IMAD.MOV R17, RZ, RZ, -R17 ;  /* 0x000000ffff119224 */ /* 0x000fe400078e0a11 */
[----:B------:R-:W-:-:S02]  /*14870*/  IMAD.MOV.U32 R64, RZ, RZ, R49 ;  /* 0x000000ffff407224 */ /* 0x000fc400078e0031 */
[----:B------:R-:W-:Y:S02]  /*14880*/  @!P2 IMAD.MOV R18, RZ, RZ, -R18 ;  /* 0x000000ffff12a224 */ /* 0x000fe400078e0a12 */
[----:B------:R-:W-:Y:S01]  /*14890*/  @!P4 IMAD.MOV R19, RZ, RZ, -R19 ;  /* 0x000000ffff13c224 */ /* 0x000fe200078e0a13 */
[----:B------:R-:W-:Y:S02]  /*148a0*/  IABS R21, R76 ;  /* 0x0000004c00157213 */ /* 0x000fe40000000000 */
[----:B------:R-:W-:Y:S01]  /*148b0*/  ISETP.GE.AND P6, PT, R76, RZ, PT ;  /* 0x000000ff4c00720c */ /* 0x000fe20003fc6270 */
[----:B------:R-:W-:Y:S01]  /*148c0*/  IMAD.MOV.U32 R76, RZ, RZ, R69 ;  /* 0x000000ffff4c7224 */ /* 0x000fe200078e0045 */
[----:B------:R-:W-:Y:S01]  /*148d0*/  IABS R22, R71 ;  /* 0x0000004700167213 */ /* 0x000fe20000000000 */
[----:B------:R-:W-:Y:S01]  /*148e0*/  @!P3 IMAD.IADD R20, R20, 0x1, -R2 ;  /* 0x000000011414b824 */ /* 0x000fe200078e0a02 */
[----:B------:R-:W-:Y:S01]  /*148f0*/  ISETP.GE.AND P3, PT, R71, RZ, PT ;  /* 0x000000ff4700720c */ /* 0x000fe20003f66270 */
[----:B------:R-:W-:-:S02]  /*14900*/  IMAD.MOV.U32 R69, RZ, RZ, R66 ;  /* 0x000000ffff457224 */ /* 0x000fc400078e0042 */
[----:B------:R-:W-:Y:S02]  /*14910*/  IMAD.MOV.U32 R66, RZ, RZ, R50 ;  /* 0x000000ffff427224 */ /* 0x000fe400078e0032 */
[----:B------:R-:W-:Y:S02]  /*14920*/  IMAD.MOV.U32 R71, RZ, RZ, R67 ;  /* 0x000000ffff477224 */ /* 0x000fe400078e0043 */
[----:B----4-:R-:W-:Y:S02]  /*14930*/  IMAD.MOV.U32 R73, RZ, RZ, R68 ;  /* 0x000000ffff497224 */ /* 0x010fe400078e0044 */
[----:B------:R-:W-:Y:S02]  /*14940*/  IMAD.MOV.U32 R68, RZ, RZ, R62 ;  /* 0x000000ffff447224 */ /* 0x000fe400078e003e */
[----:B------:R-:W-:Y:S02]  /*14950*/  IMAD.MOV.U32 R62, RZ, RZ, R46 ;  /* 0x000000ffff3e7224 */ /* 0x000fe400078e002e */
[----:B---3--:R-:W-:-:S02]  /*14960*/  IMAD.MOV.U32 R46, RZ, RZ, R45 ;  /* 0x000000ffff2e7224 */ /* 0x008fc400078e002d */
[----:B------:R-:W3:Y:S04]  /*14970*/  LDL.LU R45, [R1+0x240] ;  /* 0x00024000012d7983 */ /* 0x000ee80000300800 */
[----:B------:R-:W4:Y:S04]  /*14980*/  LDL.LU R63, [R1+0x184] ;  /* 0x00018400013f7983 */ /* 0x000f280000300800 */
[----:B------:R-:W2:Y:S04]  /*14990*/  LDL.LU R49, [R1+0x1c0] ;  /* 0x0001c00001317983 */ /* 0x000ea80000300800 */
[----:B------:R-:W-:Y:S04]  /*149a0*/  STL [R1+0x2c1c], R15 ;  /* 0x002c1c0f01007387 */ /* 0x000fe80000100800 */
[----:B------:R-:W-:Y:S04]  /*149b0*/  STL [R1+0x2c20], R16 ;  /* 0x002c201001007387 */ /* 0x000fe80000100800 */
[----:B------:R-:W-:Y:S04]  /*149c0*/  STL [R1+0x2c24], R17 ;  /* 0x002c241101007387 */ /* 0x000fe80000100800 */
[----:B------:R-:W-:Y:S04]  /*149d0*/  STL [R1+0x2c28], R18 ;  /* 0x002c281201007387 */ /* 0x000fe80000100800 */
[----:B------:R-:W-:Y:S04]  /*149e0*/  STL [R1+0x2c2c], R19 ;  /* 0x002c2c1301007387 */ /* 0x000fe80000100800 */
[----:B------:R-:W3:Y:S04]  /*149f0*/  LDL.LU R50, [R1+0x250] ;  /* 0x0002500001327983 */ /* 0x000ee80000300800 */
[----:B------:R-:W3:Y:S01]  /*14a00*/  LDL.LU R67, [R1+0x164] ;  /* 0x0001640001437983 */ /* 0x000ee20000300800 */
        /* <DEDUP_REMOVED lines=8> */
[----:B------:R-:W-:Y:S01]  /*14a90*/  IMAD.HI.U32 R8, R3, R4, RZ ;  /* 0x0000000403087227 */ /* 0x000fe200078e00ff */
[----:B------:R-:W-:-:S03]  /*14aa0*/  IABS R24, R75 ;  /* 0x0000004b00187213 */ /* 0x000fc60000000000 */
[----:B------:R-:W-:Y:S02]  /*14ab0*/  IMAD.MOV R8, RZ, RZ, -R8 ;  /* 0x000000ffff087224 */ /* 0x000fe400078e0a08 */
[----:B------:R-:W-:Y:S02]  /*14ac0*/  @!P1 IMAD.IADD R21, R21, 0x1, -R2 ;  /* 0x0000000115159824 */ /* 0x000fe400078e0a02 */
[C---:B------:R-:W-:Y:S02]  /*14ad0*/  IMAD R23, R2.reuse, R8, R4 ;  /* 0x0000000802177224 */ /* 0x040fe400078e0204 */
[----:B------:R-:W-:Y:S01]  /*14ae0*/  IMAD.HI.U32 R4, R3, R24, RZ ;  /* 0x0000001803047227 */ /* 0x000fe200078e00ff */
[----:B------:R-:W-:-:S03]  /*14af0*/  ISETP.GT.U32.AND P2, PT, R2, R21, PT ;  /* 0x000000150200720c */ /* 0x000fc60003f44070 */
[----:B------:R-:W-:Y:S01]  /*14b00*/  IMAD.MOV R4, RZ, RZ, -R4 ;  /* 0x000000ffff047224 */ /* 0x000fe200078e0a04 */
[----:B------:R-:W-:-:S03]  /*14b10*/  ISETP.GT.U32.AND P5, PT, R2, R22, PT ;  /* 0x000000160200720c */ /* 0x000fc60003fa4070 */
[----:B------:R-:W-:-:S06]  /*14b20*/  IMAD R24, R2, R4, R24 ;  /* 0x0000000402187224 */ /* 0x000fcc00078e0218 */
[--C-:B------:R-:W-:Y:S01]  /*14b30*/  @!P2 IMAD.IADD R21, R21, 0x1, -R2.reuse ;  /* 0x000000011515a824 */ /* 0x100fe200078e0a02 */
[C---:B------:R-:W-:Y:S02]  /*14b40*/  ISETP.GT.U32.AND P2, PT, R2.reuse, R24, PT ;  /* 0x000000180200720c */ /* 0x040fe40003f44070 */
[----:B------:R-:W-:Y:S01]  /*14b50*/  ISETP.GT.U32.AND P1, PT, R2, R20, PT ;  /* 0x000000140200720c */ /* 0x000fe20003f24070 */
[----:B------:R-:W-:Y:S01]  /*14b60*/  @!P5 IMAD.IADD R22, R22, 0x1, -R2 ;  /* 0x000000011616d824 */ /* 0x000fe200078e0a02 */
[C---:B------:R-:W-:Y:S02]  /*14b70*/  ISETP.GT.U32.AND P4, PT, R2.reuse, R23, PT ;  /* 0x000000170200720c */ /* 0x040fe40003f84070 */
[----:B------:R-:W-:Y:S02]  /*14b80*/  ISETP.GE.AND P0, PT, R77, RZ, PT ;  /* 0x000000ff4d00720c */ /* 0x000fe40003f06270 */
[----:B------:R-:W-:-:S05]  /*14b90*/  ISETP.GT.U32.AND P5, PT, R2, R22, PT ;  /* 0x000000160200720c */ /* 0x000fca0003fa4070 */
[----:B------:R-:W-:-:S05]  /*14ba0*/  @!P2 IMAD.IADD R24, R24, 0x1, -R2 ;  /* 0x000000011818a824 */ /* 0x000fca00078e0a02 */
[----:B------:R-:W-:Y:S01]  /*14bb0*/  ISETP.GT.U32.AND P2, PT, R2, R24, PT ;  /* 0x000000180200720c */ /* 0x000fe20003f44070 */
[----:B------:R-:W-:Y:S01]  /*14bc0*/  @!P1 IMAD.IADD R20, R20, 0x1, -R2 ;  /* 0x0000000114149824 */ /* 0x000fe200078e0a02 */
[----:B------:R-:W-:Y:S01]  /*14bd0*/  ISETP.GE.AND P1, PT, R70, RZ, PT ;  /* 0x000000ff4600720c */ /* 0x000fe20003f26270 */
[----:B------:R-:W-:Y:S02]  /*14be0*/  IMAD.MOV.U32 R70, RZ, RZ, R68 ;  /* 0x000000ffff467224 */ /* 0x000fe400078e0044 */
[----:B------:R-:W-:Y:S01]  /*14bf0*/  IMAD.MOV.U32 R68, RZ, RZ, R65 ;  /* 0x000000ffff447224 */ /* 0x000fe200078e0041 */
[----:B------:R-:W-:Y:S01]  /*14c00*/  IABS R25, R74 ;  /* 0x0000004a00197213 */ /* 0x000fe20000000000 */
[--C-:B------:R-:W-:Y:S01]  /*14c10*/  @!P4 IMAD.IADD R23, R23, 0x1, -R2.reuse ;  /* 0x000000011717c824 */ /* 0x100fe200078e0a02 */
[----:B------:R-:W-:Y:S01]  /*14c20*/  ISETP.GE.AND P4, PT, R74, RZ, PT ;  /* 0x000000ff4a00720c */ /* 0x000fe20003f86270 */
[----:B------:R-:W-:Y:S01]  /*14c30*/  @!P5 IMAD.IADD R22, R22, 0x1, -R2 ;  /* 0x000000011616d824 */ /* 0x000fe200078e0a02 */
[----:B------:R-:W-:Y:S01]  /*14c40*/  ISETP.GE.AND P5, PT, R75, RZ, PT ;  /* 0x000000ff4b00720c */ /* 0x000fe20003fa6270 */
[----:B------:R-:W-:-:S02]  /*14c50*/  IMAD.MOV.U32 R74, RZ, RZ, R69 ;  /* 0x000000ffff4a7224 */ /* 0x000fc400078e0045 */
[----:B------:R-:W-:Y:S02]  /*14c60*/  IMAD.MOV.U32 R75, RZ, RZ, R68 ;  /* 0x000000ffff4b7224 */ /* 0x000fe400078e0044 */
[----:B------:R-:W-:Y:S02]  /*14c70*/  IMAD.MOV.U32 R69, RZ, RZ, R59 ;  /* 0x000000ffff457224 */ /* 0x000fe400078e003b */
[----:B------:R-:W-:Y:S02]  /*14c80*/  @!P0 IMAD.MOV R20, RZ, RZ, -R20 ;  /* 0x000000ffff148224 */ /* 0x000fe400078e0a14 */
[----:B------:R-:W-:Y:S01]  /*14c90*/  @!P6 IMAD.MOV R21, RZ, RZ, -R21 ;  /* 0x000000ffff15e224 */ /* 0x000fe200078e0a15 */
[----:B------:R-:W-:Y:S01]  /*14ca0*/  IABS R26, R73 ;  /* 0x00000049001a7213 */ /* 0x000fe20000000000 */
[----:B------:R-:W-:Y:S02]  /*14cb0*/  @!P3 IMAD.MOV R22, RZ, RZ, -R22 ;  /* 0x000000ffff16b224 */ /* 0x000fe400078e0a16 */
[----:B------:R-:W-:Y:S01]  /*14cc0*/  @!P2 IMAD.IADD R24, R24, 0x1, -R2 ;  /* 0x000000011818a824 */ /* 0x000fe200078e0a02 */
[----:B------:R-:W-:Y:S01]  /*14cd0*/  ISETP.GE.AND P2, PT, R73, RZ, PT ;  /* 0x000000ff4900720c */ /* 0x000fe20003f46270 */
[----:B------:R-:W-:-:S02]  /*14ce0*/  IMAD.MOV.U32 R73, RZ, RZ, R69 ;  /* 0x000000ffff497224 */ /* 0x000fc400078e0045 */
[----:B----4-:R-:W-:Y:S02]  /*14cf0*/  IMAD.MOV.U32 R68, RZ, RZ, R63 ;  /* 0x000000ffff447224 */ /* 0x010fe400078e003f */
[----:B------:R-:W-:Y:S02]  /*14d00*/  IMAD.MOV.U32 R63, RZ, RZ, R61 ;  /* 0x000000ffff3f7224 */ /* 0x000fe400078e003d */
[----:B--2---:R-:W-:Y:S02]  /*14d10*/  IMAD.MOV.U32 R65, RZ, RZ, R49 ;  /* 0x000000ffff417224 */ /* 0x004fe400078e0031 */
[----:B------:R-:W2:Y:S01]  /*14d20*/  LDL.LU R49, [R1+0x1e4] ;  /* 0x0001e40001317983 */ /* 0x000ea20000300800 */
[----:B------:R-:W-:-:S03]  /*14d30*/  IMAD.MOV.U32 R61, RZ, RZ, R60 ;  /* 0x000000ffff3d7224 */ /* 0x000fc600078e003c */
[----:B------:R-:W4:Y:S04]  /*14d40*/  LDL.LU R59, [R1+0x214] ;  /* 0x00021400013b7983 */ /* 0x000f280000300800 */
[----:B------:R-:W4:Y:S04]  /*14d50*/  LDL.LU R60, [R1+0x3c4] ;  /* 0x0003c400013c7983 */ /* 0x000f280000300800 */
[----:B------:R-:W-:Y:S04]  /*14d60*/  STL [R1+0x2c30], R20 ;  /* 0x002c301401007387 */ /* 0x000fe80000100800 */
[----:B------:R-:W-:Y:S04]  /*14d70*/  STL [R1+0x2c34], R21 ;  /* 0x002c341501007387 */ /* 0x000fe80000100800 */
[----:B------:R-:W-:Y:S01]  /*14d80*/  STL [R1+0x2c38], R22 ;  /* 0x002c381601007387 */ /* 0x000fe20000100800 */
[----:B---3--:R-:W-:-:S02]  /*14d90*/  IMAD.MOV.U32 R69, RZ, RZ, R67 ;  /* 0x000000ffff457224 */ /* 0x008fc400078e0043 */
[----:B------:R-:W-:Y:S02]  /*14da0*/  IMAD.MOV.U32 R67, RZ, RZ, R57 ;  /* 0x000000ffff437224 */ /* 0x000fe400078e0039 */
[----:B------:R-:W-:Y:S02]  /*14db0*/  IMAD.MOV.U32 R57, RZ, RZ, R48 ;  /* 0x000000ffff397224 */ /* 0x000fe400078e0030 */
[----:B------:R-:W3:Y:S01]  /*14dc0*/  LDL.LU R48, [R1+0x224] ;  /* 0x0002240001307983 */ /* 0x000ee20000300800 */
[----:B------:R-:W-:-:S04]  /*14dd0*/  IMAD.HI.U32 R9, R3, R25, RZ ;  /* 0x0000001903097227 */ /* 0x000fc800078e00ff */
[----:B------:R-:W-:-:S04]  /*14de0*/  IMAD.MOV R9, RZ, RZ, -R9 ;  /* 0x000000ffff097224 */ /* 0x000fc800078e0a09 */
[----:B------:R-:W-:-:S05]  /*14df0*/  IMAD R25, R2, R9, R25 ;  /* 0x0000000902197224 */ /* 0x000fca00078e0219 */
[----:B------:R-:W-:Y:S02]  /*14e00*/  ISETP.GT.U32.AND P6, PT, R2, R25, PT ;  /* 0x000000190200720c */ /* 0x000fe40003fc4070 */
[----:B------:R-:W-:Y:S01]  /*14e10*/  IABS R27, R72 ;  /* 0x00000048001b7213 */ /* 0x000fe20000000000 */
[----:B------:R-:W-:-:S04]  /*14e20*/  IMAD.HI.U32 R8, R3, R26, RZ ;  /* 0x0000001a03087227 */ /* 0x000fc800078e00ff */
[----:B------:R-:W-:Y:S01]  /*14e30*/  IMAD.HI.U32 R4, R3, R27, RZ ;  /* 0x0000001b03047227 */ /* 0x000fe200078e00ff */
[----:B------:R-:W-:Y:S02]  /*14e40*/  IABS R28, R71 ;  /* 0x00000047001c7213 */ /* 0x000fe40000000000 */
[C---:B------:R-:W-:Y:S01]  /*14e50*/  ISETP.GT.U32.AND P0, PT, R2.reuse, R23, PT ;  /* 0x000000170200720c */ /* 0x040fe20003f04070 */
[----:B------:R-:W-:Y:S02]  /*14e60*/  IMAD.MOV R8, RZ, RZ, -R8 ;  /* 0x000000ffff087224 */ /* 0x000fe400078e0a08 */
[----:B------:R-:W-:Y:S02]  /*14e70*/  @!P6 IMAD.IADD R25, R25, 0x1, -R2 ;  /* 0x000000011919e824 */ /* 0x000fe400078e0a02 */
[----:B------:R-:W-:Y:S02]  /*14e80*/  IMAD.MOV R4, RZ, RZ, -R4 ;  /* 0x000000ffff047224 */ /* 0x000fe400078e0a04 */
[C---:B------:R-:W-:Y:S01]  /*14e90*/  IMAD R26, R2.reuse, R8, R26 ;  /* 0x00000008021a7224 */ /* 0x040fe200078e021a */
[C---:B------:R-:W-:Y:S01]  /*14ea0*/  ISETP.GT.U32.AND P6, PT, R2.reuse, R25, PT ;  /* 0x000000190200720c */ /* 0x040fe20003fc4070 */
[----:B------:R-:W-:-:S02]  /*14eb0*/  IMAD R27, R2, R4, R27 ;  /* 0x00000004021b7224 */ /* 0x000fc400078e021b */
[----:B------:R-:W-:Y:S01]  /*14ec0*/  IMAD.HI.U32 R4, R3, R28, RZ ;  /* 0x0000001c03047227 */ /* 0x000fe200078e00ff */
[----:B------:R-:W-:-:S03]  /*14ed0*/  ISETP.GT.U32.AND P3, PT, R2, R26, PT ;  /* 0x0000001a0200720c */ /* 0x000fc60003f64070 */
[----:B------:R-:W-:Y:S02]  /*14ee0*/  IMAD.MOV R4, RZ, RZ, -R4 ;  /* 0x000000ffff047224 */ /* 0x000fe400078e0a04 */
[----:B------:R-:W-:Y:S02]  /*14ef0*/  @!P0 IMAD.IADD R23, R23, 0x1, -R2 ;  /* 0x0000000117178824 */ /* 0x000fe400078e0a02 */
[C---:B------:R-:W-:Y:S01]  /*14f00*/  IMAD R28, R2.reuse, R4, R28 ;  /* 0x00000004021c7224 */ /* 0x040fe200078e021c */
[----:B------:R-:W-:Y:S01]  /*14f10*/  ISETP.GT.U32.AND P0, PT, R2, R27, PT ;  /* 0x0000001b0200720c */ /* 0x000fe20003f04070 */
[----:B------:R-:W-:-:S03]  /*14f20*/  @!P6 IMAD.IADD R25, R25, 0x1, -R2 ;  /* 0x000000011919e824 */ /* 0x000fc600078e0a02 */
[----:B------:R-:W-:Y:S01]  /*14f30*/  ISETP.GT.U32.AND P6, PT, R2, R28, PT ;  /* 0x0000001c0200720c */ /* 0x000fe20003fc4070 */
[----:B------:R-:W-:Y:S01]  /*14f40*/  @!P3 IMAD.IADD R26, R26, 0x1, -R2 ;  /* 0x000000011a1ab824 */ /* 0x000fe200078e0a02 */
[----:B------:R-:W-:Y:S02]  /*14f50*/  IABS R29, R70 ;  /* 0x00000046001d7213 */ /* 0x000fe40000000000 */
[----:B------:R-:W-:Y:S02]  /*14f60*/  IABS R30, R76 ;  /* 0x0000004c001e7213 */ /* 0x000fe40000000000 */
[----:B------:R-:W-:Y:S01]  /*14f70*/  ISETP.GT.U32.AND P3, PT, R2, R26, PT ;  /* 0x0000001a0200720c */ /* 0x000fe20003f64070 */
[----:B------:R-:W-:-:S04]  /*14f80*/  IMAD.HI.U32 R8, R3, R29, RZ ;  /* 0x0000001d03087227 */ /* 0x000fc800078e00ff */
[----:B------:R-:W-:Y:S02]  /*14f90*/  @!P0 IMAD.IADD R27, R27, 0x1, -R2 ;  /* 0x000000011b1b8824 */ /* 0x000fe400078e0a02 */
[----:B------:R-:W-:Y:S01]  /*14fa0*/  IMAD.HI.U32 R4, R3, R30, RZ ;  /* 0x0000001e03047227 */ /* 0x000fe200078e00ff */
[----:B------:R-:W-:-:S03]  /*14fb0*/  IABS R32, R74 ;  /* 0x0000004a00207213 */ /* 0x000fc60000000000 */
[----:B------:R-:W-:Y:S01]  /*14fc0*/  @!P6 IMAD.IADD R28, R28, 0x1, -R2 ;  /* 0x000000011c1ce824 */ /* 0x000fe200078e0a02 */
[C---:B------:R-:W-:Y:S01]  /*14fd0*/  ISETP.GT.U32.AND P0, PT, R2.reuse, R27, PT ;  /* 0x0000001b0200720c */ /* 0x040fe20003f04070 */
[----:B------:R-:W-:Y:S02]  /*14fe0*/  IMAD.MOV R8, RZ, RZ, -R8 ;  /* 0x000000ffff087224 */ /* 0x000fe400078e0a08 */
[----:B------:R-:W-:Y:S02]  /*14ff0*/  IMAD.MOV R4, RZ, RZ, -R4 ;  /* 0x000000ffff047224 */ /* 0x000fe400078e0a04 */
[----:B------:R-:W-:Y:S01]  /*15000*/  @!P5 IMAD.MOV R24, RZ, RZ, -R24 ;  /* 0x000000ffff18d224 */ /* 0x000fe200078e0a18 */
[C---:B------:R-:W-:Y:S01]  /*15010*/  ISETP.GT.U32.AND P5, PT, R2.reuse, R28, PT ;  /* 0x0000001c0200720c */ /* 0x040fe20003fa4070 */
[C---:B------:R-:W-:Y:S02]  /*15020*/  IMAD R29, R2.reuse, R8, R29 ;  /* 0x00000008021d7224 */ /* 0x040fe400078e021d */
[----:B------:R-:W-:-:S02]  /*15030*/  IMAD R30, R2, R4, R30 ;  /* 0x00000004021e7224 */ /* 0x000fc400078e021e */
[----:B------:R-:W-:-:S04]  /*15040*/  IMAD.HI.U32 R4, R3, R32, RZ ;  /* 0x0000002003047227 */ /* 0x000fc800078e00ff */
[----:B------:R-:W-:Y:S01]  /*15050*/  @!P3 IMAD.IADD R26, R26, 0x1, -R2 ;  /* 0x000000011a1ab824 */ /* 0x000fe200078e0a02 */
[----:B------:R-:W-:Y:S01]  /*15060*/  ISETP.GT.U32.AND P3, PT, R2, R29, PT ;  /* 0x0000001d0200720c */ /* 0x000fe20003f64070 */
[----:B------:R-:W-:Y:S02]  /*15070*/  IMAD.MOV R4, RZ, RZ, -R4 ;  /* 0x000000ffff047224 */ /* 0x000fe400078e0a04 */
[----:B------:R-:W-:Y:S01]  /*15080*/  @!P1 IMAD.MOV R23, RZ, RZ, -R23 ;  /* 0x000000ffff179224 */ /* 0x000fe200078e0a17 */
[----:B------:R-:W-:Y:S01]  /*15090*/  ISETP.GE.AND P1, PT, R72, RZ, PT ;  /* 0x000000ff4800720c */ /* 0x000fe20003f26270 */
[----:B------:R-:W-:Y:S02]  /*150a0*/  IMAD R32, R2, R4, R32 ;  /* 0x0000000402207224 */ /* 0x000fe400078e0220 */
[----:B------:R-:W-:Y:S01]  /*150b0*/  @!P0 IMAD.IADD R27, R27, 0x1, -R2 ;  /* 0x000000011b1b8824 */ /* 0x000fe200078e0a02 */
[----:B------:R-:W-:Y:S01]  /*150c0*/  ISETP.GE.AND P0, PT, R71, RZ, PT ;  /* 0x000000ff4700720c */ /* 0x000fe20003f06270 */
[----:B------:R-:W-:-:S02]  /*150d0*/  IMAD.MOV.U32 R72, RZ, RZ, R69 ;  /* 0x000000ffff487224 */ /* 0x000fc400078e0045 */
[----:B------:R-:W-:Y:S02]  /*150e0*/  IMAD.MOV.U32 R69, RZ, RZ, R68 ;  /* 0x000000ffff457224 */ /* 0x000fe400078e0044 */
[--C-:B------:R-:W-:Y:S01]  /*150f0*/  @!P5 IMAD.IADD R28, R28, 0x1, -R2.reuse ;  /* 0x000000011c1cd824 */ /* 0x100fe200078e0a02 */
[----:B------:R-:W-:Y:S01]  /*15100*/  ISETP.GT.U32.AND P5, PT, R2, R32, PT ;  /* 0x000000200200720c */ /* 0x000fe20003fa4070 */
[----:B------:R-:W-:Y:S02]  /*15110*/  IMAD.MOV.U32 R68, RZ, RZ, R63 ;  /* 0x000000ffff447224 */ /* 0x000fe400078e003f */
[----:B------:R-:W-:Y:S02]  /*15120*/  IMAD.MOV.U32 R63, RZ, RZ, R61 ;  /* 0x000000ffff3f7224 */ /* 0x000fe400078e003d */
[----:B------:R-:W-:Y:S01]  /*15130*/  @!P3 IMAD.IADD R29, R29, 0x1, -R2 ;  /* 0x000000011d1db824 */ /* 0x000fe200078e0a02 */
[----:B------:R-:W-:Y:S01]  /*15140*/  ISETP.GE.AND P3, PT, R70, RZ, PT ;  /* 0x000000ff4600720c */ /* 0x000fe20003f66270 */
[----:B------:R-:W-:-:S02]  /*15150*/  IMAD.MOV.U32 R71, RZ, RZ, R68 ;  /* 0x000000ffff477224 */ /* 0x000fc400078e0044 */
[----:B------:R-:W-:Y:S01]  /*15160*/  IMAD.MOV.U32 R68, RZ, RZ, R67 ;  /* 0x000000ffff447224 */ /* 0x000fe200078e0043 */
[----:B------:R-:W-:Y:S01]  /*15170*/  STL [R1+0x2c3c], R23 ;  /* 0x002c3c1701007387 */ /* 0x000fe20000100800 */
[----:B------:R-:W-:Y:S02]  /*15180*/  IMAD.MOV.U32 R70, RZ, RZ, R69 ;  /* 0x000000ffff467224 */ /* 0x000fe400078e0045 */
[----:B------:R-:W-:Y:S02]  /*15190*/  IMAD.MOV.U32 R67, RZ, RZ, R65 ;  /* 0x000000ffff437224 */ /* 0x000fe400078e0041 */
[----:B------:R-:W-:Y:S02]  /*151a0*/  IMAD.MOV.U32 R69, RZ, RZ, R66 ;  /* 0x000000ffff457224 */ /* 0x000fe400078e0042 */
[----:B------:R-:W-:Y:S02]  /*151b0*/  IMAD.MOV.U32 R65, RZ, RZ, R62 ;  /* 0x000000ffff417224 */ /* 0x000fe400078e003e */
[----:B------:R-:W-:-:S02]  /*151c0*/  @!P4 IMAD.MOV R25, RZ, RZ, -R25 ;  /* 0x000000ffff19c224 */ /* 0x000fc400078e0a19 */
[----:B------:R-:W-:Y:S02]  /*151d0*/  IMAD.MOV.U32 R66, RZ, RZ, R64 ;  /* 0x000000ffff427224 */ /* 0x000fe400078e0040 */
[----:B------:R-:W-:Y:S02]  /*151e0*/  @!P2 IMAD.MOV R26, RZ, RZ, -R26 ;  /* 0x000000ffff1aa224 */ /* 0x000fe400078e0a1a */
[----:B------:R-:W-:Y:S02]  /*151f0*/  @!P1 IMAD.MOV R27, RZ, RZ, -R27 ;  /* 0x000000ffff1b9224 */ /* 0x000fe400078e0a1b */
[----:B------:R-:W-:Y:S01]  /*15200*/  @!P0 IMAD.MOV R28, RZ, RZ, -R28 ;  /* 0x000000ffff1c8224 */ /* 0x000fe200078e0a1c */
[----:B------:R-:W-:Y:S01]  /*15210*/  IABS R33, R73 ;  /* 0x0000004900217213 */ /* 0x000fe20000000000 */
[----:B------:R-:W-:Y:S01]  /*15220*/  @!P5 IMAD.IADD R32, R32, 0x1, -R2 ;  /* 0x000000012020d824 */ /* 0x000fe200078e0a02 */
[----:B------:R-:W-:Y:S01]  /*15230*/  ISETP.GE.AND P5, PT, R73, RZ, PT ;  /* 0x000000ff4900720c */ /* 0x000fe20003fa6270 */
[----:B------:R-:W-:-:S02]  /*15240*/  IMAD.MOV.U32 R73, RZ, RZ, R68 ;  /* 0x000000ffff497224 */ /* 0x000fc400078e0044 */
[----:B--2---:R-:W-:Y:S02]  /*15250*/  IMAD.MOV.U32 R64, RZ, RZ, R49 ;  /* 0x000000ffff407224 */ /* 0x004fe400078e0031 */
[----:B----4-:R-:W-:Y:S02]  /*15260*/  IMAD.MOV.U32 R61, RZ, RZ, R60 ;  /* 0x000000ffff3d7224 */ /* 0x010fe400078e003c */
[----:B------:R-:W-:Y:S02]  /*15270*/  IMAD.MOV.U32 R60, RZ, RZ, R59 ;  /* 0x000000ffff3c7224 */ /* 0x000fe400078e003b */
[----:B------:R-:W-:Y:S02]  /*15280*/  IMAD.MOV.U32 R59, RZ, RZ, R58 ;  /* 0x000000ffff3b7224 */ /* 0x000fe400078e003a */
[----:B------:R-:W2:Y:S01]  /*15290*/  LDL.LU R58, [R1+0x314] ;  /* 0x00031400013a7983 */ /* 0x000ea20000300800 */
[----:B---3--:R-:W-:-:S03]  /*152a0*/  IMAD.MOV.U32 R62, RZ, RZ, R48 ;  /* 0x000000ffff3e7224 */ /* 0x008fc600078e0030 */
[----:B------:R-:W3:Y:S04]  /*152b0*/  LDL.LU R48, [R1+0x1a0] ;  /* 0x0001a00001307983 */ /* 0x000ee80000300800 */
[----:B------:R-:W4:Y:S04]  /*152c0*/  LDL.LU R49, [R1+0x218] ;  /* 0x0002180001317983 */ /* 0x000f280000300800 */
[----:B------:R-:W-:Y:S04]  /*152d0*/  STL [R1+0x2c40], R24 ;  /* 0x002c401801007387 */ /* 0x000fe80000100800 */
[----:B------:R-:W-:Y:S04]  /*152e0*/  STL [R1+0x2c44], R25 ;  /* 0x002c441901007387 */ /* 0x000fe80000100800 */
[----:B------:R-:W-:Y:S04]  /*152f0*/  STL [R1+0x2c48], R26 ;  /* 0x002c481a01007387 */ /* 0x000fe80000100800 */
[----:B------:R-:W-:Y:S04]  /*15300*/  STL [R1+0x2c4c], R27 ;  /* 0x002c4c1b01007387 */ /* 0x000fe80000100800 */
[----:B------:R-:W-:Y:S04]  /*15310*/  STL [R1+0x2c50], R28 ;  /* 0x002c501c01007387 */ /* 0x000fe80000100800 */
[----:B------:R-:W2:Y:S01]  /*15320*/  LDL.LU R68, [R1+0x208] ;  /* 0x0002080001447983 */ /* 0x000ea20000300800 */
[----:B------:R-:W-:-:S02]  /*15330*/  ISETP.GT.U32.AND P6, PT, R2, R30, PT ;  /* 0x0000001e0200720c */ /* 0x000fc40003fc4070 */
[----:B------:R-:W-:-:S05]  /*15340*/  IABS R31, R75 ;  /* 0x0000004b001f7213 */ /* 0x000fca0000000000 */
[----:B------:R-:W-:-:S04]  /*15350*/  IMAD.HI.U32 R8, R3, R31, RZ ;  /* 0x0000001f03087227 */ /* 0x000fc800078e00ff */
[----:B------:R-:W-:Y:S02]  /*15360*/  IMAD.MOV R8, RZ, RZ, -R8 ;  /* 0x000000ffff087224 */ /* 0x000fe400078e0a08 */
[----:B------:R-:W-:Y:S02]  /*15370*/  @!P6 IMAD.IADD R30, R30, 0x1, -R2 ;  /* 0x000000011e1ee824 */ /* 0x000fe400078e0a02 */
[C---:B------:R-:W-:Y:S02]  /*15380*/  IMAD R31, R2.reuse, R8, R31 ;  /* 0x00000008021f7224 */ /* 0x040fe400078e021f */
[----:B------:R-:W-:Y:S01]  /*15390*/  IMAD.HI.U32 R8, R3, R33, RZ ;  /* 0x0000002103087227 */ /* 0x000fe200078e00ff */
[----:B------:R-:W-:-:S03]  /*153a0*/  ISETP.GT.U32.AND P6, PT, R2, R30, PT ;  /* 0x0000001e0200720c */ /* 0x000fc60003fc4070 */
[----:B------:R-:W-:Y:S01]  /*153b0*/  IMAD.MOV R8, RZ, RZ, -R8 ;  /* 0x000000ffff087224 */ /* 0x000fe200078e0a08 */
[----:B------:R-:W-:-:S03]  /*153c0*/  ISETP.GT.U32.AND P2, PT, R2, R31, PT ;  /* 0x0000001f0200720c */ /* 0x000fc60003f44070 */
[C---:B------:R-:W-:Y:S01]  /*153d0*/  IMAD R33, R2.reuse, R8, R33 ;  /* 0x0000000802217224 */ /* 0x040fe200078e0221 */
[----:B------:R-:W-:-:S05]  /*153e0*/  ISETP.GT.U32.AND P4, PT, R2, R29, PT ;  /* 0x0000001d0200720c */ /* 0x000fca0003f84070 */
[----:B------:R-:W-:Y:S01]  /*153f0*/  @!P6 IMAD.IADD R30, R30, 0x1, -R2 ;  /* 0x000000011e1ee824 */ /* 0x000fe200078e0a02 */
[----:B------:R-:W-:-:S03]  /*15400*/  ISETP.GT.U32.AND P6, PT, R2, R33, PT ;  /* 0x000000210200720c */ /* 0x000fc60003fc4070 */
[----:B------:R-:W-:Y:S01]  /*15410*/  @!P2 IMAD.IADD R31, R31, 0x1, -R2 ;  /* 0x000000011f1fa824 */ /* 0x000fe200078e0a02 */
[----:B------:R-:W-:-:S04]  /*15420*/  ISETP.GE.AND P1, PT, R76, RZ, PT ;  /* 0x000000ff4c00720c */ /* 0x000fc80003f26270 */
[----:B------:R-:W-:Y:S01]  /*15430*/  ISETP.GT.U32.AND P0, PT, R2, R31, PT ;  /* 0x0000001f0200720c */ /* 0x000fe20003f04070 */
[----:B------:R-:W-:Y:S01]  /*15440*/  @!P4 IMAD.IADD R29, R29, 0x1, -R2 ;  /* 0x000000011d1dc824 */ /* 0x000fe200078e0a02 */
[----:B------:R-:W-:-:S03]  /*15450*/  ISETP.GE.AND P4, PT, R75, RZ, PT ;  /* 0x000000ff4b00720c */ /* 0x000fc60003f86270 */
[----:B------:R-:W-:Y:S01]  /*15460*/  @!P6 IMAD.IADD R33, R33, 0x1, -R2 ;  /* 0x000000012121e824 */ /* 0x000fe200078e0a02 */
[----:B------:R-:W-:Y:S02]  /*15470*/  ISETP.GT.U32.AND P6, PT, R2, R32, PT ;  /* 0x000000200200720c */ /* 0x000fe40003fc4070 */
[----:B------:R-:W-:Y:S01]  /*15480*/  IABS R4, R72 ;  /* 0x0000004800047213 */ /* 0x000fe20000000000 */
[----:B------:R-:W-:-:S04]  /*15490*/  @!P3 IMAD.MOV R29, RZ, RZ, -R29 ;  /* 0x000000ffff1db224 */ /* 0x000fc800078e0a1d */
[----:B------:R-:W-:-:S04]  /*154a0*/  IMAD.HI.U32 R8, R3, R4, RZ ;  /* 0x0000000403087227 */ /* 0x000fc800078e00ff */
[----:B------:R-:W-:Y:S02]  /*154b0*/  @!P0 IMAD.IADD R31, R31, 0x1, -R2 ;  /* 0x000000011f1f8824 */ /* 0x000fe400078e0a02 */
[----:B------:R-:W-:Y:S01]  /*154c0*/  IMAD.MOV R34, RZ, RZ, -R8 ;  /* 0x000000ffff227224 */ /* 0x000fe200078e0a08 */
[----:B------:R-:W-:Y:S01]  /*154d0*/  IABS R8, R70 ;  /* 0x0000004600087213 */ /* 0x000fe20000000000 */
[----:B------:R-:W-:Y:S01]  /*154e0*/  @!P6 IMAD.IADD R32, R32, 0x1, -R2 ;  /* 0x000000012020e824 */ /* 0x000fe200078e0a02 */
[----:B------:R-:W-:Y:S01]  /*154f0*/  ISETP.GE.AND P6, PT, R70, RZ, PT ;  /* 0x000000ff4600720c */ /* 0x000fe20003fc6270 */
[----:B------:R-:W-:Y:S02]  /*15500*/  @!P1 IMAD.MOV R30, RZ, RZ, -R30 ;  /* 0x000000ffff1e9224 */ /* 0x000fe400078e0a1e */
[----:B------:R-:W-:Y:S02]  /*15510*/  IMAD.MOV.U32 R76, RZ, RZ, R69 ;  /* 0x000000ffff4c7224 */ /* 0x000fe400078e0045 */
[----:B------:R-:W-:-:S02]  /*15520*/  @!P4 IMAD.MOV R31, RZ, RZ, -R31 ;  /* 0x000000ffff1fc224 */ /* 0x000fc400078e0a1f */
[----:B---3--:R-:W-:Y:S02]  /*15530*/  IMAD.MOV.U32 R69, RZ, RZ, R48 ;  /* 0x000000ffff457224 */ /* 0x008fe400078e0030 */
[----:B------:R-:W3:Y:S04]  /*15540*/  LDL.LU R48, [R1+0x608] ;  /* 0x0006080001307983 */ /* 0x000ee80000300800 */
[----:B------:R-:W-:Y:S04]  /*15550*/  STL [R1+0x2c54], R29 ;  /* 0x002c541d01007387 */ /* 0x000fe80000100800 */
[----:B------:R-:W-:Y:S04]  /*15560*/  STL [R1+0x2c58], R30 ;  /* 0x002c581e01007387 */ /* 0x000fe80000100800 */
[----:B------:R-:W-:Y:S01]  /*15570*/  STL [R1+0x2c5c], R31 ;  /* 0x002c5c1f01007387 */ /* 0x000fe20000100800 */
[----:B--2---:R-:W-:-:S02]  /*15580*/  IMAD.MOV.U32 R70, RZ, RZ, R68 ;  /* 0x000000ffff467224 */ /* 0x004fc400078e0044 */
[----:B------:R-:W-:Y:S02]  /*15590*/  IMAD.MOV.U32 R68, RZ, RZ, R66 ;  /* 0x000000ffff447224 */ /* 0x000fe400078e0042 */
[----:B------:R-:W-:Y:S02]  /*155a0*/  IMAD.MOV.U32 R66, RZ, RZ, R64 ;  /* 0x000000ffff427224 */ /* 0x000fe400078e0040 */
[----:B------:R-:W-:Y:S02]  /*155b0*/  IMAD.MOV.U32 R64, RZ, RZ, R61 ;  /* 0x000000ffff407224 */ /* 0x000fe400078e003d */
[----:B------:R-:W-:Y:S02]  /*155c0*/  IMAD.MOV.U32 R61, RZ, RZ, R53 ;  /* 0x000000ffff3d7224 */ /* 0x000fe400078e0035 */
[----:B----4-:R-:W-:Y:S02]  /*155d0*/  IMAD.MOV.U32 R53, RZ, RZ, R49 ;  /* 0x000000ffff357224 */ /* 0x010fe400078e0031 */
[----:B------:R-:W2:Y:S01]  /*155e0*/  LDL.LU R49, [R1+0x228] ;  /* 0x0002280001317983 */ /* 0x000ea20000300800 */
[----:B------:R-:W-:-:S02]  /*155f0*/  IMAD R34, R2, R34, R4 ;  /* 0x0000002202227224 */ /* 0x000fc400078e0204 */
[----:B------:R-:W-:Y:S02]  /*15600*/  IMAD.MOV.U32 R75, RZ, RZ, R69 ;  /* 0x000000ffff4b7224 */ /* 0x000fe400078e0045 */
[----:B------:R-:W-:Y:S01]  /*15610*/  IMAD.MOV.U32 R69, RZ, RZ, R67 ;  /* 0x000000ffff457224 */ /* 0x000fe200078e0043 */
[----:B------:R-:W-:Y:S01]  /*15620*/  ISETP.GT.U32.AND P0, PT, R2, R34, PT ;  /* 0x000000220200720c */ /* 0x000fe20003f04070 */
[----:B------:R-:W-:Y:S02]  /*15630*/  IMAD.MOV.U32 R67, RZ, RZ, R65 ;  /* 0x000000ffff437224 */ /* 0x000fe400078e0041 */
[----:B------:R-:W-:Y:S02]  /*15640*/  IMAD.MOV.U32 R65, RZ, RZ, R60 ;  /* 0x000000ffff417224 */ /* 0x000fe400078e003c */
[----:B------:R-:W-:Y:S01]  /*15650*/  IMAD.MOV.U32 R60, RZ, RZ, R59 ;  /* 0x000000ffff3c7224 */ /* 0x000fe200078e003b */
[----:B------:R-:W-:Y:S01]  /*15660*/  ISETP.GE.AND P1, PT, R72, RZ, PT ;  /* 0x000000ff4800720c */ /* 0x000fe20003f26270 */
[----:B------:R-:W-:-:S02]  /*15670*/  IMAD.MOV.U32 R59, RZ, RZ, R51 ;  /* 0x000000ffff3b7224 */ /* 0x000fc400078e0033 */
[----:B------:R-:W-:Y:S02]  /*15680*/  IMAD.MOV.U32 R51, RZ, RZ, R50 ;  /* 0x000000ffff337224 */ /* 0x000fe400078e0032 */
[----:B------:R-:W-:Y:S02]  /*15690*/  IMAD.MOV.U32 R50, RZ, RZ, R46 ;  /* 0x000000ffff327224 */ /* 0x000fe400078e002e */
[----:B------:R-:W-:Y:S01]  /*156a0*/  IMAD.MOV.U32 R72, RZ, RZ, R67 ;  /* 0x000000ffff487224 */ /* 0x000fe200078e0043 */
[----:B------:R-:W4:Y:S01]  /*156b0*/  LDL.LU R46, [R1+0x3d0] ;  /* 0x0003d000012e7983 */ /* 0x000f220000300800 */
[----:B------:R-:W-:Y:S02]  /*156c0*/  IMAD.MOV.U32 R67, RZ, RZ, R66 ;  /* 0x000000ffff437224 */ /* 0x000fe400078e0042 */
[----:B------:R-:W-:Y:S02]  /*156d0*/  IMAD.MOV.U32 R66, RZ, RZ, R61 ;  /* 0x000000ffff427224 */ /* 0x000fe400078e003d */
[----:B------:R-:W-:-:S02]  /*156e0*/  IMAD.MOV.U32 R61, RZ, RZ, R59 ;  /* 0x000000ffff3d7224 */ /* 0x000fc400078e003b */
[----:B------:R-:W-:Y:S01]  /*156f0*/  IMAD.MOV.U32 R59, RZ, RZ, R50 ;  /* 0x000000ffff3b7224 */ /* 0x000fe200078e0032 */
[----:B------:R-:W-:Y:S01]  /*15700*/  IABS R37, R70 ;  /* 0x0000004600257213 */ /* 0x000fe20000000000 */
[----:B------:R-:W-:Y:S01]  /*15710*/  @!P0 IMAD.IADD R34, R34, 0x1, -R2 ;  /* 0x0000000122228824 */ /* 0x000fe200078e0a02 */
[----:B------:R-:W-:Y:S01]  /*15720*/  ISETP.GE.AND P0, PT, R70, RZ, PT ;  /* 0x000000ff4600720c */ /* 0x000fe20003f06270 */
[----:B------:R-:W-:Y:S01]  /*15730*/  IMAD.MOV.U32 R70, RZ, RZ, R68 ;  /* 0x000000ffff467224 */ /* 0x000fe200078e0044 */
[----:B------:R-:W-:Y:S02]  /*15740*/  IABS R35, R71 ;  /* 0x0000004700237213 */ /* 0x000fe40000000000 */
[----:B------:R-:W-:Y:S01]  /*15750*/  ISETP.GE.AND P4, PT, R71, RZ, PT ;  /* 0x000000ff4700720c */ /* 0x000fe20003f86270 */
[----:B------:R-:W-:Y:S02]  /*15760*/  IMAD.MOV.U32 R71, RZ, RZ, R69 ;  /* 0x000000ffff477224 */ /* 0x000fe400078e0045 */
[----:B--2---:R-:W-:-:S02]  /*15770*/  IMAD.MOV.U32 R50, RZ, RZ, R49 ;  /* 0x000000ffff327224 */ /* 0x004fc400078e0031 */
[----:B------:R-:W-:Y:S02]  /*15780*/  IMAD.MOV.U32 R49, RZ, RZ, R127 ;  /* 0x000000ffff317224 */ /* 0x000fe400078e007f */
[----:B------:R-:W-:Y:S02]  /*15790*/  IMAD.MOV.U32 R127, RZ, RZ, R128 ;  /* 0x000000ffff7f7224 */ /* 0x000fe400078e0080 */
[----:B------:R-:W-:Y:S02]  /*157a0*/  IMAD.MOV.U32 R128, RZ, RZ, R129 ;  /* 0x000000ffff807224 */ /* 0x000fe400078e0081 */
[----:B------:R-:W2:Y:S04]  /*157b0*/  LDL.LU R129, [R1+0x210] ;  /* 0x0002100001817983 */ /* 0x000ea80000300800 */
[----:B------:R-:W3:Y:S04]  /*157c0*/  LDL.LU R68, [R1+0x1c4] ;  /* 0x0001c40001447983 */ /* 0x000ee80000300800 */
[----:B------:R-:W4:Y:S01]  /*157d0*/  LDL.LU R69, [R1+0x1c8] ;  /* 0x0001c80001457983 */ /* 0x000f220000300800 */
[----:B------:R-:W-:Y:S01]  /*157e0*/  ISETP.GT.U32.AND P3, PT, R2, R33, PT ;  /* 0x000000210200720c */ /* 0x000fe20003f64070 */
[----:B------:R-:W-:Y:S01]  /*157f0*/  IMAD.HI.U32 R9, R3, R8, RZ ;  /* 0x0000000803097227 */ /* 0x000fe200078e00ff */
[----:B------:R-:W-:-:S03]  /*15800*/  ISETP.GE.AND P2, PT, R74, RZ, PT ;  /* 0x000000ff4a00720c */ /* 0x000fc60003f46270 */
[----:B------:R-:W-:-:S04]  /*15810*/  IMAD.MOV R9, RZ, RZ, -R9 ;  /* 0x000000ffff097224 */ /* 0x000fc800078e0a09 */
[----:B------:R-:W-:-:S04]  /*15820*/  IMAD R36, R2, R9, R8 ;  /* 0x0000000902247224 */ /* 0x000fc800078e0208 */
[----:B------:R-:W-:-:S04]  /*15830*/  @!P3 IMAD.IADD R33, R33, 0x1, -R2 ;  /* 0x000000012121b824 */ /* 0x000fc800078e0a02 */
[----:B------:R-:W-:Y:S01]  /*15840*/  @!P5 IMAD.MOV R33, RZ, RZ, -R33 ;  /* 0x000000ffff21d224 */ /* 0x000fe200078e0a21 */
[----:B------:R-:W-:Y:S01]  /*15850*/  ISETP.GT.U32.AND P5, PT, R2, R36, PT ;  /* 0x000000240200720c */ /* 0x000fe20003fa4070 */
[----:B------:R-:W-:-:S05]  /*15860*/  @!P2 IMAD.MOV R32, RZ, RZ, -R32 ;  /* 0x000000ffff20a224 */ /* 0x000fca00078e0a20 */
[----:B------:R-:W-:Y:S04]  /*15870*/  STL [R1+0x2c60], R32 ;  /* 0x002c602001007387 */ /* 0x000fe80000100800 */
[----:B------:R-:W-:Y:S01]  /*15880*/  STL [R1+0x2c64], R33 ;  /* 0x002c642101007387 */ /* 0x000fe20000100800 */
[----:B------:R-:W-:Y:S02]  /*15890*/  IABS R38, R72 ;  /* 0x0000004800267213 */ /* 0x000fe40000000000 */
[----:B------:R-:W-:Y:S01]  /*158a0*/  @!P5 IMAD.IADD R36, R36, 0x1, -R2 ;  /* 0x000000012424d824 */ /* 0x000fe200078e0a02 */
[----:B------:R-:W-:Y:S01]  /*158b0*/  ISETP.GE.AND P5, PT, R72, RZ, PT ;  /* 0x000000ff4800720c */ /* 0x000fe20003fa6270 */
[----:B------:R-:W-:-:S04]  /*158c0*/  IMAD.HI.U32 R4, R3, R35, RZ ;  /* 0x0000002303047227 */ /* 0x000fc800078e00ff */
[----:B------:R-:W-:-:S04]  /*158d0*/  IMAD.MOV R4, RZ, RZ, -R4 ;  /* 0x000000ffff047224 */ /* 0x000fc800078e0a04 */
[----:B------:R-:W-:-:S05]  /*158e0*/  IMAD R35, R2, R4, R35 ;  /* 0x0000000402237224 */ /* 0x000fca00078e0223 */
[----:B------:R-:W-:Y:S01]  /*158f0*/  ISETP.GT.U32.AND P3, PT, R2, R35, PT ;  /* 0x000000230200720c */ /* 0x000fe20003f64070 */
[----:B----4-:R-:W-:Y:S02]  /*15900*/  IMAD.MOV.U32 R74, RZ, RZ, R69 ;  /* 0x000000ffff4a7224 */ /* 0x010fe400078e0045 */
[----:B------:R-:W4:Y:S01]  /*15910*/  LDL.LU R69, [R1+0x1d8] ;  /* 0x0001d80001457983 */ /* 0x000f220000300800 */
[----:B---3--:R-:W-:-:S03]  /*15920*/  IMAD.MOV.U32 R72, RZ, RZ, R68 ;  /* 0x000000ffff487224 */ /* 0x008fc600078e0044 */
[----:B------:R-:W3:Y:S06]  /*15930*/  LDL.LU R68, [R1+0x1f8] ;  /* 0x0001f80001447983 */ /* 0x000eec0000300800 */
[----:B------:R-:W-:Y:S02]  /*15940*/  @!P3 IMAD.IADD R35, R35, 0x1, -R2 ;  /* 0x000000012323b824 */ /* 0x000fe400078e0a02 */
[----:B------:R-:W-:-:S03]  /*15950*/  IMAD.HI.U32 R4, R3, R38, RZ ;  /* 0x0000002603047227 */ /* 0x000fc600078e00ff */
[----:B------:R-:W-:Y:S01]  /*15960*/  ISETP.GT.U32.AND P2, PT, R2, R35, PT ;  /* 0x000000230200720c */ /* 0x000fe20003f44070 */
[----:B------:R-:W-:-:S04]  /*15970*/  IMAD.MOV R4, RZ, RZ, -R4 ;  /* 0x000000ffff047224 */ /* 0x000fc800078e0a04 */
[----:B------:R-:W-:-:S08]  /*15980*/  IMAD R38, R2, R4, R38 ;  /* 0x0000000402267224 */ /* 0x000fd000078e0226 */
[----:B------:R-:W-:Y:S01]  /*15990*/  @!P2 IMAD.IADD R35, R35, 0x1, -R2 ;  /* 0x000000012323a824 */ /* 0x000fe200078e0a02 */
[C---:B------:R-:W-:Y:S02]  /*159a0*/  ISETP.GT.U32.AND P2, PT, R2.reuse, R38, PT ;  /* 0x000000260200720c */ /* 0x040fe40003f44070 */
[----:B------:R-:W-:-:S11]  /*159b0*/  ISETP.GT.U32.AND P3, PT, R2, R34, PT ;  /* 0x000000220200720c */ /* 0x000fd60003f64070 */
[----:B------:R-:W-:-:S05]  /*159c0*/  @!P2 IMAD.IADD R38, R38, 0x1, -R2 ;  /* 0x000000012626a824 */ /* 0x000fca00078e0a02 */
[----:B------:R-:W-:Y:S01]  /*159d0*/  ISETP.GT.U32.AND P2, PT, R2, R38, PT ;  /* 0x000000260200720c */ /* 0x000fe20003f44070 */
[----:B------:R-:W-:Y:S01]  /*159e0*/  @!P3 IMAD.IADD R34, R34, 0x1, -R2 ;  /* 0x000000012222b824 */ /* 0x000fe200078e0a02 */
[----:B------:R-:W-:Y:S01]  /*159f0*/  IABS R39, R73 ;  /* 0x0000004900277213 */ /* 0x000fe20000000000 */
[----:B------:R-:W-:Y:S02]  /*15a00*/  @!P4 IMAD.MOV R35, RZ, RZ, -R35 ;  /* 0x000000ffff23c224 */ /* 0x000fe400078e0a23 */
[----:B------:R-:W-:-:S08]  /*15a10*/  @!P1 IMAD.MOV R34, RZ, RZ, -R34 ;  /* 0x000000ffff229224 */ /* 0x000fd000078e0a22 */
[----:B------:R-:W-:Y:S01]  /*15a20*/  @!P2 IMAD.IADD R38, R38, 0x1, -R2 ;  /* 0x000000012626a824 */ /* 0x000fe200078e0a02 */
[----:B------:R-:W-:Y:S01]  /*15a30*/  ISETP.GE.AND P2, PT, R73, RZ, PT ;  /* 0x000000ff4900720c */ /* 0x000fe20003f46270 */
[----:B------:R-:W-:Y:S04]  /*15a40*/  STL [R1+0x2c68], R34 ;  /* 0x002c682201007387 */ /* 0x000fe80000100800 */
[----:B------:R-:W-:Y:S01]  /*15a50*/  STL [R1+0x2c6c], R35 ;  /* 0x002c6c2301007387 */ /* 0x000fe20000100800 */
[----:B------:R-:W-:-:S04]  /*15a60*/  IMAD.HI.U32 R8, R3, R37, RZ ;  /* 0x0000002503087227 */ /* 0x000fc800078e00ff */
[----:B------:R-:W-:-:S04]  /*15a70*/  IMAD.MOV R8, RZ, RZ, -R8 ;  /* 0x000000ffff087224 */ /* 0x000fc800078e0a08 */
[----:B------:R-:W-:Y:S02]  /*15a80*/  IMAD R37, R2, R8, R37 ;  /* 0x0000000802257224 */ /* 0x000fe400078e0225 */
[----:B----4-:R-:W-:Y:S02]  /*15a90*/  IMAD.MOV.U32 R73, RZ, RZ, R69 ;  /* 0x000000ffff497224 */ /* 0x010fe400078e0045 */
[----:B------:R-:W-:Y:S02]  /*15aa0*/  IMAD.MOV.U32 R69, RZ, RZ, R67 ;  /* 0x000000ffff457224 */ /* 0x000fe400078e0043 */
[----:B------:R-:W-:Y:S02]  /*15ab0*/  IMAD.MOV.U32 R67, RZ, RZ, R61 ;  /* 0x000000ffff437224 */ /* 0x000fe400078e003d */
[----:B------:R-:W-:Y:S02]  /*15ac0*/  IMAD.MOV.U32 R61, RZ, RZ, R50 ;  /* 0x000000ffff3d7224 */ /* 0x000fe400078e0032 */
[----:B------:R-:W-:-:S02]  /*15ad0*/  IMAD.MOV.U32 R50, RZ, RZ, R127 ;  /* 0x000000ffff327224 */ /* 0x000fc400078e007f */
[----:B--2---:R-:W-:Y:S02]  /*15ae0*/  IMAD.MOV.U32 R127, RZ, RZ, R129 ;  /* 0x000000ffff7f7224 */ /* 0x004fe400078e0081 */
[----:B------:R-:W-:Y:S01]  /*15af0*/  IMAD.MOV.U32 R80, RZ, RZ, R69 ;  /* 0x000000ffff507224 */ /* 0x000fe200078e0045 */
[----:B------:R-:W2:Y:S01]  /*15b00*/  LDL.LU R129, [R1+0x2b0] ;  /* 0x0002b00001817983 */ /* 0x000ea20000300800 */
[----:B---3--:R-:W-:-:S03]  /*15b10*/  IMAD.MOV.U32 R69, RZ, RZ, R68 ;  /* 0x000000ffff457224 */ /* 0x008fc600078e0044 */
[----:B------:R-:W3:Y:S01]  /*15b20*/  LDL.LU R68, [R1+0x1f4] ;  /* 0x0001f40001447983 */ /* 0x000ee20000300800 */
[----:B------:R-:W-:Y:S02]  /*15b30*/  ISETP.GT.U32.AND P3, PT, R2, R37, PT ;  /* 0x000000250200720c */ /* 0x000fe40003f64070 */
[----:B------:R-:W-:-:S05]  /*15b40*/  IABS R40, R76 ;  /* 0x0000004c00287213 */ /* 0x000fca0000000000 */
[----:B------:R-:W-:Y:S01]  /*15b50*/  IMAD.HI.U32 R4, R3, R40, RZ ;  /* 0x0000002803047227 */ /* 0x000fe200078e00ff */
[----:B------:R-:W-:-:S03]  /*15b60*/  IABS R41, R75 ;  /* 0x0000004b00297213 */ /* 0x000fc60000000000 */
[----:B------:R-:W-:Y:S02]  /*15b70*/  IMAD.MOV R4, RZ, RZ, -R4 ;  /* 0x000000ffff047224 */ /* 0x000fe400078e0a04 */
[----:B------:R-:W-:Y:S01]  /*15b80*/  @!P3 IMAD.IADD R37, R37, 0x1, -R2 ;  /* 0x000000012525b824 */ /* 0x000fe200078e0a02 */
[C---:B------:R-:W-:Y:S01]  /*15b90*/  ISETP.GT.U32.AND P3, PT, R2.reuse, R36, PT ;  /* 0x000000240200720c */ /* 0x040fe20003f64070 */
[C---:B------:R-:W-:Y:S02]  /*15ba0*/  IMAD R40, R2.reuse, R4, R40 ;  /* 0x0000000402287224 */ /* 0x040fe400078e0228 */
[----:B------:R-:W-:Y:S01]  /*15bb0*/  IMAD.HI.U32 R4, R3, R41, RZ ;  /* 0x0000002903047227 */ /* 0x000fe200078e00ff */
[----:B------:R-:W-:-:S03]  /*15bc0*/  ISETP.GT.U32.AND P1, PT, R2, R37, PT ;  /* 0x000000250200720c */ /* 0x000fc60003f24070 */
[----:B------:R-:W-:Y:S02]  /*15bd0*/  IMAD.MOV R4, RZ, RZ, -R4 ;  /* 0x000000ffff047224 */ /* 0x000fe400078e0a04 */
[----:B------:R-:W-:-:S04]  /*15be0*/  IMAD.HI.U32 R8, R3, R39, RZ ;  /* 0x0000002703087227 */ /* 0x000fc800078e00ff */
[----:B------:R-:W-:Y:S02]  /*15bf0*/  IMAD R41, R2, R4, R41 ;  /* 0x0000000402297224 */ /* 0x000fe400078e0229 */
[----:B------:R-:W-:Y:S01]  /*15c00*/  @!P3 IMAD.IADD R36, R36, 0x1, -R2 ;  /* 0x000000012424b824 */ /* 0x000fe200078e0a02 */
[C---:B------:R-:W-:Y:S01]  /*15c10*/  ISETP.GT.U32.AND P3, PT, R2.reuse, R40, PT ;  /* 0x000000280200720c */ /* 0x040fe20003f64070 */
[----:B------:R-:W-:Y:S02]  /*15c20*/  IMAD.MOV R8, RZ, RZ, -R8 ;  /* 0x000000ffff087224 */ /* 0x000fe400078e0a08 */
[----:B------:R-:W-:Y:S01]  /*15c30*/  @!P1 IMAD.IADD R37, R37, 0x1, -R2 ;  /* 0x0000000125259824 */ /* 0x000fe200078e0a02 */
[C---:B------:R-:W-:Y:S01]  /*15c40*/  ISETP.GT.U32.AND P1, PT, R2.reuse, R41, PT ;  /* 0x000000290200720c */ /* 0x040fe20003f24070 */
[----:B------:R-:W-:Y:S01]  /*15c50*/  IMAD R39, R2, R8, R39 ;  /* 0x0000000802277224 */ /* 0x000fe200078e0227 */
[----:B------:R-:W-:-:S04]  /*15c60*/  IABS R43, R71 ;  /* 0x00000047002b7213 */ /* 0x000fc80000000000 */
[----:B------:R-:W-:-:S03]  /*15c70*/  ISETP.GT.U32.AND P4, PT, R2, R39, PT ;  /* 0x000000270200720c */ /* 0x000fc60003f84070 */
[----:B------:R-:W-:Y:S02]  /*15c80*/  @!P3 IMAD.IADD R40, R40, 0x1, -R2 ;  /* 0x000000012828b824 */ /* 0x000fe400078e0a02 */
[----:B------:R-:W-:-:S04]  /*15c90*/  IMAD.HI.U32 R8, R3, R43, RZ ;  /* 0x0000002b03087227 */ /* 0x000fc800078e00ff */
[----:B------:R-:W-:Y:S01]  /*15ca0*/  @!P1 IMAD.IADD R41, R41, 0x1, -R2 ;  /* 0x0000000129299824 */ /* 0x000fe200078e0a02 */
[C---:B------:R-:W-:Y:S01]  /*15cb0*/  ISETP.GT.U32.AND P1, PT, R2.reuse, R40, PT ;  /* 0x000000280200720c */ /* 0x040fe20003f24070 */
[----:B------:R-:W-:Y:S02]  /*15cc0*/  IMAD.MOV R8, RZ, RZ, -R8 ;  /* 0x000000ffff087224 */ /* 0x000fe400078e0a08 */
[----:B------:R-:W-:Y:S02]  /*15cd0*/  @!P4 IMAD.IADD R39, R39, 0x1, -R2 ;  /* 0x000000012727c824 */ /* 0x000fe400078e0a02 */
[----:B------:R-:W-:-:S03]  /*15ce0*/  IMAD R43, R2, R8, R43 ;  /* 0x00000008022b7224 */ /* 0x000fc600078e022b */
[----:B------:R-:W-:Y:S01]  /*15cf0*/  ISETP.GT.U32.AND P3, PT, R2, R39, PT ;  /* 0x000000270200720c */ /* 0x000fe20003f64070 */
[----:B------:R-:W-:Y:S01]  /*15d00*/  @!P6 IMAD.MOV R36, RZ, RZ, -R36 ;  /* 0x000000ffff24e224 */ /* 0x000fe200078e0a24 */
[----:B------:R-:W-:-:S03]  /*15d10*/  IABS R42, R70 ;  /* 0x00000046002a7213 */ /* 0x000fc60000000000 */
[----:B------:R-:W-:Y:S01]  /*15d20*/  @!P1 IMAD.IADD R40, R40, 0x1, -R2 ;  /* 0x0000000128289824 */ /* 0x000fe200078e0a02 */
[C---:B------:R-:W-:Y:S02]  /*15d30*/  ISETP.GT.U32.AND P1, PT, R2.reuse, R43, PT ;  /* 0x0000002b0200720c */ /* 0x040fe40003f24070 */
[----:B------:R-:W-:Y:S01]  /*15d40*/  ISETP.GT.U32.AND P6, PT, R2, R41, PT ;  /* 0x000000290200720c */ /* 0x000fe20003fc4070 */
[----:B------:R-:W-:-:S04]  /*15d50*/  IMAD.HI.U32 R4, R3, R42, RZ ;  /* 0x0000002a03047227 */ /* 0x000fc800078e00ff */
[----:B------:R-:W-:Y:S02]  /*15d60*/  IMAD.MOV R4, RZ, RZ, -R4 ;  /* 0x000000ffff047224 */ /* 0x000fe400078e0a04 */
[--C-:B------:R-:W-:Y:S01]  /*15d70*/  @!P3 IMAD.IADD R39, R39, 0x1, -R2.reuse ;  /* 0x000000012727b824 */ /* 0x100fe200078e0a02 */
[----:B------:R-:W-:Y:S01]  /*15d80*/  ISETP.GE.AND P3, PT, R70, RZ, PT ;  /* 0x000000ff4600720c */ /* 0x000fe20003f66270 */
[----:B------:R-:W-:Y:S02]  /*15d90*/  IMAD.MOV.U32 R70, RZ, RZ, R69 ;  /* 0x000000ffff467224 */ /* 0x000fe400078e0045 */
[----:B------:R-:W-:Y:S02]  /*15da0*/  @!P1 IMAD.IADD R43, R43, 0x1, -R2 ;  /* 0x000000012b2b9824 */ /* 0x000fe400078e0a02 */
[C---:B------:R-:W-:Y:S02]  /*15db0*/  IMAD R42, R2.reuse, R4, R42 ;  /* 0x00000004022a7224 */ /* 0x040fe400078e022a */
[----:B------:R-:W-:Y:S01]  /*15dc0*/  @!P6 IMAD.IADD R41, R41, 0x1, -R2 ;  /* 0x000000012929e824 */ /* 0x000fe200078e0a02 */
[----:B------:R-:W-:Y:S01]  /*15dd0*/  ISETP.GE.AND P6, PT, R71, RZ, PT ;  /* 0x000000ff4700720c */ /* 0x000fe20003fc6270 */
[----:B------:R-:W-:Y:S01]  /*15de0*/  @!P2 IMAD.MOV R39, RZ, RZ, -R39 ;  /* 0x000000ffff27a224 */ /* 0x000fe200078e0a27 */
[----:B------:R-:W-:Y:S01]  /*15df0*/  ISETP.GT.U32.AND P2, PT, R2, R43, PT ;  /* 0x0000002b0200720c */ /* 0x000fe20003f44070 */
[----:B------:R-:W-:-:S02]  /*15e00*/  IMAD.MOV.U32 R71, RZ, RZ, R70 ;  /* 0x000000ffff477224 */ /* 0x000fc400078e0046 */
[----:B------:R-:W-:Y:S01]  /*15e10*/  @!P5 IMAD.MOV R38, RZ, RZ, -R38 ;  /* 0x000000ffff26d224 */ /* 0x000fe200078e0a26 */
[----:B------:R-:W-:Y:S01]  /*15e20*/  ISETP.GT.U32.AND P5, PT, R2, R42, PT ;  /* 0x0000002a0200720c */ /* 0x000fe20003fa4070 */
[----:B------:R-:W-:Y:S01]  /*15e30*/  IMAD.MOV.U32 R77, RZ, RZ, R71 ;  /* 0x000000ffff4d7224 */ /* 0x000fe200078e0047 */
[----:B------:R-:W-:Y:S01]  /*15e40*/  ISETP.GE.AND P4, PT, R76, RZ, PT ;  /* 0x000000ff4c00720c */ /* 0x000fe20003f86270 */
[----:B------:R-:W-:Y:S01]  /*15e50*/  STL [R1+0x2c70], R36 ;  /* 0x002c702401007387 */ /* 0x000fe20000100800 */
[----:B------:R-:W-:-:S05]  /*15e60*/  IABS R4, R72 ;  /* 0x0000004800047213 */ /* 0x000fca0000000000 */
[----:B------:R-:W-:Y:S01]  /*15e70*/  @!P2 IMAD.IADD R43, R43, 0x1, -R2 ;  /* 0x000000012b2ba824 */ /* 0x000fe200078e0a02 */
[----:B------:R-:W-:-:S03]  /*15e80*/  ISETP.GE.AND P2, PT, R73, RZ, PT ;  /* 0x000000ff4900720c */ /* 0x000fc60003f46270 */
[----:B------:R-:W-:Y:S01]  /*15e90*/  @!P5 IMAD.IADD R42, R42, 0x1, -R2 ;  /* 0x000000012a2ad824 */ /* 0x000fe200078e0a02 */
[----:B------:R-:W-:Y:S01]  /*15ea0*/  ISETP.GE.AND P5, PT, R72, RZ, PT ;  /* 0x000000ff4800720c */ /* 0x000fe20003fa6270 */
[----:B------:R-:W-:Y:S02]  /*15eb0*/  IMAD.MOV.U32 R72, RZ, RZ, R128 ;  /* 0x000000ffff487224 */ /* 0x000fe400078e0080 */
[----:B---3--:R-:W-:Y:S02]  /*15ec0*/  IMAD.MOV.U32 R69, RZ, RZ, R68 ;  /* 0x000000ffff457224 */ /* 0x008fe400078e0044 */
[----:B------:R-:W-:Y:S02]  /*15ed0*/  IMAD.MOV.U32 R68, RZ, RZ, R67 ;  /* 0x000000ffff447224 */ /* 0x000fe400078e0043 */
[----:B------:R-:W-:Y:S02]  /*15ee0*/  IMAD.MOV.U32 R67, RZ, RZ, R66 ;  /* 0x000000ffff437224 */ /* 0x000fe400078e0042 */
[----:B------:R-:W-:-:S02]  /*15ef0*/  IMAD.MOV.U32 R66, RZ, RZ, R65 ;  /* 0x000000ffff427224 */ /* 0x000fc400078e0041 */
[----:B------:R-:W-:Y:S02]  /*15f00*/  IMAD.MOV.U32 R65, RZ, RZ, R64 ;  /* 0x000000ffff417224 */ /* 0x000fe400078e0040 */
[----:B------:R-:W-:Y:S02]  /*15f10*/  IMAD.MOV.U32 R64, RZ, RZ, R63 ;  /* 0x000000ffff407224 */ /* 0x000fe400078e003f */
        /* <DEDUP_REMOVED lines=17> */
[----:B------:R-:W-:Y:S01]  /*16030*/  IMAD.MOV.U32 R49, RZ, RZ, R46 ;  /* 0x000000ffff317224 */ /* 0x000fe200078e002e */
[----:B------:R-:W-:Y:S01]  /*16040*/  IABS R46, R73 ;  /* 0x00000049002e7213 */ /* 0x000fe20000000000 */
[----:B------:R-:W-:Y:S02]  /*16050*/  IMAD.MOV.U32 R79, RZ, RZ, R69 ;  /* 0x000000ffff4f7224 */ /* 0x000fe400078e0045 */
[----:B------:R-:W-:Y:S02]  /*16060*/  IMAD.MOV.U32 R76, RZ, RZ, R70 ;  /* 0x000000ffff4c7224 */ /* 0x000fe400078e0046 */
[----:B------:R-:W-:Y:S02]  /*16070*/  IMAD.MOV.U32 R69, RZ, RZ, R65 ;  /* 0x000000ffff457224 */ /* 0x000fe400078e0041 */
[----:B------:R-:W-:Y:S01]  /*16080*/  IMAD.MOV.U32 R71, RZ, RZ, R64 ;  /* 0x000000ffff477224 */ /* 0x000fe200078e0040 */
[----:B------:R-:W3:Y:S01]  /*16090*/  LDL.LU R65, [R1+0x2e8] ;  /* 0x0002e80001417983 */ /* 0x000ee20000300800 */
[----:B------:R-:W-:-:S02]  /*160a0*/  IMAD.MOV.U32 R70, RZ, RZ, R63 ;  /* 0x000000ffff467224 */ /* 0x000fc400078e003f */
[----:B------:R-:W-:Y:S01]  /*160b0*/  IMAD.MOV.U32 R64, RZ, RZ, R51 ;  /* 0x000000ffff407224 */ /* 0x000fe200078e0033 */
[----:B------:R-:W4:Y:S01]  /*160c0*/  LDL.LU R63, [R1+0x2ec] ;  /* 0x0002ec00013f7983 */ /* 0x000f220000300800 */
[----:B------:R-:W-:Y:S02]  /*160d0*/  IMAD.MOV.U32 R73, RZ, RZ, R67 ;  /* 0x000000ffff497224 */ /* 0x000fe400078e0043 */
[----:B------:R-:W-:Y:S02]  /*160e0*/  IMAD.MOV.U32 R51, RZ, RZ, R127 ;  /* 0x000000ffff337224 */ /* 0x000fe400078e007f */
[----:B------:R-:W-:Y:S01]  /*160f0*/  IMAD.MOV.U32 R67, RZ, RZ, R60 ;  /* 0x000000ffff437224 */ /* 0x000fe200078e003c */
[----:B------:R-:W3:Y:S01]  /*16100*/  LDL.LU R127, [R1+0x3cc] ;  /* 0x0003cc00017f7983 */ /* 0x000ee20000300800 */
[----:B------:R-:W-:Y:S02]  /*16110*/  IMAD.MOV.U32 R60, RZ, RZ, R57 ;  /* 0x000000ffff3c7224 */ /* 0x000fe400078e0039 */
[----:B------:R-:W-:Y:S01]  /*16120*/  IMAD.MOV.U32 R57, RZ, RZ, R55 ;  /* 0x000000ffff397224 */ /* 0x000fe200078e0037 */
[----:B------:R-:W3:Y:S04]  /*16130*/  LDL.LU R128, [R1+0x3f0] ;  /* 0x0003f00001807983 */ /* 0x000ee80000300800 */
[----:B------:R-:W2:Y:S01]  /*16140*/  LDL.LU R55, [R1+0x2b8] ;  /* 0x0002b80001377983 */ /* 0x000ea20000300800 */
[----:B------:R-:W-:-:S04]  /*16150*/  IMAD.HI.U32 R44, R3, R4, RZ ;  /* 0x00000004032c7227 */ /* 0x000fc800078e00ff */
[----:B------:R-:W-:-:S04]  /*16160*/  IMAD.MOV R44, RZ, RZ, -R44 ;  /* 0x000000ffff2c7224 */ /* 0x000fc800078e0a2c */
[C---:B------:R-:W-:Y:S02]  /*16170*/  IMAD R44, R2.reuse, R44, R4 ;  /* 0x0000002c022c7224 */ /* 0x040fe400078e0204 */
[----:B------:R-:W-:Y:S02]  /*16180*/  @!P4 IMAD.MOV R40, RZ, RZ, -R40 ;  /* 0x000000ffff28c224 */ /* 0x000fe400078e0a28 */
[----:B------:R-:W-:Y:S01]  /*16190*/  IMAD.HI.U32 R4, R3, R46, RZ ;  /* 0x0000002e03047227 */ /* 0x000fe200078e00ff */
[C---:B------:R-:W-:Y:S02]  /*161a0*/  ISETP.GT.U32.AND P4, PT, R2.reuse, R44, PT ;  /* 0x0000002c0200720c */ /* 0x040fe40003f84070 */
[----:B------:R-:W-:Y:S01]  /*161b0*/  IABS R45, R74 ;  /* 0x0000004a002d7213 */ /* 0x000fe20000000000 */
[----:B------:R-:W-:Y:S01]  /*161c0*/  IMAD.MOV R4, RZ, RZ, -R4 ;  /* 0x000000ffff047224 */ /* 0x000fe200078e0a04 */
[----:B------:R-:W-:Y:S01]  /*161d0*/  ISETP.GT.U32.AND P1, PT, R2, R42, PT ;  /* 0x0000002a0200720c */ /* 0x000fe20003f24070 */
[----:B------:R-:W-:-:S02]  /*161e0*/  @!P0 IMAD.MOV R37, RZ, RZ, -R37 ;  /* 0x000000ffff258224 */ /* 0x000fc400078e0a25 */
[----:B------:R-:W-:Y:S01]  /*161f0*/  IMAD R46, R2, R4, R46 ;  /* 0x00000004022e7224 */ /* 0x000fe200078e022e */
[----:B------:R-:W-:Y:S01]  /*16200*/  ISETP.GE.AND P0, PT, R75, RZ, PT ;  /* 0x000000ff4b00720c */ /* 0x000fe20003f06270 */
[----:B------:R-:W-:-:S04]  /*16210*/  IMAD.HI.U32 R8, R3, R45, RZ ;  /* 0x0000002d03087227 */ /* 0x000fc800078e00ff */
[----:B------:R-:W-:Y:S01]  /*16220*/  @!P4 IMAD.IADD R44, R44, 0x1, -R2 ;  /* 0x000000012c2cc824 */ /* 0x000fe200078e0a02 */
[----:B------:R-:W-:Y:S01]  /*16230*/  ISETP.GT.U32.AND P4, PT, R2, R46, PT ;  /* 0x0000002e0200720c */ /* 0x000fe20003f84070 */
[----:B------:R-:W-:-:S04]  /*16240*/  IMAD.MOV R8, RZ, RZ, -R8 ;  /* 0x000000ffff087224 */ /* 0x000fc800078e0a08 */
[----:B------:R-:W-:Y:S02]  /*16250*/  IMAD R45, R2, R8, R45 ;  /* 0x00000008022d7224 */ /* 0x000fe400078e022d */
[----:B------:R-:W-:Y:S02]  /*16260*/  @!P1 IMAD.IADD R42, R42, 0x1, -R2 ;  /* 0x000000012a2a9824 */ /* 0x000fe400078e0a02 */
[----:B------:R-:W-:Y:S01]  /*16270*/  @!P0 IMAD.MOV R41, RZ, RZ, -R41 ;  /* 0x000000ffff298224 */ /* 0x000fe200078e0a29 */
[----:B------:R-:W-:Y:S02]  /*16280*/  ISETP.GT.U32.AND P1, PT, R2, R45, PT ;  /* 0x0000002d0200720c */ /* 0x000fe40003f24070 */
[----:B------:R-:W-:Y:S01]  /*16290*/  ISETP.GE.AND P0, PT, R74, RZ, PT ;  /* 0x000000ff4a00720c */ /* 0x000fe20003f06270 */
[----:B------:R-:W-:Y:S02]  /*162a0*/  IMAD.MOV.U32 R74, RZ, RZ, R51 ;  /* 0x000000ffff4a7224 */ /* 0x000fe400078e0033 */
[----:B------:R-:W-:-:S02]  /*162b0*/  IMAD.MOV.U32 R75, RZ, RZ, R68 ;  /* 0x000000ffff4b7224 */ /* 0x000fc400078e0044 */
[----:B------:R-:W-:Y:S01]  /*162c0*/  IMAD.MOV.U32 R51, RZ, RZ, R49 ;  /* 0x000000ffff337224 */ /* 0x000fe200078e0031 */
[----:B------:R-:W-:Y:S01]  /*162d0*/  IABS R49, R79 ;  /* 0x0000004f00317213 */ /* 0x000fe20000000000 */
[----:B------:R-:W-:Y:S02]  /*162e0*/  @!P4 IMAD.IADD R46, R46, 0x1, -R2 ;  /* 0x000000012e2ec824 */ /* 0x000fe400078e0a02 */
[----:B------:R-:W-:Y:S02]  /*162f0*/  IMAD.MOV.U32 R68, RZ, RZ, R66 ;  /* 0x000000ffff447224 */ /* 0x000fe400078e0042 */
[----:B------:R-:W-:Y:S02]  /*16300*/  IMAD.MOV.U32 R78, RZ, RZ, R72 ;  /* 0x000000ffff4e7224 */ /* 0x000fe400078e0048 */
[----:B------:R-:W-:Y:S02]  /*16310*/  IMAD.MOV.U32 R72, RZ, RZ, R71 ;  /* 0x000000ffff487224 */ /* 0x000fe400078e0047 */
[----:B------:R-:W-:-:S02]  /*16320*/  IMAD.MOV.U32 R71, RZ, RZ, R69 ;  /* 0x000000ffff477224 */ /* 0x000fc400078e0045 */
[----:B------:R-:W-:Y:S01]  /*16330*/  @!P3 IMAD.MOV R42, RZ, RZ, -R42 ;  /* 0x000000ffff2ab224 */ /* 0x000fe200078e0a2a */
[----:B------:R-:W-:Y:S01]  /*16340*/  ISETP.GT.U32.AND P3, PT, R2, R46, PT ;  /* 0x0000002e0200720c */ /* 0x000fe20003f64070 */
[----:B------:R-:W-:Y:S02]  /*16350*/  IMAD.MOV.U32 R69, RZ, RZ, R68 ;  /* 0x000000ffff457224 */ /* 0x000fe400078e0044 */
[----:B------:R-:W-:Y:S02]  /*16360*/  IMAD.MOV.U32 R68, RZ, RZ, R58 ;  /* 0x000000ffff447224 */ /* 0x000fe400078e003a */
[----:B------:R-:W-:-:S04]  /*16370*/  IMAD.HI.U32 R9, R3, R49, RZ ;  /* 0x0000003103097227 */ /* 0x000fc800078e00ff */
[----:B------:R-:W-:Y:S02]  /*16380*/  IMAD.MOV.U32 R58, RZ, RZ, R56 ;  /* 0x000000ffff3a7224 */ /* 0x000fe400078e0038 */
[----:B------:R-:W-:Y:S02]  /*16390*/  IMAD.MOV.U32 R56, RZ, RZ, R52 ;  /* 0x000000ffff387224 */ /* 0x000fe400078e0034 */
[----:B------:R-:W-:Y:S01]  /*163a0*/  IMAD.MOV.U32 R52, RZ, RZ, R48 ;  /* 0x000000ffff347224 */ /* 0x000fe200078e0030 */
[----:B------:R-:W-:Y:S01]  /*163b0*/  IABS R48, R75 ;  /* 0x0000004b00307213 */ /* 0x000fe20000000000 */
[----:B------:R-:W-:Y:S02]  /*163c0*/  @!P1 IMAD.IADD R45, R45, 0x1, -R2 ;  /* 0x000000012d2d9824 */ /* 0x000fe400078e0a02 */
[----:B------:R-:W-:Y:S02]  /*163d0*/  IMAD.MOV R9, RZ, RZ, -R9 ;  /* 0x000000ffff097224 */ /* 0x000fe400078e0a09 */
[----:B------:R-:W-:Y:S01]  /*163e0*/  IMAD.HI.U32 R10, R3, R48, RZ ;  /* 0x00000030030a7227 */ /* 0x000fe200078e00ff */
[----:B------:R-:W-:-:S03]  /*163f0*/  ISETP.GT.U32.AND P4, PT, R2, R45, PT ;  /* 0x0000002d0200720c */ /* 0x000fc60003f84070 */
[----:B------:R-:W-:Y:S02]  /*16400*/  IMAD R49, R2, R9, R49 ;  /* 0x0000000902317224 */ /* 0x000fe400078e0231 */
[----:B------:R-:W-:Y:S01]  /*16410*/  @!P3 IMAD.IADD R46, R46, 0x1, -R2 ;  /* 0x000000012e2eb824 */ /* 0x000fe200078e0a02 */
[C---:B------:R-:W-:Y:S01]  /*16420*/  ISETP.GT.U32.AND P1, PT, R2.reuse, R44, PT ;  /* 0x0000002c0200720c */ /* 0x040fe20003f24070 */
[----:B------:R-:W-:Y:S01]  /*16430*/  IMAD.MOV R10, RZ, RZ, -R10 ;  /* 0x000000ffff0a7224 */ /* 0x000fe200078e0a0a */
[C---:B------:R-:W-:Y:S01]  /*16440*/  ISETP.GT.U32.AND P3, PT, R2.reuse, R49, PT ;  /* 0x000000310200720c */ /* 0x040fe20003f64070 */
[----:B------:R-:W-:Y:S02]  /*16450*/  IMAD.MOV.U32 R66, RZ, RZ, R62 ;  /* 0x000000ffff427224 */ /* 0x000fe400078e003e */
[----:B------:R-:W-:Y:S02]  /*16460*/  IMAD.MOV.U32 R62, RZ, RZ, R50 ;  /* 0x000000ffff3e7224 */ /* 0x000fe400078e0032 */
[----:B------:R-:W-:Y:S01]  /*16470*/  IMAD.MOV.U32 R50, RZ, RZ, R47 ;  /* 0x000000ffff327224 */ /* 0x000fe200078e002f */
[----:B------:R-:W-:Y:S01]  /*16480*/  IABS R47, R80 ;  /* 0x00000050002f7213 */ /* 0x000fe20000000000 */
[----:B------:R-:W-:-:S02]  /*16490*/  IMAD R48, R2, R10, R48 ;  /* 0x0000000a02307224 */ /* 0x000fc400078e0230 */
[----:B------:R-:W-:Y:S02]  /*164a0*/  @!P4 IMAD.IADD R45, R45, 0x1, -R2 ;  /* 0x000000012d2dc824 */ /* 0x000fe400078e0a02 */
[----:B------:R-:W-:Y:S01]  /*164b0*/  IMAD.HI.U32 R8, R3, R47, RZ ;  /* 0x0000002f03087227 */ /* 0x000fe200078e00ff */
[----:B------:R-:W-:-:S03]  /*164c0*/  ISETP.GT.U32.AND P4, PT, R2, R48, PT ;  /* 0x000000300200720c */ /* 0x000fc60003f84070 */
[----:B------:R-:W-:Y:S02]  /*164d0*/  IMAD.MOV.U32 R81, RZ, RZ, R74 ;  /* 0x000000ffff517224 */ /* 0x000fe400078e004a */
[----:B------:R-:W-:Y:S02]  /*164e0*/  IMAD.MOV.U32 R74, RZ, RZ, R73 ;  /* 0x000000ffff4a7224 */ /* 0x000fe400078e0049 */
[----:B------:R-:W-:Y:S02]  /*164f0*/  @!P3 IMAD.IADD R49, R49, 0x1, -R2 ;  /* 0x000000013131b824 */ /* 0x000fe400078e0a02 */
[----:B------:R-:W-:Y:S02]  /*16500*/  IMAD.MOV R8, RZ, RZ, -R8 ;  /* 0x000000ffff087224 */ /* 0x000fe400078e0a08 */
[----:B------:R-:W-:Y:S02]  /*16510*/  @!P1 IMAD.IADD R44, R44, 0x1, -R2 ;  /* 0x000000012c2c9824 */ /* 0x000fe400078e0a02 */
[----:B------:R-:W-:-:S02]  /*16520*/  IMAD.MOV.U32 R73, RZ, RZ, R72 ;  /* 0x000000ffff497224 */ /* 0x000fc400078e0048 */
[----:B------:R-:W-:Y:S02]  /*16530*/  IMAD.MOV.U32 R72, RZ, RZ, R70 ;  /* 0x000000ffff487224 */ /* 0x000fe400078e0046 */
[----:B------:R-:W-:Y:S01]  /*16540*/  IMAD.MOV.U32 R70, RZ, RZ, R66 ;  /* 0x000000ffff467224 */ /* 0x000fe200078e0042 */
[C---:B------:R-:W-:Y:S01]  /*16550*/  ISETP.GT.U32.AND P3, PT, R2.reuse, R49, PT ;  /* 0x000000310200720c */ /* 0x040fe20003f64070 */
[----:B------:R-:W-:Y:S01]  /*16560*/  IMAD R47, R2, R8, R47 ;  /* 0x00000008022f7224 */ /* 0x000fe200078e022f */
[----:B------:R-:W-:Y:S01]  /*16570*/  ISETP.GE.AND P1, PT, R80, RZ, PT ;  /* 0x000000ff5000720c */ /* 0x000fe20003f26270 */
[----:B------:R-:W-:Y:S01]  /*16580*/  @!P5 IMAD.MOV R44, RZ, RZ, -R44 ;  /* 0x000000ffff2cd224 */ /* 0x000fe200078e0a2c */
[----:B------:R-:W-:Y:S01]  /*16590*/  ISETP.GE.AND P5, PT, R75, RZ, PT ;  /* 0x000000ff4b00720c */ /* 0x000fe20003fa6270 */
[----:B------:R-:W-:Y:S02]  /*165a0*/  IMAD.MOV.U32 R80, RZ, RZ, R74 ;  /* 0x000000ffff507224 */ /* 0x000fe400078e004a */
[----:B------:R-:W-:Y:S01]  /*165b0*/  @!P6 IMAD.MOV R43, RZ, RZ, -R43 ;  /* 0x000000ffff2be224 */ /* 0x000fe200078e0a2b */
[----:B------:R-:W-:Y:S01]  /*165c0*/  IABS R4, R77 ;  /* 0x0000004d00047213 */ /* 0x000fe20000000000 */
[----:B------:R-:W-:Y:S01]  /*165d0*/  IMAD.MOV.U32 R75, RZ, RZ, R70 ;  /* 0x000000ffff4b7224 */ /* 0x000fe200078e0046 */
[----:B------:R-:W3:Y:S01]  /*165e0*/  LDL.LU R66, [R1+0x268] ;  /* 0x0002680001427983 */ /* 0x000ee20000300800 */
[----:B------:R-:W-:Y:S01]  /*165f0*/  IMAD.MOV.U32 R74, RZ, RZ, R72 ;  /* 0x000000ffff4a7224 */ /* 0x000fe200078e0048 */
[----:B------:R-:W-:Y:S01]  /*16600*/  ISETP.GT.U32.AND P6, PT, R2, R47, PT ;  /* 0x0000002f0200720c */ /* 0x000fe20003fc4070 */
[----:B------:R-:W-:Y:S01]  /*16610*/  @!P4 IMAD.IADD R48, R48, 0x1, -R2 ;  /* 0x000000013030c824 */ /* 0x000fe200078e0a02 */
[----:B------:R-:W-:Y:S01]  /*16620*/  ISETP.GE.AND P4, PT, R79, RZ, PT ;  /* 0x000000ff4f00720c */ /* 0x000fe20003f86270 */
[----:B------:R-:W-:-:S02]  /*16630*/  IMAD.MOV.U32 R79, RZ, RZ, R75 ;  /* 0x000000ffff4f7224 */ /* 0x000fc400078e004b */
[----:B------:R-:W-:Y:S02]  /*16640*/  IMAD.MOV.U32 R75, RZ, RZ, R74 ;  /* 0x000000ffff4b7224 */ /* 0x000fe400078e004a */
[----:B------:R-:W-:Y:S01]  /*16650*/  IMAD.MOV.U32 R74, RZ, RZ, R73 ;  /* 0x000000ffff4a7224 */ /* 0x000fe200078e0049 */
[----:B------:R-:W-:Y:S01]  /*16660*/  IABS R8, R76 ;  /* 0x0000004c00087213 */ /* 0x000fe20000000000 */
[----:B------:R-:W-:Y:S01]  /*16670*/  @!P2 IMAD.MOV R46, RZ, RZ, -R46 ;  /* 0x000000ffff2ea224 */ /* 0x000fe200078e0a2e */
[----:B------:R-:W-:Y:S01]  /*16680*/  ISETP.GE.AND P2, PT, R76, RZ, PT ;  /* 0x000000ff4c00720c */ /* 0x000fe20003f46270 */
[----:B------:R-:W-:Y:S02]  /*16690*/  IMAD.MOV.U32 R76, RZ, RZ, R75 ;  /* 0x000000ffff4c7224 */ /* 0x000fe400078e004b */
[----:B------:R-:W-:Y:S02]  /*166a0*/  IMAD.MOV.U32 R75, RZ, RZ, R74 ;  /* 0x000000ffff4b7224 */ /* 0x000fe400078e004a */
[----:B------:R-:W-:Y:S01]  /*166b0*/  @!P3 IMAD.IADD R49, R49, 0x1, -R2 ;  /* 0x000000013131b824 */ /* 0x000fe200078e0a02 */
[----:B------:R-:W-:Y:S01]  /*166c0*/  ISETP.GE.AND P3, PT, R77, RZ, PT ;  /* 0x000000ff4d00720c */ /* 0x000fe20003f66270 */
[----:B------:R-:W-:-:S02]  /*166d0*/  IMAD.MOV.U32 R72, RZ, RZ, R58 ;  /* 0x000000ffff487224 */ /* 0x000fc400078e003a */
[----:B------:R-:W-:Y:S02]  /*166e0*/  IMAD.MOV.U32 R77, RZ, RZ, R76 ;  /* 0x000000ffff4d7224 */ /* 0x000fe400078e004c */
[----:B------:R-:W-:Y:S02]  /*166f0*/  IMAD.MOV.U32 R58, RZ, RZ, R57 ;  /* 0x000000ffff3a7224 */ /* 0x000fe400078e0039 */
[----:B------:R-:W-:Y:S02]  /*16700*/  IMAD.MOV.U32 R76, RZ, RZ, R75 ;  /* 0x000000ffff4c7224 */ /* 0x000fe400078e004b */
[----:B------:R-:W-:Y:S02]  /*16710*/  IMAD.MOV.U32 R57, RZ, RZ, R56 ;  /* 0x000000ffff397224 */ /* 0x000fe400078e0038 */
[----:B------:R-:W-:Y:S02]  /*16720*/  @!P6 IMAD.IADD R47, R47, 0x1, -R2 ;  /* 0x000000012f2fe824 */ /* 0x000fe400078e0a02 */
[----:B------:R-:W-:-:S02]  /*16730*/  IMAD.MOV.U32 R73, RZ, RZ, R71 ;  /* 0x000000ffff497224 */ /* 0x000fc400078e0047 */
[----:B------:R-:W-:Y:S01]  /*16740*/  IMAD.MOV.U32 R92, RZ, RZ, R76 ;  /* 0x000000ffff5c7224 */ /* 0x000fe200078e004c */
[----:B------:R-:W-:Y:S01]  /*16750*/  ISETP.GT.U32.AND P6, PT, R2, R47, PT ;  /* 0x0000002f0200720c */ /* 0x000fe20003fc4070 */
[----:B------:R-:W-:-:S04]  /*16760*/  IMAD.HI.U32 R9, R3, R8, RZ ;  /* 0x0000000803097227 */ /* 0x000fc800078e00ff */
[----:B------:R-:W-:Y:S02]  /*16770*/  IMAD.MOV.U32 R70, RZ, RZ, R60 ;  /* 0x000000ffff467224 */ /* 0x000fe400078e003c */
[----:B------:R-:W-:Y:S02]  /*16780*/  IMAD.MOV.U32 R60, RZ, RZ, R50 ;  /* 0x000000ffff3c7224 */ /* 0x000fe400078e0032 */
[----:B------:R-:W-:-:S04]  /*16790*/  IMAD.HI.U32 R10, R3, R4, RZ ;  /* 0x00000004030a7227 */ /* 0x000fc800078e00ff */
[----:B------:R-:W-:Y:S02]  /*167a0*/  IMAD.MOV R50, RZ, RZ, -R9 ;  /* 0x000000ffff327224 */ /* 0x000fe400078e0a09 */
[----:B------:R-:W-:Y:S02]  /*167b0*/  IMAD.MOV R10, RZ, RZ, -R10 ;  /* 0x000000ffff0a7224 */ /* 0x000fe400078e0a0a */
[C---:B------:R-:W-:Y:S02]  /*167c0*/  IMAD R8, R2.reuse, R50, R8 ;  /* 0x0000003202087224 */ /* 0x040fe400078e0208 */
[C---:B------:R-:W-:Y:S02]  /*167d0*/  IMAD R4, R2.reuse, R10, R4 ;  /* 0x0000000a02047224 */ /* 0x040fe400078e0204 */
[----:B------:R-:W-:Y:S01]  /*167e0*/  @!P6 IMAD.IADD R47, R47, 0x1, -R2 ;  /* 0x000000012f2fe824 */ /* 0x000fe200078e0a02 */
[----:B------:R-:W-:Y:S01]  /*167f0*/  ISETP.GT.U32.AND P6, PT, R2, R8, PT ;  /* 0x000000080200720c */ /* 0x000fe20003fc4070 */
[----:B------:R-:W-:-:S02]  /*16800*/  IMAD.MOV.U32 R74, RZ, RZ, R73 ;  /* 0x000000ffff4a7224 */ /* 0x000fc400078e0049 */
[----:B------:R-:W-:Y:S02]  /*16810*/  IMAD.MOV.U32 R73, RZ, RZ, R61 ;  /* 0x000000ffff497224 */ /* 0x000fe400078e003d */
[----:B------:R-:W-:Y:S01]  /*16820*/  @!P1 IMAD.MOV R47, RZ, RZ, -R47 ;  /* 0x000000ffff2f9224 */ /* 0x000fe200078e0a2f */
[----:B------:R-:W-:Y:S01]  /*16830*/  ISETP.GT.U32.AND P1, PT, R2, R4, PT ;  /* 0x000000040200720c */ /* 0x000fe20003f24070 */
[----:B------:R-:W-:Y:S02]  /*16840*/  IMAD.MOV.U32 R61, RZ, RZ, R53 ;  /* 0x000000ffff3d7224 */ /* 0x000fe400078e0035 */
[----:B------:R-:W-:Y:S02]  /*16850*/  IMAD.MOV.U32 R75, RZ, RZ, R74 ;  /* 0x000000ffff4b7224 */ /* 0x000fe400078e004a */
[----:B------:R-:W-:Y:S02]  /*16860*/  IMAD.MOV.U32 R74, RZ, RZ, R73 ;  /* 0x000000ffff4a7224 */ /* 0x000fe400078e0049 */
[----:B------:R-:W-:-:S02]  /*16870*/  IMAD.MOV.U32 R73, RZ, RZ, R61 ;  /* 0x000000ffff497224 */ /* 0x000fc400078e003d */
[----:B------:R-:W-:Y:S02]  /*16880*/  IMAD.MOV.U32 R61, RZ, RZ, R60 ;  /* 0x000000ffff3d7224 */ /* 0x000fe400078e003c */
[----:B------:R-:W-:Y:S01]  /*16890*/  IMAD.MOV.U32 R60, RZ, RZ, R54 ;  /* 0x000000ffff3c7224 */ /* 0x000fe200078e0036 */
[----:B------:R-:W-:Y:S01]  /*168a0*/  IABS R11, R78 ;  /* 0x0000004e000b7213 */ /* 0x000fe20000000000 */
[----:B------:R-:W-:Y:S01]  /*168b0*/  @!P6 IMAD.IADD R8, R8, 0x1, -R2 ;  /* 0x000000010808e824 */ /* 0x000fe200078e0a02 */
[----:B------:R-:W-:Y:S01]  /*168c0*/  ISETP.GE.AND P6, PT, R78, RZ, PT ;  /* 0x000000ff4e00720c */ /* 0x000fe20003fc6270 */
[----:B------:R-:W-:Y:S02]  /*168d0*/  IMAD.MOV.U32 R78, RZ, RZ, R60 ;  /* 0x000000ffff4e7224 */ /* 0x000fe400078e003c */
[----:B------:R-:W-:Y:S01]  /*168e0*/  @!P1 IMAD.IADD R4, R4, 0x1, -R2 ;  /* 0x0000000104049824 */ /* 0x000fe200078e0a02 */
[----:B------:R-:W-:Y:S01]  /*168f0*/  ISETP.GT.U32.AND P1, PT, R2, R8, PT ;  /* 0x000000080200720c */ /* 0x000fe20003f24070 */
[----:B------:R-:W-:-:S02]  /*16900*/  IMAD.MOV.U32 R87, RZ, RZ, R77 ;  /* 0x000000ffff577224 */ /* 0x000fc400078e004d */
[----:B------:R-:W-:Y:S02]  /*16910*/  IMAD.MOV.U32 R93, RZ, RZ, R75 ;  /* 0x000000ffff5d7224 */ /* 0x000fe400078e004b */
[----:B------:R-:W-:Y:S02]  /*16920*/  IMAD.MOV.U32 R75, RZ, RZ, R74 ;  /* 0x000000ffff4b7224 */ /* 0x000fe400078e004a */
[----:B------:R-:W-:Y:S02]  /*16930*/  IMAD.MOV.U32 R77, RZ, RZ, R59 ;  /* 0x000000ffff4d7224 */ /* 0x000fe400078e003b */
[----:B------:R-:W-:Y:S01]  /*16940*/  IMAD.MOV.U32 R74, RZ, RZ, R73 ;  /* 0x000000ffff4a7224 */ /* 0x000fe200078e0049 */
[----:B------:R-:W-:Y:S01]  /*16950*/  IABS R54, R80 ;  /* 0x0000005000367213 */ /* 0x000fe20000000000 */
[----:B------:R-:W-:Y:S02]  /*16960*/  IMAD.MOV.U32 R73, RZ, RZ, R61 ;  /* 0x000000ffff497224 */ /* 0x000fe400078e003d */
[----:B------:R-:W-:Y:S01]  /*16970*/  @!P1 IMAD.IADD R8, R8, 0x1, -R2 ;  /* 0x0000000108089824 */ /* 0x000fe200078e0a02 */
[----:B------:R-:W-:Y:S01]  /*16980*/  ISETP.GE.AND P1, PT, R80, RZ, PT ;  /* 0x000000ff5000720c */ /* 0x000fe20003f26270 */
[----:B------:R-:W-:Y:S01]  /*16990*/  @!P4 IMAD.MOV R49, RZ, RZ, -R49 ;  /* 0x000000ffff31c224 */ /* 0x000fe200078e0a31 */
[----:B------:R-:W-:Y:S01]  /*169a0*/  IABS R53, R81 ;  /* 0x0000005100357213 */ /* 0x000fe20000000000 */
[----:B------:R-:W-:Y:S01]  /*169b0*/  IMAD.MOV.U32 R88, RZ, RZ, R77 ;  /* 0x000000ffff587224 */ /* 0x000fe200078e004d */
[----:B------:R-:W-:Y:S01]  /*169c0*/  ISETP.GE.AND P4, PT, R81, RZ, PT ;  /* 0x000000ff5100720c */ /* 0x000fe20003f86270 */
[----:B------:R-:W-:-:S02]  /*169d0*/  IMAD.MOV.U32 R86, RZ, RZ, R73 ;  /* 0x000000ffff567224 */ /* 0x000fc400078e0049 */
[----:B------:R-:W-:Y:S02]  /*169e0*/  IMAD.MOV.U32 R73, RZ, RZ, R67 ;  /* 0x000000ffff497224 */ /* 0x000fe400078e0043 */
[----:B--2---:R-:W-:Y:S02]  /*169f0*/  IMAD.MOV.U32 R56, RZ, RZ, R55 ;  /* 0x000000ffff387224 */ /* 0x004fe400078e0037 */
[----:B------:R-:W-:Y:S02]  /*16a00*/  IMAD.MOV.U32 R55, RZ, RZ, R129 ;  /* 0x000000ffff377224 */ /* 0x000fe400078e0081 */
[----:B------:R-:W2:Y:S04]  /*16a10*/  LDL.LU R129, [R1+0x3bc] ;  /* 0x0003bc0001817983 */ /* 0x000ea80000300800 */
[----:B------:R-:W2:Y:S04]  /*16a20*/  LDL.LU R71, [R1+0x3b8] ;  /* 0x0003b80001477983 */ /* 0x000ea80000300800 */
[----:B------:R-:W3:Y:S04]  /*16a30*/  LDL.LU R76, [R1+0x21c] ;  /* 0x00021c00014c7983 */ /* 0x000ee80000300800 */
[----:B------:R-:W2:Y:S04]  /*16a40*/  LDL.LU R60, [R1+0x3c8] ;  /* 0x0003c800013c7983 */ /* 0x000ea80000300800 */
[----:B------:R-:W2:Y:S04]  /*16a50*/  LDL.LU R61, [R1+0x530] ;  /* 0x00053000013d7983 */ /* 0x000ea80000300800 */
[----:B------:R-:W2:Y:S04]  /*16a60*/  LDL.LU R80, [R1+0x544] ;  /* 0x0005440001507983 */ /* 0x000ea80000300800 */
[----:B------:R-:W2:Y:S04]  /*16a70*/  LDL.LU R81, [R1+0x3d4] ;  /* 0x0003d40001517983 */ /* 0x000ea80000300800 */
[----:B------:R-:W2:Y:S04]  /*16a80*/  LDL.LU R77, [R1+0x414] ;  /* 0x00041400014d7983 */ /* 0x000ea80000300800 */
[----:B------:R-:W2:Y:S01]  /*16a90*/  LDL.LU R67, [R1+0x304] ;  /* 0x0003040001437983 */ /* 0x000ea20000300800 */
[----:B------:R-:W-:-:S02]  /*16aa0*/  IMAD.MOV.U32 R9, RZ, RZ, R11 ;  /* 0x000000ffff097224 */ /* 0x000fc400078e000b */
[----:B------:R-:W-:Y:S01]  /*16ab0*/  @!P0 IMAD.MOV R45, RZ, RZ, -R45 ;  /* 0x000000ffff2d8224 */ /* 0x000fe200078e0a2d */
[----:B------:R-:W-:Y:S01]  /*16ac0*/  ISETP.GT.U32.AND P0, PT, R2, R48, PT ;  /* 0x000000300200720c */ /* 0x000fe20003f04070 */
[----:B------:R-:W-:-:S04]  /*16ad0*/  IMAD.HI.U32 R10, R3, R9, RZ ;  /* 0x00000009030a7227 */ /* 0x000fc800078e00ff */
[----:B------:R-:W-:-:S04]  /*16ae0*/  IMAD.MOV R10, RZ, RZ, -R10 ;  /* 0x000000ffff0a7224 */ /* 0x000fc800078e0a0a */
[----:B------:R-:W-:-:S04]  /*16af0*/  IMAD R9, R2, R10, R9 ;  /* 0x0000000a02097224 */ /* 0x000fc800078e0209 */
[----:B------:R-:W-:Y:S01]  /*16b00*/  @!P0 IMAD.IADD R48, R48, 0x1, -R2 ;  /* 0x0000000130308824 */ /* 0x000fe200078e0a02 */
[----:B------:R-:W-:Y:S01]  /*16b10*/  ISETP.GT.U32.AND P0, PT, R2, R9, PT ;  /* 0x000000090200720c */ /* 0x000fe20003f04070 */
[----:B------:R-:W-:-:S04]  /*16b20*/  IMAD.HI.U32 R10, R3, R53, RZ ;  /* 0x00000035030a7227 */ /* 0x000fc800078e00ff */
[----:B------:R-:W-:Y:S01]  /*16b30*/  @!P5 IMAD.MOV R48, RZ, RZ, -R48 ;  /* 0x000000ffff30d224 */ /* 0x000fe200078e0a30 */
[----:B------:R-:W-:Y:S01]  /*16b40*/  ISETP.GT.U32.AND P5, PT, R2, R4, PT ;  /* 0x000000040200720c */ /* 0x000fe20003fa4070 */
[----:B------:R-:W-:-:S06]  /*16b50*/  IMAD.MOV R10, RZ, RZ, -R10 ;  /* 0x000000ffff0a7224 */ /* 0x000fcc00078e0a0a */
[----:B------:R-:W-:Y:S02]  /*16b60*/  @!P0 IMAD.IADD R9, R9, 0x1, -R2 ;  /* 0x0000000109098824 */ /* 0x000fe400078e0a02 */
[----:B------:R-:W-:-:S03]  /*16b70*/  IMAD R53, R2, R10, R53 ;  /* 0x0000000a02357224 */ /* 0x000fc600078e0235 */
[----:B------:R-:W-:Y:S01]  /*16b80*/  ISETP.GT.U32.AND P0, PT, R2, R9, PT ;  /* 0x000000090200720c */ /* 0x000fe20003f04070 */
[----:B------:R-:W-:Y:S01]  /*16b90*/  IMAD.MOV.U32 R59, RZ, RZ, R55 ;  /* 0x000000ffff3b7224 */ /* 0x000fe200078e0037 */
[----:B------:R-:W-:Y:S01]  /*16ba0*/  IABS R55, R79 ;  /* 0x0000004f00377213 */ /* 0x000fe20000000000 */
[----:B------:R-:W-:Y:S01]  /*16bb0*/  @!P5 IMAD.IADD R4, R4, 0x1, -R2 ;  /* 0x000000010404d824 */ /* 0x000fe200078e0a02 */
[----:B------:R-:W-:Y:S01]  /*16bc0*/  ISETP.GT.U32.AND P5, PT, R2, R53, PT ;  /* 0x000000350200720c */ /* 0x000fe20003fa4070 */
[----:B------:R-:W-:-:S04]  /*16bd0*/  IMAD.HI.U32 R11, R3, R54, RZ ;  /* 0x00000036030b7227 */ /* 0x000fc800078e00ff */
[----:B------:R-:W-:-:S04]  /*16be0*/  IMAD.HI.U32 R50, R3, R55, RZ ;  /* 0x0000003703327227 */ /* 0x000fc800078e00ff */
[----:B------:R-:W-:Y:S02]  /*16bf0*/  IMAD.MOV R50, RZ, RZ, -R50 ;  /* 0x000000ffff327224 */ /* 0x000fe400078e0a32 */
[----:B------:R-:W-:Y:S02]  /*16c00*/  IMAD.MOV R11, RZ, RZ, -R11 ;  /* 0x000000ffff0b7224 */ /* 0x000fe400078e0a0b */
[----:B------:R-:W-:Y:S01]  /*16c10*/  @!P0 IMAD.IADD R9, R9, 0x1, -R2 ;  /* 0x0000000109098824 */ /* 0x000fe200078e0a02 */
[----:B------:R-:W-:Y:S01]  /*16c20*/  ISETP.GE.AND P0, PT, R79, RZ, PT ;  /* 0x000000ff4f00720c */ /* 0x000fe20003f06270 */
[----:B------:R-:W-:Y:S02]  /*16c30*/  IMAD.MOV.U32 R79, RZ, RZ, R51 ;  /* 0x000000ffff4f7224 */ /* 0x000fe400078e0033 */
[----:B------:R-:W-:Y:S02]  /*16c40*/  IMAD R55, R2, R50, R55 ;  /* 0x0000003202377224 */ /* 0x000fe400078e0237 */
[----:B------:R-:W-:-:S02]  /*16c50*/  IMAD.MOV.U32 R51, RZ, RZ, R4 ;  /* 0x000000ffff337224 */ /* 0x000fc400078e0004 */
[C---:B------:R-:W-:Y:S02]  /*16c60*/  IMAD R54, R2.reuse, R11, R54 ;  /* 0x0000000b02367224 */ /* 0x040fe400078e0236 */
[----:B------:R-:W-:Y:S02]  /*16c70*/  IMAD.MOV.U32 R50, RZ, RZ, R8 ;  /* 0x000000ffff327224 */ /* 0x000fe400078e0008 */
[----:B------:R-:W-:Y:S02]  /*16c80*/  @!P5 IMAD.IADD R53, R53, 0x1, -R2 ;  /* 0x000000013535d824 */ /* 0x000fe400078e0a02 */
[----:B------:R-:W-:Y:S01]  /*16c90*/  @!P3 IMAD.MOV R51, RZ, RZ, -R51 ;  /* 0x000000ffff33b224 */ /* 0x000fe200078e0a33 */
[C---:B------:R-:W-:Y:S01]  /*16ca0*/  ISETP.GT.U32.AND P3, PT, R2.reuse, R55, PT ;  /* 0x000000370200720c */ /* 0x040fe20003f64070 */
[----:B------:R-:W-:Y:S01]  /*16cb0*/  IMAD.MOV.U32 R82, RZ, RZ, R57 ;  /* 0x000000ffff527224 */ /* 0x000fe200078e0039 */
[----:B------:R-:W-:Y:S01]  /*16cc0*/  IABS R57, R93 ;  /* 0x0000005d00397213 */ /* 0x000fe20000000000 */
[----:B------:R-:W-:Y:S01]  /*16cd0*/  @!P2 IMAD.MOV R50, RZ, RZ, -R50 ;  /* 0x000000ffff32a224 */ /* 0x000fe200078e0a32 */
[----:B------:R-:W-:-:S02]  /*16ce0*/  ISETP.GT.U32.AND P5, PT, R2, R53, PT ;  /* 0x000000350200720c */ /* 0x000fc40003fa4070 */
[----:B------:R-:W-:Y:S01]  /*16cf0*/  ISETP.GT.U32.AND P2, PT, R2, R54, PT ;  /* 0x000000360200720c */ /* 0x000fe20003f44070 */
[----:B------:R-:W-:-:S04]  /*16d00*/  IMAD.HI.U32 R8, R3, R57, RZ ;  /* 0x0000003903087227 */ /* 0x000fc800078e00ff */
[----:B------:R-:W-:Y:S01]  /*16d10*/  IMAD.MOV R4, RZ, RZ, -R8 ;  /* 0x000000ffff047224 */ /* 0x000fe200078e0a08 */
[----:B------:R-:W-:Y:S01]  /*16d20*/  IABS R10, R87 ;  /* 0x00000057000a7213 */ /* 0x000fe20000000000 */
[--C-:B------:R-:W-:Y:S02]  /*16d30*/  @!P3 IMAD.IADD R55, R55, 0x1, -R2.reuse ;  /* 0x000000013737b824 */ /* 0x100fe400078e0a02 */
[----:B------:R-:W-:Y:S02]  /*16d40*/  IMAD R57, R2, R4, R57 ;  /* 0x0000000402397224 */ /* 0x000fe400078e0239 */
[--C-:B------:R-:W-:Y:S02]  /*16d50*/  @!P5 IMAD.IADD R53, R53, 0x1, -R2.reuse ;  /* 0x000000013535d824 */ /* 0x100fe400078e0a02 */
[----:B------:R-:W-:Y:S01]  /*16d60*/  @!P2 IMAD.IADD R54, R54, 0x1, -R2 ;  /* 0x000000013636a824 */ /* 0x000fe200078e0a02 */
[C---:B------:R-:W-:Y:S01]  /*16d70*/  ISETP.GT.U32.AND P3, PT, R2.reuse, R55, PT ;  /* 0x000000370200720c */ /* 0x040fe20003f64070 */
[----:B------:R-:W-:Y:S01]  /*16d80*/  IMAD.MOV.U32 R83, RZ, RZ, R58 ;  /* 0x000000ffff537224 */ /* 0x000fe200078e003a */
[----:B------:R-:W-:Y:S01]  /*16d90*/  IABS R58, R92 ;  /* 0x0000005c003a7213 */ /* 0x000fe20000000000 */
[----:B------:R-:W-:Y:S01]  /*16da0*/  @!P4 IMAD.MOV R53, RZ, RZ, -R53 ;  /* 0x000000ffff35c224 */ /* 0x000fe200078e0a35 */
[C---:B------:R-:W-:Y:S01]  /*16db0*/  ISETP.GT.U32.AND P2, PT, R2.reuse, R54, PT ;  /* 0x000000360200720c */ /* 0x040fe20003f44070 */
[----:B------:R-:W-:Y:S01]  /*16dc0*/  IMAD.HI.U32 R4, R3, R10, RZ ;  /* 0x0000000a03047227 */ /* 0x000fe200078e00ff */
[----:B------:R-:W-:-:S03]  /*16dd0*/  ISETP.GT.U32.AND P4, PT, R2, R57, PT ;  /* 0x000000390200720c */ /* 0x000fc60003f84070 */
[----:B------:R-:W-:Y:S02]  /*16de0*/  IMAD.MOV.U32 R91, RZ, RZ, R78 ;  /* 0x000000ffff5b7224 */ /* 0x000fe400078e004e */
[----:B------:R-:W-:Y:S02]  /*16df0*/  IMAD.MOV.U32 R78, RZ, RZ, R52 ;  /* 0x000000ffff4e7224 */ /* 0x000fe400078e0034 */
[----:B------:R-:W-:Y:S02]  /*16e00*/  IMAD.MOV.U32 R52, RZ, RZ, R9 ;  /* 0x000000ffff347224 */ /* 0x000fe400078e0009 */
[----:B------:R-:W-:Y:S02]  /*16e10*/  IMAD.MOV R4, RZ, RZ, -R4 ;  /* 0x000000ffff047224 */ /* 0x000fe400078e0a04 */
[----:B------:R-:W-:-:S04]  /*16e20*/  IMAD.HI.U32 R8, R3, R58, RZ ;  /* 0x0000003a03087227 */ /* 0x000fc800078e00ff */
[----:B------:R-:W-:Y:S02]  /*16e30*/  IMAD.MOV.U32 R85, RZ, RZ, R74 ;  /* 0x000000ffff557224 */ /* 0x000fe400078e004a */
[----:B------:R-:W-:Y:S02]  /*16e40*/  @!P6 IMAD.MOV R52, RZ, RZ, -R52 ;  /* 0x000000ffff34e224 */ /* 0x000fe400078e0a34 */
[----:B------:R-:W-:Y:S02]  /*16e50*/  IMAD.MOV.U32 R74, RZ, RZ, R59 ;  /* 0x000000ffff4a7224 */ /* 0x000fe400078e003b */
[C---:B------:R-:W-:Y:S02]  /*16e60*/  IMAD R59, R2.reuse, R4, R10 ;  /* 0x00000004023b7224 */ /* 0x040fe400078e020a */
[----:B------:R-:W-:Y:S02]  /*16e70*/  IMAD.MOV R8, RZ, RZ, -R8 ;  /* 0x000000ffff087224 */ /* 0x000fe400078e0a08 */
[----:B------:R-:W-:Y:S01]  /*16e80*/  @!P3 IMAD.IADD R55, R55, 0x1, -R2 ;  /* 0x000000013737b824 */ /* 0x000fe200078e0a02 */
[C---:B------:R-:W-:Y:S01]  /*16e90*/  ISETP.GT.U32.AND P3, PT, R2.reuse, R59, PT ;  /* 0x0000003b0200720c */ /* 0x040fe20003f64070 */
[----:B------:R-:W-:-:S02]  /*16ea0*/  IMAD R58, R2, R8, R58 ;  /* 0x00000008023a7224 */ /* 0x000fc400078e023a */
[--C-:B------:R-:W-:Y:S02]  /*16eb0*/  @!P2 IMAD.IADD R54, R54, 0x1, -R2.reuse ;  /* 0x000000013636a824 */ /* 0x100fe400078e0a02 */
[----:B------:R-:W-:Y:S01]  /*16ec0*/  @!P4 IMAD.IADD R57, R57, 0x1, -R2 ;  /* 0x000000013939c824 */ /* 0x000fe200078e0a02 */
[----:B------:R-:W-:Y:S01]  /*16ed0*/  ISETP.GT.U32.AND P2, PT, R2, R58, PT ;  /* 0x0000003a0200720c */ /* 0x000fe20003f44070 */
[----:B------:R-:W-:-:S03]  /*16ee0*/  @!P1 IMAD.MOV R54, RZ, RZ, -R54 ;  /* 0x000000ffff369224 */ /* 0x000fc600078e0a36 */
[----:B------:R-:W-:-:S03]  /*16ef0*/  ISETP.GT.U32.AND P1, PT, R2, R57, PT ;  /* 0x000000390200720c */ /* 0x000fc60003f24070 */
[----:B------:R-:W-:Y:S02]  /*16f00*/  @!P3 IMAD.IADD R59, R59, 0x1, -R2 ;  /* 0x000000013b3bb824 */ /* 0x000fe400078e0a02 */
[----:B------:R-:W-:Y:S02]  /*16f10*/  @!P0 IMAD.MOV R55, RZ, RZ, -R55 ;  /* 0x000000ffff378224 */ /* 0x000fe400078e0a37 */
[----:B------:R-:W-:Y:S01]  /*16f20*/  IMAD.MOV.U32 R90, RZ, RZ, R82 ;  /* 0x000000ffff5a7224 */ /* 0x000fe200078e0052 */
[----:B------:R-:W-:Y:S01]  /*16f30*/  ISETP.GT.U32.AND P0, PT, R2, R59, PT ;  /* 0x0000003b0200720c */ /* 0x000fe20003f04070 */
[----:B------:R-:W-:Y:S01]  /*16f40*/  @!P2 IMAD.IADD R58, R58, 0x1, -R2 ;  /* 0x000000013a3aa824 */ /* 0x000fe200078e0a02 */
[----:B------:R-:W-:Y:S01]  /*16f50*/  ISETP.GE.AND P2, PT, R87, RZ, PT ;  /* 0x000000ff5700720c */ /* 0x000fe20003f46270 */
[----:B------:R-:W-:Y:S02]  /*16f60*/  IMAD.MOV.U32 R87, RZ, RZ, R86 ;  /* 0x000000ffff577224 */ /* 0x000fe400078e0056 */
[----:B------:R-:W-:-:S02]  /*16f70*/  @!P1 IMAD.IADD R57, R57, 0x1, -R2 ;  /* 0x0000000139399824 */ /* 0x000fc400078e0a02 */
[----:B------:R-:W-:Y:S01]  /*16f80*/  IMAD.MOV.U32 R86, RZ, RZ, R85 ;  /* 0x000000ffff567224 */ /* 0x000fe200078e0055 */
[----:B------:R-:W-:Y:S01]  /*16f90*/  ISETP.GT.U32.AND P3, PT, R2, R58, PT ;  /* 0x0000003a0200720c */ /* 0x000fe20003f64070 */
[----:B------:R-:W-:Y:S01]  /*16fa0*/  IMAD.MOV.U32 R89, RZ, RZ, R83 ;  /* 0x000000ffff597224 */ /* 0x000fe200078e0053 */
[----:B------:R-:W-:Y:S01]  /*16fb0*/  ISETP.GE.AND P4, PT, R93, RZ, PT ;  /* 0x000000ff5d00720c */ /* 0x000fe20003f86270 */
[----:B------:R-:W-:Y:S02]  /*16fc0*/  IMAD.MOV.U32 R96, RZ, RZ, R87 ;  /* 0x000000ffff607224 */ /* 0x000fe400078e0057 */
[----:B------:R-:W-:Y:S02]  /*16fd0*/  IMAD.MOV.U32 R87, RZ, RZ, R73 ;  /* 0x000000ffff577224 */ /* 0x000fe400078e0049 */
[----:B------:R-:W-:Y:S02]  /*16fe0*/  IMAD.MOV.U32 R94, RZ, RZ, R86 ;  /* 0x000000ffff5e7224 */ /* 0x000fe400078e0056 */
[----:B------:R-:W-:Y:S01]  /*16ff0*/  @!P0 IMAD.IADD R59, R59, 0x1, -R2 ;  /* 0x000000013b3b8824 */ /* 0x000fe200078e0a02 */
[----:B------:R-:W-:Y:S01]  /*17000*/  ISETP.GE.AND P0, PT, R90, RZ, PT ;  /* 0x000000ff5a00720c */ /* 0x000fe20003f06270 */
[----:B----4-:R-:W-:Y:S01]  /*17010*/  IMAD.MOV.U32 R73, RZ, RZ, R63 ;  /* 0x000000ffff497224 */ /* 0x010fe200078e003f */
[----:B------:R-:W-:Y:S01]  /*17020*/  IABS R63, R89 ;  /* 0x00000059003f7213 */ /* 0x000fe20000000000 */
[----:B------:R-:W-:-:S02]  /*17030*/  @!P2 IMAD.MOV R59, RZ, RZ, -R59 ;  /* 0x000000ffff3ba224 */ /* 0x000fc400078e0a3b */
[----:B------:R-:W-:Y:S01]  /*17040*/  @!P3 IMAD.IADD R58, R58, 0x1, -R2 ;  /* 0x000000013a3ab824 */ /* 0x000fe200078e0a02 */
[----:B------:R-:W-:Y:S01]  /*17050*/  ISETP.GE.AND P3, PT, R91, RZ, PT ;  /* 0x000000ff5b00720c */ /* 0x000fe20003f66270 */
[----:B---3--:R-:W-:Y:S02]  /*17060*/  IMAD.MOV.U32 R84, RZ, RZ, R76 ;  /* 0x000000ffff547224 */ /* 0x008fe400078e004c */
[----:B------:R-:W-:Y:S02]  /*17070*/  IMAD.MOV.U32 R76, RZ, RZ, R64 ;  /* 0x000000ffff4c7224 */ /* 0x000fe400078e0040 */
[----:B------:R-:W-:Y:S01]  /*17080*/  IMAD.MOV.U32 R64, RZ, RZ, R56 ;  /* 0x000000ffff407224 */ /* 0x000fe200078e0038 */
[----:B------:R-:W-:-:S05]  /*17090*/  IABS R56, R84 ;  /* 0x0000005400387213 */ /* 0x000fca0000000000 */
[----:B------:R-:W-:-:S04]  /*170a0*/  IMAD.HI.U32 R11, R3, R56, RZ ;  /* 0x00000038030b7227 */ /* 0x000fc800078e00ff */
[----:B------:R-:W-:-:S04]  /*170b0*/  IMAD.MOV R11, RZ, RZ, -R11 ;  /* 0x000000ffff0b7224 */ /* 0x000fc800078e0a0b */
[----:B------:R-:W-:Y:S01]  /*170c0*/  IMAD R56, R2, R11, R56 ;  /* 0x0000000b02387224 */ /* 0x000fe200078e0238 */
[----:B------:R-:W-:-:S04]  /*170d0*/  ISETP.GE.AND P6, PT, R84, RZ, PT ;  /* 0x000000ff5400720c */ /* 0x000fc80003fc6270 */
[----:B------:R-:W-:Y:S01]  /*170e0*/  ISETP.GT.U32.AND P5, PT, R2, R56, PT ;  /* 0x000000380200720c */ /* 0x000fe20003fa4070 */
[----:B------:R-:W-:Y:S02]  /*170f0*/  IMAD.MOV.U32 R84, RZ, RZ, R75 ;  /* 0x000000ffff547224 */ /* 0x000fe400078e004b */
[----:B------:R-:W-:Y:S02]  /*17100*/  IMAD.MOV.U32 R75, RZ, RZ, R70 ;  /* 0x000000ffff4b7224 */ /* 0x000fe400078e0046 */
[----:B------:R-:W-:Y:S02]  /*17110*/  IMAD.MOV.U32 R70, RZ, RZ, R65 ;  /* 0x000000ffff467224 */ /* 0x000fe400078e0041 */
[----:B------:R-:W-:Y:S02]  /*17120*/  IMAD.MOV.U32 R65, RZ, RZ, R62 ;  /* 0x000000ffff417224 */ /* 0x000fe400078e003e */
[----:B--2---:R-:W-:Y:S01]  /*17130*/  IMAD.MOV.U32 R62, RZ, RZ, R60 ;  /* 0x000000ffff3e7224 */ /* 0x004fe200078e003c */
[----:B------:R-:W-:-:S03]  /*17140*/  IABS R60, R88 ;  /* 0x00000058003c7213 */ /* 0x000fc60000000000 */
[----:B------:R-:W-:Y:S02]  /*17150*/  @!P5 IMAD.IADD R56, R56, 0x1, -R2 ;  /* 0x000000013838d824 */ /* 0x000fe400078e0a02 */
[----:B------:R-:W-:-:S03]  /*17160*/  IMAD.HI.U32 R8, R3, R60, RZ ;  /* 0x0000003c03087227 */ /* 0x000fc600078e00ff */
[----:B------:R-:W-:Y:S01]  /*17170*/  ISETP.GT.U32.AND P5, PT, R2, R56, PT ;  /* 0x000000380200720c */ /* 0x000fe20003fa4070 */
[----:B------:R-:W-:-:S04]  /*17180*/  IMAD.MOV R8, RZ, RZ, -R8 ;  /* 0x000000ffff087224 */ /* 0x000fc800078e0a08 */
[C---:B------:R-:W-:Y:S02]  /*17190*/  IMAD R60, R2.reuse, R8, R60 ;  /* 0x00000008023c7224 */ /* 0x040fe400078e023c */
[----:B------:R-:W-:Y:S02]  /*171a0*/  IMAD.MOV.U32 R82, RZ, RZ, R77 ;  /* 0x000000ffff527224 */ /* 0x000fe400078e004d */
[----:B------:R-:W-:Y:S01]  /*171b0*/  IMAD.MOV.U32 R77, RZ, RZ, R129 ;  /* 0x000000ffff4d7224 */ /* 0x000fe200078e0081 */
[----:B------:R-:W-:Y:S01]  /*171c0*/  ISETP.GT.U32.AND P1, PT, R2, R60, PT ;  /* 0x0000003c0200720c */ /* 0x000fe20003f24070 */
[----:B------:R-:W-:Y:S01]  /*171d0*/  IMAD.MOV.U32 R85, RZ, RZ, R84 ;  /* 0x000000ffff557224 */ /* 0x000fe200078e0054 */
[----:B------:R-:W2:Y:S01]  /*171e0*/  LDL.LU R129, [R1+0x5d4] ;  /* 0x0005d40001817983 */ /* 0x000ea20000300800 */
[----:B------:R-:W-:Y:S02]  /*171f0*/  @!P5 IMAD.IADD R56, R56, 0x1, -R2 ;  /* 0x000000013838d824 */ /* 0x000fe400078e0a02 */
[----:B------:R-:W-:-:S02]  /*17200*/  IMAD.MOV.U32 R84, RZ, RZ, R78 ;  /* 0x000000ffff547224 */ /* 0x000fc400078e004e */
[----:B------:R-:W-:Y:S02]  /*17210*/  IMAD.MOV.U32 R78, RZ, RZ, R77 ;  /* 0x000000ffff4e7224 */ /* 0x000fe400078e004d */
[----:B------:R-:W-:Y:S02]  /*17220*/  IMAD.MOV.U32 R77, RZ, RZ, R67 ;  /* 0x000000ffff4d7224 */ /* 0x000fe400078e0043 */
[----:B------:R-:W-:Y:S02]  /*17230*/  IMAD.MOV.U32 R83, RZ, RZ, R76 ;  /* 0x000000ffff537224 */ /* 0x000fe400078e004c */
[----:B------:R-:W-:Y:S02]  /*17240*/  IMAD.MOV.U32 R76, RZ, RZ, R72 ;  /* 0x000000ffff4c7224 */ /* 0x000fe400078e0048 */
[----:B------:R-:W-:Y:S01]  /*17250*/  @!P6 IMAD.MOV R56, RZ, RZ, -R56 ;  /* 0x000000ffff38e224 */ /* 0x000fe200078e0a38 */
[----:B------:R-:W-:Y:S01]  /*17260*/  ISETP.GE.AND P6, PT, R88, RZ, PT ;  /* 0x000000ff5800720c */ /* 0x000fe20003fc6270 */
[----:B------:R-:W-:-:S02]  /*17270*/  IMAD.MOV.U32 R72, RZ, RZ, R66 ;  /* 0x000000ffff487224 */ /* 0x000fc400078e0042 */
[----:B------:R-:W-:Y:S02]  /*17280*/  IMAD.MOV.U32 R88, RZ, RZ, R77 ;  /* 0x000000ffff587224 */ /* 0x000fe400078e004d */
[----:B------:R-:W-:Y:S02]  /*17290*/  IMAD.MOV.U32 R93, RZ, RZ, R85 ;  /* 0x000000ffff5d7224 */ /* 0x000fe400078e0055 */
[----:B------:R-:W-:Y:S01]  /*172a0*/  IMAD.MOV.U32 R67, RZ, RZ, R62 ;  /* 0x000000ffff437224 */ /* 0x000fe200078e003e */
[----:B------:R-:W-:Y:S01]  /*172b0*/  IABS R62, R90 ;  /* 0x0000005a003e7213 */ /* 0x000fe20000000000 */
[----:B------:R-:W-:Y:S02]  /*172c0*/  IMAD.MOV.U32 R85, RZ, RZ, R250 ;  /* 0x000000ffff557224 */ /* 0x000fe400078e00fa */
[----:B------:R-:W-:Y:S01]  /*172d0*/  IMAD.MOV.U32 R86, RZ, RZ, R72 ;  /* 0x000000ffff567224 */ /* 0x000fe200078e0048 */
[----:B------:R-:W3:Y:S01]  /*172e0*/  LDL.LU R250, [R1+0x690] ;  /* 0x0006900001fa7983 */ /* 0x000ee20000300800 */
[----:B------:R-:W-:Y:S01]  /*172f0*/  @!P1 IMAD.IADD R60, R60, 0x1, -R2 ;  /* 0x000000013c3c9824 */ /* 0x000fe200078e0a02 */
[----:B------:R-:W-:Y:S01]  /*17300*/  ISETP.GE.AND P1, PT, R89, RZ, PT ;  /* 0x000000ff5900720c */ /* 0x000fe20003f26270 */
[----:B------:R-:W-:-:S02]  /*17310*/  IMAD.MOV.U32 R77, RZ, RZ, R76 ;  /* 0x000000ffff4d7224 */ /* 0x000fc400078e004c */
[----:B------:R-:W-:Y:S02]  /*17320*/  IMAD.MOV.U32 R90, RZ, RZ, R88 ;  /* 0x000000ffff5a7224 */ /* 0x000fe400078e0058 */
[----:B------:R-:W-:Y:S02]  /*17330*/  IMAD.MOV.U32 R76, RZ, RZ, R70 ;  /* 0x000000ffff4c7224 */ /* 0x000fe400078e0046 */
[----:B------:R-:W-:Y:S02]  /*17340*/  IMAD.MOV.U32 R89, RZ, RZ, R87 ;  /* 0x000000ffff597224 */ /* 0x000fe400078e0057 */
[----:B------:R-:W-:Y:S02]  /*17350*/  IMAD.MOV.U32 R70, RZ, RZ, R128 ;  /* 0x000000ffff467224 */ /* 0x000fe400078e0080 */
[----:B------:R-:W-:Y:S01]  /*17360*/  IMAD.MOV.U32 R87, RZ, RZ, R85 ;  /* 0x000000ffff577224 */ /* 0x000fe200078e0055 */
[----:B------:R-:W4:Y:S01]  /*17370*/  LDL.LU R128, [R1+0x2f8] ;  /* 0x0002f80001807983 */ /* 0x000f220000300800 */
[----:B------:R-:W-:-:S02]  /*17380*/  IMAD.MOV.U32 R72, RZ, RZ, R127 ;  /* 0x000000ffff487224 */ /* 0x000fc400078e007f */
[----:B------:R-:W-:Y:S01]  /*17390*/  IMAD.MOV.U32 R88, RZ, RZ, R86 ;  /* 0x000000ffff587224 */ /* 0x000fe200078e0056 */
[----:B------:R-:W2:Y:S01]  /*173a0*/  LDL.LU R127, [R1+0x3e8] ;  /* 0x0003e800017f7983 */ /* 0x000ea20000300800 */
[----:B------:R-:W-:Y:S01]  /*173b0*/  IMAD.MOV.U32 R85, RZ, RZ, R78 ;  /* 0x000000ffff557224 */ /* 0x000fe200078e004e */
[----:B------:R-:W-:Y:S01]  /*173c0*/  ISETP.GE.AND P2, PT, R90, RZ, PT ;  /* 0x000000ff5a00720c */ /* 0x000fe20003f46270 */
[----:B------:R-:W-:Y:S02]  /*173d0*/  IMAD.MOV.U32 R86, RZ, RZ, R74 ;  /* 0x000000ffff567224 */ /* 0x000fe400078e004a */
[----:B------:R-:W-:Y:S01]  /*173e0*/  IMAD.MOV.U32 R78, RZ, RZ, R64 ;  /* 0x000000ffff4e7224 */ /* 0x000fe200078e0040 */
[----:B------:R-:W3:Y:S01]  /*173f0*/  LDL.LU R74, [R1+0x650] ;  /* 0x00065000014a7983 */ /* 0x000ee20000300800 */
[----:B------:R-:W-:Y:S01]  /*17400*/  IMAD.MOV.U32 R66, RZ, RZ, R61 ;  /* 0x000000ffff427224 */ /* 0x000fe200078e003d */
[----:B------:R-:W-:Y:S02]  /*17410*/  IABS R64, R90 ;  /* 0x0000005a00407213 */ /* 0x000fe40000000000 */
[----:B------:R-:W-:Y:S01]  /*17420*/  IABS R61, R91 ;  /* 0x0000005b003d7213 */ /* 0x000fe20000000000 */
[----:B------:R-:W4:Y:S01]  /*17430*/  LDL.LU R90, [R1+0x274] ;  /* 0x00027400015a7983 */ /* 0x000f220000300800 */
[----:B------:R-:W-:-:S03]  /*17440*/  ISETP.GE.AND P5, PT, R92, RZ, PT ;  /* 0x000000ff5c00720c */ /* 0x000fc60003fa6270 */
[----:B------:R-:W2:Y:S04]  /*17450*/  LDL.LU R91, [R1+0x298] ;  /* 0x00029800015b7983 */ /* 0x000ea80000300800 */
[----:B------:R-:W3:Y:S01]  /*17460*/  LDL.LU R92, [R1+0x29c] ;  /* 0x00029c00015c7983 */ /* 0x000ee20000300800 */
[----:B------:R-:W-:-:S04]  /*17470*/  IMAD.HI.U32 R4, R3, R61, RZ ;  /* 0x0000003d03047227 */ /* 0x000fc800078e00ff */
[----:B------:R-:W-:-:S04]  /*17480*/  IMAD.MOV R4, RZ, RZ, -R4 ;  /* 0x000000ffff047224 */ /* 0x000fc800078e0a04 */
[----:B------:R-:W-:Y:S02]  /*17490*/  IMAD R61, R2, R4, R61 ;  /* 0x00000004023d7224 */ /* 0x000fe400078e023d */
[----:B------:R-:W-:-:S03]  /*174a0*/  @!P4 IMAD.MOV R57, RZ, RZ, -R57 ;  /* 0x000000ffff39c224 */ /* 0x000fc600078e0a39 */
[----:B------:R-:W-:Y:S01]  /*174b0*/  ISETP.GT.U32.AND P4, PT, R2, R61, PT ;  /* 0x0000003d0200720c */ /* 0x000fe20003f84070 */
[----:B------:R-:W-:-:S04]  /*174c0*/  IMAD.HI.U32 R8, R3, R62, RZ ;  /* 0x0000003e03087227 */ /* 0x000fc800078e00ff */
[----:B------:R-:W-:Y:S02]  /*174d0*/  IMAD.MOV R8, RZ, RZ, -R8 ;  /* 0x000000ffff087224 */ /* 0x000fe400078e0a08 */
[----:B------:R-:W-:-:S06]  /*174e0*/  @!P5 IMAD.MOV R58, RZ, RZ, -R58 ;  /* 0x000000ffff3ad224 */ /* 0x000fcc00078e0a3a */
[----:B------:R-:W-:Y:S01]  /*174f0*/  @!P4 IMAD.IADD R61, R61, 0x1, -R2 ;  /* 0x000000013d3dc824 */ /* 0x000fe200078e0a02 */
[----:B------:R-:W-:Y:S01]  /*17500*/  ISETP.GT.U32.AND P4, PT, R2, R60, PT ;  /* 0x0000003c0200720c */ /* 0x000fe20003f84070 */
[----:B------:R-:W-:-:S03]  /*17510*/  IMAD.HI.U32 R4, R3, R63, RZ ;  /* 0x0000003f03047227 */ /* 0x000fc600078e00ff */
[C---:B------:R-:W-:Y:S01]  /*17520*/  ISETP.GT.U32.AND P5, PT, R2.reuse, R61, PT ;  /* 0x0000003d0200720c */ /* 0x040fe20003fa4070 */
[----:B------:R-:W-:Y:S02]  /*17530*/  IMAD R62, R2, R8, R62 ;  /* 0x00000008023e7224 */ /* 0x000fe400078e023e */
[----:B------:R-:W-:Y:S02]  /*17540*/  IMAD.MOV R4, RZ, RZ, -R4 ;  /* 0x000000ffff047224 */ /* 0x000fe400078e0a04 */
[----:B----4-:R-:W-:Y:S02]  /*17550*/  IMAD.MOV.U32 R101, RZ, RZ, R90 ;  /* 0x000000ffff657224 */ /* 0x010fe400078e005a */
[----:B--2---:R-:W-:Y:S02]  /*17560*/  IMAD.MOV.U32 R100, RZ, RZ, R91 ;  /* 0x000000ffff647224 */ /* 0x004fe400078e005b */
[----:B------:R-:W2:Y:S01]  /*17570*/  LDL.LU R91, [R1+0x2e0] ;  /* 0x0002e000015b7983 */ /* 0x000ea20000300800 */
[----:B---3--:R-:W-:-:S03]  /*17580*/  IMAD.MOV.U32 R99, RZ, RZ, R92 ;  /* 0x000000ffff637224 */ /* 0x008fc600078e005c */
[----:B------:R-:W3:Y:S04]  /*17590*/  LDL.LU R92, [R1+0x2d4] ;  /* 0x0002d400015c7983 */ /* 0x000ee80000300800 */
[----:B------:R-:W4:Y:S01]  /*175a0*/  LDL.LU R90, [R1+0x2a4] ;  /* 0x0002a400015a7983 */ /* 0x000f220000300800 */
[----:B------:R-:W-:Y:S01]  /*175b0*/  @!P4 IMAD.IADD R60, R60, 0x1, -R2 ;  /* 0x000000013c3cc824 */ /* 0x000fe200078e0a02 */
[C---:B------:R-:W-:Y:S01]  /*175c0*/  ISETP.GT.U32.AND P4, PT, R2.reuse, R62, PT ;  /* 0x0000003e0200720c */ /* 0x040fe20003f84070 */
[----:B------:R-:W-:Y:S02]  /*175d0*/  IMAD R63, R2, R4, R63 ;  /* 0x00000004023f7224 */ /* 0x000fe400078e023f */
[----:B------:R-:W-:-:S04]  /*175e0*/  IMAD.HI.U32 R11, R3, R64, RZ ;  /* 0x00000040030b7227 */ /* 0x000fc800078e00ff */
[----:B------:R-:W-:Y:S02]  /*175f0*/  IMAD.MOV R11, RZ, RZ, -R11 ;  /* 0x000000ffff0b7224 */ /* 0x000fe400078e0a0b */
[----:B------:R-:W-:Y:S01]  /*17600*/  @!P5 IMAD.IADD R61, R61, 0x1, -R2 ;  /* 0x000000013d3dd824 */ /* 0x000fe200078e0a02 */
[C---:B------:R-:W-:Y:S01]  /*17610*/  ISETP.GT.U32.AND P5, PT, R2.reuse, R63, PT ;  /* 0x0000003f0200720c */ /* 0x040fe20003fa4070 */
[----:B------:R-:W-:Y:S02]  /*17620*/  IMAD R64, R2, R11, R64 ;  /* 0x0000000b02407224 */ /* 0x000fe400078e0240 */
[----:B------:R-:W-:Y:S02]  /*17630*/  @!P4 IMAD.IADD R62, R62, 0x1, -R2 ;  /* 0x000000013e3ec824 */ /* 0x000fe400078e0a02 */
[----:B------:R-:W-:Y:S01]  /*17640*/  IMAD.MOV.U32 R95, RZ, RZ, R87 ;  /* 0x000000ffff5f7224 */ /* 0x000fe200078e0057 */
[----:B------:R-:W-:Y:S01]  /*17650*/  ISETP.GT.U32.AND P4, PT, R2, R64, PT ;  /* 0x000000400200720c */ /* 0x000fe20003f84070 */
[----:B------:R-:W-:Y:S01]  /*17660*/  IMAD.MOV.U32 R98, RZ, RZ, R89 ;  /* 0x000000ffff627224 */ /* 0x000fe200078e0059 */
[----:B------:R-:W-:-:S02]  /*17670*/  IABS R8, R93 ;  /* 0x0000005d00087213 */ /* 0x000fc40000000000 */
[----:B------:R-:W-:-:S03]  /*17680*/  IABS R10, R95 ;  /* 0x0000005f000a7213 */ /* 0x000fc60000000000 */
[----:B------:R-:W-:Y:S02]  /*17690*/  @!P5 IMAD.IADD R63, R63, 0x1, -R2 ;  /* 0x000000013f3fd824 */ /* 0x000fe400078e0a02 */
[----:B------:R-:W-:Y:S02]  /*176a0*/  IMAD.MOV.U32 R89, RZ, RZ, R86 ;  /* 0x000000ffff597224 */ /* 0x000fe400078e0056 */
[----:B------:R-:W-:Y:S02]  /*176b0*/  IMAD.MOV.U32 R87, RZ, RZ, R77 ;  /* 0x000000ffff577224 */ /* 0x000fe400078e004d */
[----:B------:R-:W-:Y:S01]  /*176c0*/  @!P6 IMAD.MOV R60, RZ, RZ, -R60 ;  /* 0x000000ffff3ce224 */ /* 0x000fe200078e0a3c */
[C---:B------:R-:W-:Y:S01]  /*176d0*/  ISETP.GT.U32.AND P6, PT, R2.reuse, R62, PT ;  /* 0x0000003e0200720c */ /* 0x040fe20003fc4070 */
[----:B------:R-:W-:Y:S01]  /*176e0*/  IMAD.MOV.U32 R86, RZ, RZ, R71 ;  /* 0x000000ffff567224 */ /* 0x000fe200078e0047 */
[----:B------:R-:W-:Y:S01]  /*176f0*/  IABS R9, R94 ;  /* 0x0000005e00097213 */ /* 0x000fe20000000000 */
[----:B------:R-:W-:Y:S01]  /*17700*/  IMAD.MOV.U32 R77, RZ, RZ, R67 ;  /* 0x000000ffff4d7224 */ /* 0x000fe200078e0043 */
[----:B------:R-:W-:Y:S01]  /*17710*/  ISETP.GT.U32.AND P5, PT, R2, R63, PT ;  /* 0x0000003f0200720c */ /* 0x000fe20003fa4070 */
[----:B------:R-:W-:-:S02]  /*17720*/  IMAD.MOV.U32 R71, RZ, RZ, R66 ;  /* 0x000000ffff477224 */ /* 0x000fc400078e0042 */
[----:B------:R-:W-:Y:S01]  /*17730*/  IMAD.HI.U32 R67, R3, R10, RZ ;  /* 0x0000000a03437227 */ /* 0x000fe200078e00ff */
[----:B------:R-:W-:-:S03]  /*17740*/  IABS R4, R96 ;  /* 0x0000006000047213 */ /* 0x000fc60000000000 */
[----:B------:R-:W-:Y:S02]  /*17750*/  IMAD.MOV.U32 R102, RZ, RZ, R88 ;  /* 0x000000ffff667224 */ /* 0x000fe400078e0058 */
[----:B------:R-:W-:-:S04]  /*17760*/  IMAD.HI.U32 R66, R3, R8, RZ ;  /* 0x0000000803427227 */ /* 0x000fc800078e00ff */
[----:B------:R-:W-:Y:S02]  /*17770*/  IMAD.MOV.U32 R88, RZ, RZ, R78 ;  /* 0x000000ffff587224 */ /* 0x000fe400078e004e */
[----:B------:R-:W-:Y:S02]  /*17780*/  IMAD.MOV.U32 R78, RZ, RZ, R69 ;  /* 0x000000ffff4e7224 */ /* 0x000fe400078e0045 */
[----:B------:R-:W-:Y:S02]  /*17790*/  @!P4 IMAD.IADD R64, R64, 0x1, -R2 ;  /* 0x000000014040c824 */ /* 0x000fe400078e0a02 */
[----:B------:R-:W-:Y:S02]  /*177a0*/  IMAD.MOV.U32 R69, RZ, RZ, R65 ;  /* 0x000000ffff457224 */ /* 0x000fe400078e0041 */
[----:B------:R-:W-:Y:S02]  /*177b0*/  IMAD.MOV R67, RZ, RZ, -R67 ;  /* 0x000000ffff437224 */ /* 0x000fe400078e0a43 */
[----:B------:R-:W-:Y:S01]  /*177c0*/  IMAD.HI.U32 R65, R3, R9, RZ ;  /* 0x0000000903417227 */ /* 0x000fe200078e00ff */
[----:B------:R-:W-:-:S03]  /*177d0*/  ISETP.GT.U32.AND P4, PT, R2, R64, PT ;  /* 0x000000400200720c */ /* 0x000fc60003f84070 */
[----:B------:R-:W-:Y:S02]  /*177e0*/  IMAD.MOV R66, RZ, RZ, -R66 ;  /* 0x000000ffff427224 */ /* 0x000fe400078e0a42 */
[----:B------:R-:W-:Y:S02]  /*177f0*/  IMAD R10, R2, R67, R10 ;  /* 0x00000043020a7224 */ /* 0x000fe400078e020a */
[----:B------:R-:W-:-:S04]  /*17800*/  IMAD.HI.U32 R11, R3, R4, RZ ;  /* 0x00000004030b7227 */ /* 0x000fc800078e00ff */
[----:B------:R-:W-:Y:S02]  /*17810*/  IMAD.MOV R65, RZ, RZ, -R65 ;  /* 0x000000ffff417224 */ /* 0x000fe400078e0a41 */
[----:B------:R-:W-:Y:S02]  /*17820*/  IMAD R66, R2, R66, R8 ;  /* 0x0000004202427224 */ /* 0x000fe400078e0208 */
[--C-:B------:R-:W-:Y:S01]  /*17830*/  @!P6 IMAD.IADD R62, R62, 0x1, -R2.reuse ;  /* 0x000000013e3ee824 */ /* 0x100fe200078e0a02 */
[C---:B------:R-:W-:Y:S01]  /*17840*/  ISETP.GT.U32.AND P6, PT, R2.reuse, R10, PT ;  /* 0x0000000a0200720c */ /* 0x040fe20003fc4070 */
[----:B------:R-:W-:Y:S02]  /*17850*/  IMAD.MOV R11, RZ, RZ, -R11 ;  /* 0x000000ffff0b7224 */ /* 0x000fe400078e0a0b */
[C---:B------:R-:W-:Y:S02]  /*17860*/  IMAD R9, R2.reuse, R65, R9 ;  /* 0x0000004102097224 */ /* 0x040fe400078e0209 */
[----:B------:R-:W-:Y:S01]  /*17870*/  @!P5 IMAD.IADD R63, R63, 0x1, -R2 ;  /* 0x000000013f3fd824 */ /* 0x000fe200078e0a02 */
[C---:B------:R-:W-:Y:S01]  /*17880*/  ISETP.GT.U32.AND P5, PT, R2.reuse, R66, PT ;  /* 0x000000420200720c */ /* 0x040fe20003fa4070 */
[----:B------:R-:W-:-:S02]  /*17890*/  IMAD R4, R2, R11, R4 ;  /* 0x0000000b02047224 */ /* 0x000fc400078e0204 */
[----:B------:R-:W-:Y:S01]  /*178a0*/  @!P0 IMAD.MOV R62, RZ, RZ, -R62 ;  /* 0x000000ffff3e8224 */ /* 0x000fe200078e0a3e */
[----:B------:R-:W-:Y:S01]  /*178b0*/  ISETP.GT.U32.AND P0, PT, R2, R9, PT ;  /* 0x000000090200720c */ /* 0x000fe20003f04070 */
[----:B------:R-:W-:Y:S01]  /*178c0*/  @!P1 IMAD.MOV R63, RZ, RZ, -R63 ;  /* 0x000000ffff3f9224 */ /* 0x000fe200078e0a3f */
[----:B------:R-:W-:Y:S01]  /*178d0*/  ISETP.GE.AND P1, PT, R93, RZ, PT ;  /* 0x000000ff5d00720c */ /* 0x000fe20003f26270 */
[--C-:B------:R-:W-:Y:S01]  /*178e0*/  @!P4 IMAD.IADD R64, R64, 0x1, -R2.reuse ;  /* 0x000000014040c824 */ /* 0x100fe200078e0a02 */
[----:B------:R-:W-:Y:S02]  /*178f0*/  ISETP.GT.U32.AND P4, PT, R2, R4, PT ;  /* 0x000000040200720c */ /* 0x000fe40003f84070 */
[----:B------:R-:W-:Y:S01]  /*17900*/  IABS R8, R102 ;  /* 0x0000006600087213 */ /* 0x000fe20000000000 */
[--C-:B------:R-:W-:Y:S01]  /*17910*/  @!P6 IMAD.IADD R10, R10, 0x1, -R2.reuse ;  /* 0x000000010a0ae824 */ /* 0x100fe200078e0a02 */
[----:B------:R-:W-:Y:S01]  /*17920*/  ISETP.GE.AND P6, PT, R94, RZ, PT ;  /* 0x000000ff5e00720c */ /* 0x000fe20003fc6270 */
[----:B------:R-:W-:-:S04]  /*17930*/  @!P5 IMAD.IADD R66, R66, 0x1, -R2 ;  /* 0x000000014242d824 */ /* 0x000fc800078e0a02 */
[----:B------:R-:W-:Y:S01]  /*17940*/  @!P0 IMAD.IADD R9, R9, 0x1, -R2 ;  /* 0x0000000109098824 */ /* 0x000fe200078e0a02 */
[----:B------:R-:W-:-:S03]  /*17950*/  ISETP.GT.U32.AND P0, PT, R2, R66, PT ;  /* 0x000000420200720c */ /* 0x000fc60003f04070 */
[----:B------:R-:W-:Y:S01]  /*17960*/  @!P4 IMAD.IADD R4, R4, 0x1, -R2 ;  /* 0x000000010404c824 */ /* 0x000fe200078e0a02 */
[----:B------:R-:W-:-:S09]  /*17970*/  ISETP.GT.U32.AND P4, PT, R2, R9, PT ;  /* 0x000000090200720c */ /* 0x000fd20003f84070 */
[----:B------:R-:W-:-:S04]  /*17980*/  @!P0 IMAD.IADD R66, R66, 0x1, -R2 ;  /* 0x0000000142428824 */ /* 0x000fc800078e0a02 */
[----:B------:R-:W-:Y:S01]  /*17990*/  @!P4 IMAD.IADD R9, R9, 0x1, -R2 ;  /* 0x000000010909c824 */ /* 0x000fe200078e0a02 */
[C---:B------:R-:W-:Y:S01]  /*179a0*/  ISETP.GT.U32.AND P5, PT, R2.reuse, R10, PT ;  /* 0x0000000a0200720c */ /* 0x040fe20003fa4070 */
[----:B------:R-:W-:Y:S01]  /*179b0*/  @!P2 IMAD.MOV R64, RZ, RZ, -R64 ;  /* 0x000000ffff40a224 */ /* 0x000fe200078e0a40 */
[----:B------:R-:W-:Y:S01]  /*179c0*/  ISETP.GT.U32.AND P2, PT, R2, R4, PT ;  /* 0x000000040200720c */ /* 0x000fe20003f44070 */
[----:B------:R-:W-:Y:S01]  /*179d0*/  @!P3 IMAD.MOV R61, RZ, RZ, -R61 ;  /* 0x000000ffff3db224 */ /* 0x000fe200078e0a3d */
[----:B------:R-:W-:-:S09]  /*179e0*/  ISETP.GE.AND P3, PT, R95, RZ, PT ;  /* 0x000000ff5f00720c */ /* 0x000fd20003f66270 */
[--C-:B------:R-:W-:Y:S01]  /*179f0*/  @!P5 IMAD.IADD R10, R10, 0x1, -R2.reuse ;  /* 0x000000010a0ad824 */ /* 0x100fe200078e0a02 */
[----:B------:R-:W-:Y:S01]  /*17a00*/  ISETP.GE.AND P5, PT, R96, RZ, PT ;  /* 0x000000ff6000720c */ /* 0x000fe20003fa6270 */
[----:B------:R-:W-:Y:S02]  /*17a10*/  @!P2 IMAD.IADD R4, R4, 0x1, -R2 ;  /* 0x000000010404a824 */ /* 0x000fe400078e0a02 */
[----:B------:R-:W-:Y:S01]  /*17a20*/  IMAD.MOV.U32 R67, RZ, RZ, R9 ;  /* 0x000000ffff437224 */ /* 0x000fe200078e0009 */
[----:B------:R-:W-:-:S03]  /*17a30*/  ISETP.GE.AND P2, PT, R102, RZ, PT ;  /* 0x000000ff6600720c */ /* 0x000fc60003f46270 */
[----:B------:R-:W-:Y:S01]  /*17a40*/  @!P6 IMAD.MOV R67, RZ, RZ, -R67 ;  /* 0x000000ffff43e224 */ /* 0x000fe200078e0a43 */
[----:B------:R-:W-:Y:S01]  /*17a50*/  ISETP.GE.AND P6, PT, R101, RZ, PT ;  /* 0x000000ff6500720c */ /* 0x000fe20003fc6270 */
[----:B---3--:R-:W-:Y:S02]  /*17a60*/  IMAD.MOV.U32 R93, RZ, RZ, R92 ;  /* 0x000000ffff5d7224 */ /* 0x008fe400078e005c */
[----:B----4-:R-:W-:Y:S02]  /*17a70*/  IMAD.MOV.U32 R92, RZ, RZ, R90 ;  /* 0x000000ffff5c7224 */ /* 0x010fe400078e005a */
[----:B------:R-:W-:Y:S02]  /*17a80*/  IMAD.MOV.U32 R90, RZ, RZ, R89 ;  /* 0x000000ffff5a7224 */ /* 0x000fe400078e0059 */
[----:B------:R-:W-:Y:S02]  /*17a90*/  IMAD.MOV.U32 R89, RZ, RZ, R88 ;  /* 0x000000ffff597224 */ /* 0x000fe400078e0058 */
[----:B------:R-:W-:-:S02]  /*17aa0*/  IMAD.MOV.U32 R88, RZ, RZ, R87 ;  /* 0x000000ffff587224 */ /* 0x000fc400078e0057 */
[----:B------:R-:W-:Y:S02]  /*17ab0*/  IMAD.MOV.U32 R87, RZ, RZ, R71 ;  /* 0x000000ffff577224 */ /* 0x000fe400078e0047 */
[----:B------:R-:W-:Y:S02]  /*17ac0*/  IMAD.MOV.U32 R71, RZ, RZ, R69 ;  /* 0x000000ffff477224 */ /* 0x000fe400078e0045 */
[----:B------:R-:W-:-:S04]  /*17ad0*/  IMAD.HI.U32 R69, R3, R8, RZ ;  /* 0x0000000803457227 */ /* 0x000fc800078e00ff */
[----:B------:R-:W-:Y:S02]  /*17ae0*/  IMAD.MOV.U32 R94, RZ, RZ, R90 ;  /* 0x000000ffff5e7224 */ /* 0x000fe400078e005a */
[----:B------:R-:W-:Y:S02]  /*17af0*/  IMAD.MOV.U32 R90, RZ, RZ, R88 ;  /* 0x000000ffff5a7224 */ /* 0x000fe400078e0058 */
[----:B------:R-:W-:Y:S02]  /*17b00*/  IMAD.MOV.U32 R88, RZ, RZ, R87 ;  /* 0x000000ffff587224 */ /* 0x000fe400078e0057 */
[----:B------:R-:W-:Y:S01]  /*17b10*/  IMAD.MOV.U32 R87, RZ, RZ, R70 ;  /* 0x000000ffff577224 */ /* 0x000fe200078e0046 */
[----:B------:R-:W-:Y:S01]  /*17b20*/  IABS R70, R98 ;  /* 0x0000006200467213 */ /* 0x000fe20000000000 */
[----:B------:R-:W-:-:S04]  /*17b30*/  IMAD.MOV R69, RZ, RZ, -R69 ;  /* 0x000000ffff457224 */ /* 0x000fc800078e0a45 */
[----:B------:R-:W-:Y:S02]  /*17b40*/  IMAD R69, R2, R69, R8 ;  /* 0x0000004502457224 */ /* 0x000fe400078e0208 */
[----:B------:R-:W-:-:S04]  /*17b50*/  IMAD.HI.U32 R8, R3, R70, RZ ;  /* 0x0000004603087227 */ /* 0x000fc800078e00ff */
[----:B------:R-:W-:Y:S01]  /*17b60*/  IMAD.MOV R8, RZ, RZ, -R8 ;  /* 0x000000ffff087224 */ /* 0x000fe200078e0a08 */
[----:B------:R-:W-:-:S03]  /*17b70*/  ISETP.GT.U32.AND P0, PT, R2, R69, PT ;  /* 0x000000450200720c */ /* 0x000fc60003f04070 */
[----:B------:R-:W-:-:S05]  /*17b80*/  IMAD R70, R2, R8, R70 ;  /* 0x0000000802467224 */ /* 0x000fca00078e0246 */
[----:B------:R-:W-:-:S05]  /*17b90*/  ISETP.GT.U32.AND P4, PT, R2, R70, PT ;  /* 0x000000460200720c */ /* 0x000fca0003f84070 */
[----:B------:R-:W-:Y:S02]  /*17ba0*/  @!P0 IMAD.IADD R69, R69, 0x1, -R2 ;  /* 0x0000000145458824 */ /* 0x000fe400078e0a02 */
[----:B------:R-:W-:-:S06]  /*17bb0*/  IMAD.MOV.U32 R95, RZ, RZ, R89 ;  /* 0x000000ffff5f7224 */ /* 0x000fcc00078e0059 */
[----:B------:R-:W-:Y:S01]  /*17bc0*/  @!P4 IMAD.IADD R70, R70, 0x1, -R2 ;  /* 0x000000014646c824 */ /* 0x000fe200078e0a02 */
[----:B------:R-:W-:Y:S01]  /*17bd0*/  ISETP.GT.U32.AND P4, PT, R2, R69, PT ;  /* 0x000000450200720c */ /* 0x000fe20003f84070 */
[----:B------:R-:W-:Y:S02]  /*17be0*/  IMAD.MOV.U32 R97, RZ, RZ, R95 ;  /* 0x000000ffff617224 */ /* 0x000fe400078e005f */
[----:B------:R-:W-:Y:S02]  /*17bf0*/  IMAD.MOV.U32 R96, RZ, RZ, R94 ;  /* 0x000000ffff607224 */ /* 0x000fe400078e005e */
[----:B------:R-:W-:Y:S02]  /*17c00*/  IMAD.MOV.U32 R95, RZ, RZ, R93 ;  /* 0x000000ffff5f7224 */ /* 0x000fe400078e005d */
[----:B--2---:R-:W-:Y:S02]  /*17c10*/  IMAD.MOV.U32 R94, RZ, RZ, R91 ;  /* 0x000000ffff5e7224 */ /* 0x004fe400078e005b */
[----:B------:R-:W-:-:S02]  /*17c20*/  IMAD.MOV.U32 R93, RZ, RZ, R76 ;  /* 0x000000ffff5d7224 */ /* 0x000fc400078e004c */
[----:B------:R-:W-:Y:S01]  /*17c30*/  IMAD.MOV.U32 R91, RZ, RZ, R73 ;  /* 0x000000ffff5b7224 */ /* 0x000fe200078e0049 */
[----:B------:R-:W-:Y:S01]  /*17c40*/  ISETP.GE.AND P0, PT, R98, RZ, PT ;  /* 0x000000ff6200720c */ /* 0x000fe20003f06270 */
[----:B------:R-:W-:Y:S02]  /*17c50*/  IMAD.MOV.U32 R117, RZ, RZ, R97 ;  /* 0x000000ffff757224 */ /* 0x000fe400078e0061 */
[----:B------:R-:W-:Y:S02]  /*17c60*/  IMAD.MOV.U32 R97, RZ, RZ, R93 ;  /* 0x000000ffff617224 */ /* 0x000fe400078e005d */
[----:B------:R-:W-:Y:S02]  /*17c70*/  IMAD.MOV.U32 R98, RZ, RZ, R91 ;  /* 0x000000ffff627224 */ /* 0x000fe400078e005b */
[----:B------:R-:W-:Y:S02]  /*17c80*/  IMAD.MOV.U32 R93, RZ, RZ, R74 ;  /* 0x000000ffff5d7224 */ /* 0x000fe400078e004a */
[----:B------:R-:W-:-:S02]  /*17c90*/  IMAD.MOV.U32 R118, RZ, RZ, R96 ;  /* 0x000000ffff767224 */ /* 0x000fc400078e0060 */
[----:B------:R-:W-:Y:S01]  /*17ca0*/  IMAD.MOV.U32 R74, RZ, RZ, R68 ;  /* 0x000000ffff4a7224 */ /* 0x000fe200078e0044 */
[----:B------:R-:W-:Y:S01]  /*17cb0*/  IABS R73, R99 ;  /* 0x0000006300497213 */ /* 0x000fe20000000000 */
[----:B------:R-:W-:Y:S02]  /*17cc0*/  IMAD.MOV.U32 R96, RZ, RZ, R94 ;  /* 0x000000ffff607224 */ /* 0x000fe400078e005e */
[----:B------:R-:W-:Y:S02]  /*17cd0*/  IMAD.MOV.U32 R68, RZ, RZ, R4 ;  /* 0x000000ffff447224 */ /* 0x000fe400078e0004 */
[----:B------:R-:W-:Y:S01]  /*17ce0*/  @!P4 IMAD.IADD R69, R69, 0x1, -R2 ;  /* 0x000000014545c824 */ /* 0x000fe200078e0a02 */
[----:B------:R-:W-:Y:S01]  /*17cf0*/  ISETP.GE.AND P4, PT, R99, RZ, PT ;  /* 0x000000ff6300720c */ /* 0x000fe20003f86270 */
[----:B------:R-:W-:Y:S02]  /*17d00*/  IMAD.MOV.U32 R99, RZ, RZ, R98 ;  /* 0x000000ffff637224 */ /* 0x000fe400078e0062 */
[----:B------:R-:W-:-:S02]  /*17d10*/  IMAD.MOV.U32 R98, RZ, RZ, R97 ;  /* 0x000000ffff627224 */ /* 0x000fc400078e0061 */
[----:B------:R-:W-:Y:S01]  /*17d20*/  IMAD.MOV.U32 R76, RZ, RZ, R72 ;  /* 0x000000ffff4c7224 */ /* 0x000fe200078e0048 */
[----:B------:R-:W-:Y:S01]  /*17d30*/  IABS R72, R100 ;  /* 0x0000006400487213 */ /* 0x000fe20000000000 */
[----:B------:R-:W-:Y:S01]  /*17d40*/  @!P5 IMAD.MOV R68, RZ, RZ, -R68 ;  /* 0x000000ffff44d224 */ /* 0x000fe200078e0a44 */
[----:B------:R-:W-:Y:S01]  /*17d50*/  ISETP.GE.AND P5, PT, R100, RZ, PT ;  /* 0x000000ff6400720c */ /* 0x000fe20003fa6270 */
        /* <DEDUP_REMOVED lines=12> */
[----:B------:R-:W-:Y:S01]  /*17e20*/  IMAD.MOV.U32 R91, RZ, RZ, R90 ;  /* 0x000000ffff5b7224 */ /* 0x000fe200078e005a */
[----:B------:R-:W2:Y:S01]  /*17e30*/  LDL.LU R127, [R1+0x59c] ;  /* 0x00059c00017f7983 */ /* 0x000ea20000300800 */
[----:B------:R-:W-:Y:S02]  /*17e40*/  IMAD.MOV.U32 R90, RZ, RZ, R86 ;  /* 0x000000ffff5a7224 */ /* 0x000fe400078e0056 */
[----:B------:R-:W-:Y:S01]  /*17e50*/  IMAD.MOV.U32 R92, RZ, RZ, R129 ;  /* 0x000000ffff5c7224 */ /* 0x000fe200078e0081 */
[----:B------:R-:W3:Y:S01]  /*17e60*/  LDL.LU R75, [R1+0x318] ;  /* 0x00031800014b7983 */ /* 0x000ee20000300800 */
[----:B------:R-:W-:-:S02]  /*17e70*/  IMAD.MOV.U32 R86, RZ, RZ, R78 ;  /* 0x000000ffff567224 */ /* 0x000fc400078e004e */
[----:B------:R-:W-:Y:S01]  /*17e80*/  IMAD.MOV.U32 R78, RZ, RZ, R77 ;  /* 0x000000ffff4e7224 */ /* 0x000fe200078e004d */
[----:B------:R-:W4:Y:S01]  /*17e90*/  LDL.LU R129, [R1+0x6f4] ;  /* 0x0006f40001817983 */ /* 0x000f220000300800 */
[----:B------:R-:W-:Y:S01]  /*17ea0*/  IMAD.MOV.U32 R89, RZ, RZ, R71 ;  /* 0x000000ffff597224 */ /* 0x000fe200078e0047 */
[----:B------:R-:W-:Y:S02]  /*17eb0*/  IABS R71, R101 ;  /* 0x0000006500477213 */ /* 0x000fe40000000000 */
[----:B------:R-:W2:Y:S04]  /*17ec0*/  LDL.LU R77, [R1+0x3c0] ;  /* 0x0003c000014d7983 */ /* 0x000ea80000300800 */
[----:B------:R-:W4:Y:S04]  /*17ed0*/  LDL.LU R102, [R1+0x2f4] ;  /* 0x0002f40001667983 */ /* 0x000f280000300800 */
[----:B------:R-:W3:Y:S01]  /*17ee0*/  LDL.LU R101, [R1+0x2f0] ;  /* 0x0002f00001657983 */ /* 0x000ee20000300800 */
[----:B------:R-:W-:-:S02]  /*17ef0*/  IMAD.MOV.U32 R114, RZ, RZ, R97 ;  /* 0x000000ffff727224 */ /* 0x000fc400078e0061 */
[----:B------:R-:W-:Y:S02]  /*17f00*/  IMAD.MOV.U32 R104, RZ, RZ, R96 ;  /* 0x000000ffff687224 */ /* 0x000fe400078e0060 */
[----:B------:R-:W-:Y:S02]  /*17f10*/  IMAD.MOV.U32 R96, RZ, RZ, R93 ;  /* 0x000000ffff607224 */ /* 0x000fe400078e005d */
[----:B------:R-:W-:Y:S02]  /*17f20*/  IMAD.MOV.U32 R97, RZ, RZ, R90 ;  /* 0x000000ffff617224 */ /* 0x000fe400078e005a */
[----:B------:R-:W-:Y:S01]  /*17f30*/  IMAD.MOV.U32 R110, RZ, RZ, R98 ;  /* 0x000000ffff6e7224 */ /* 0x000fe200078e0062 */
[----:B------:R-:W4:Y:S01]  /*17f40*/  LDL.LU R90, [R1+0x600] ;  /* 0x00060000015a7983 */ /* 0x000f220000300800 */
[----:B------:R-:W-:Y:S02]  /*17f50*/  IMAD.MOV.U32 R93, RZ, RZ, R91 ;  /* 0x000000ffff5d7224 */ /* 0x000fe400078e005b */
[----:B------:R-:W-:Y:S01]  /*17f60*/  IMAD.MOV.U32 R98, RZ, RZ, R86 ;  /* 0x000000ffff627224 */ /* 0x000fe200078e0056 */
[----:B------:R-:W4:Y:S01]  /*17f70*/  LDL.LU R91, [R1+0x5fc] ;  /* 0x0005fc00015b7983 */ /* 0x000f220000300800 */
[----:B------:R-:W-:-:S02]  /*17f80*/  IMAD.MOV.U32 R103, RZ, RZ, R128 ;  /* 0x000000ffff677224 */ /* 0x000fc400078e0080 */
[----:B------:R-:W-:Y:S01]  /*17f90*/  IMAD.MOV.U32 R108, RZ, RZ, R97 ;  /* 0x000000ffff6c7224 */ /* 0x000fe200078e0061 */
[----:B------:R-:W4:Y:S01]  /*17fa0*/  LDL.LU R128, [R1+0x5c0] ;  /* 0x0005c00001807983 */ /* 0x000f220000300800 */
[----:B------:R-:W-:Y:S02]  /*17fb0*/  IMAD.MOV.U32 R97, RZ, RZ, R96 ;  /* 0x000000ffff617224 */ /* 0x000fe400078e0060 */
[----:B------:R-:W-:Y:S02]  /*17fc0*/  IMAD.MOV.U32 R107, RZ, RZ, R98 ;  /* 0x000000ffff6b7224 */ /* 0x000fe400078e0062 */
[----:B------:R-:W-:Y:S02]  /*17fd0*/  IMAD.MOV.U32 R98, RZ, RZ, R95 ;  /* 0x000000ffff627224 */ /* 0x000fe400078e005f */
[----:B------:R-:W-:Y:S02]  /*17fe0*/  IMAD.MOV.U32 R65, RZ, RZ, R10 ;  /* 0x000000ffff417224 */ /* 0x000fe400078e000a */
[----:B------:R-:W-:-:S04]  /*17ff0*/  IMAD.HI.U32 R8, R3, R71, RZ ;  /* 0x0000004703087227 */ /* 0x000fc800078e00ff */
[----:B------:R-:W-:Y:S01]  /*18000*/  @!P3 IMAD.MOV R65, RZ, RZ, -R65 ;  /* 0x000000ffff41b224 */ /* 0x000fe200078e0a41 */
[----:B------:R-:W-:Y:S01]  /*18010*/  ISETP.GT.U32.AND P3, PT, R2, R70, PT ;  /* 0x000000460200720c */ /* 0x000fe20003f64070 */
[----:B------:R-:W-:Y:S02]  /*18020*/  IMAD.MOV R8, RZ, RZ, -R8 ;  /* 0x000000ffff087224 */ /* 0x000fe400078e0a08 */
[----:B------:R-:W-:-:S04]  /*18030*/  IMAD.HI.U32 R11, R3, R72, RZ ;  /* 0x00000048030b7227 */ /* 0x000fc800078e00ff */
[C---:B------:R-:W-:Y:S02]  /*18040*/  IMAD R71, R2.reuse, R8, R71 ;  /* 0x0000000802477224 */ /* 0x040fe400078e0247 */
[----:B------:R-:W-:Y:S02]  /*18050*/  IMAD.MOV R10, RZ, RZ, -R11 ;  /* 0x000000ffff0a7224 */ /* 0x000fe400078e0a0b */
[----:B------:R-:W-:Y:S01]  /*18060*/  @!P1 IMAD.MOV R66, RZ, RZ, -R66 ;  /* 0x000000ffff429224 */ /* 0x000fe200078e0a42 */
[C---:B------:R-:W-:Y:S01]  /*18070*/  ISETP.GT.U32.AND P1, PT, R2.reuse, R71, PT ;  /* 0x000000470200720c */ /* 0x040fe20003f24070 */
[----:B------:R-:W-:Y:S02]  /*18080*/  IMAD R72, R2, R10, R72 ;  /* 0x0000000a02487224 */ /* 0x000fe400078e0248 */
[----:B------:R-:W-:-:S03]  /*18090*/  @!P3 IMAD.IADD R70, R70, 0x1, -R2 ;  /* 0x000000014646b824 */ /* 0x000fc600078e0a02 */
[----:B------:R-:W-:Y:S01]  /*180a0*/  ISETP.GT.U32.AND P3, PT, R2, R72, PT ;  /* 0x000000480200720c */ /* 0x000fe20003f64070 */
[----:B------:R-:W-:-:S06]  /*180b0*/  @!P2 IMAD.MOV R69, RZ, RZ, -R69 ;  /* 0x000000ffff45a224 */ /* 0x000fcc00078e0a45 */
[--C-:B------:R-:W-:Y:S01]  /*180c0*/  @!P1 IMAD.IADD R71, R71, 0x1, -R2.reuse ;  /* 0x0000000147479824 */ /* 0x100fe200078e0a02 */
[----:B------:R-:W-:Y:S01]  /*180d0*/  ISETP.GE.AND P1, PT, R74, RZ, PT ;  /* 0x000000ff4a00720c */ /* 0x000fe20003f26270 */
[C---:B------:R-:W-:Y:S01]  /*180e0*/  IMAD.HI.U32 R8, R3.reuse, R73, RZ ;  /* 0x0000004903087227 */ /* 0x040fe200078e00ff */
[----:B------:R-:W-:Y:S02]  /*180f0*/  IABS R74, R74 ;  /* 0x0000004a004a7213 */ /* 0x000fe40000000000 */
[----:B------:R-:W-:Y:S01]  /*18100*/  ISETP.GT.U32.AND P2, PT, R2, R71, PT ;  /* 0x000000470200720c */ /* 0x000fe20003f44070 */
[----:B------:R-:W-:Y:S02]  /*18110*/  @!P3 IMAD.IADD R72, R72, 0x1, -R2 ;  /* 0x000000014848b824 */ /* 0x000fe400078e0a02 */
[----:B------:R-:W-:Y:S02]  /*18120*/  IMAD.MOV R8, RZ, RZ, -R8 ;  /* 0x000000ffff087224 */ /* 0x000fe400078e0a08 */
[----:B------:R-:W-:Y:S01]  /*18130*/  IMAD.HI.U32 R4, R3, R74, RZ ;  /* 0x0000004a03047227 */ /* 0x000fe200078e00ff */
[----:B------:R-:W-:-:S03]  /*18140*/  ISETP.GT.U32.AND P3, PT, R2, R72, PT ;  /* 0x000000480200720c */ /* 0x000fc60003f64070 */
[C---:B------:R-:W-:Y:S02]  /*18150*/  IMAD R73, R2.reuse, R8, R73 ;  /* 0x0000000802497224 */ /* 0x040fe400078e0249 */
[----:B------:R-:W-:Y:S02]  /*18160*/  IMAD.MOV R4, RZ, RZ, -R4 ;  /* 0x000000ffff047224 */ /* 0x000fe400078e0a04 */
[----:B------:R-:W-:Y:S01]  /*18170*/  @!P2 IMAD.IADD R71, R71, 0x1, -R2 ;  /* 0x000000014747a824 */ /* 0x000fe200078e0a02 */
[C---:B------:R-:W-:Y:S01]  /*18180*/  ISETP.GT.U32.AND P2, PT, R2.reuse, R73, PT ;  /* 0x000000490200720c */ /* 0x040fe20003f44070 */
[----:B------:R-:W-:-:S04]  /*18190*/  IMAD R74, R2, R4, R74 ;  /* 0x00000004024a7224 */ /* 0x000fc800078e024a */
[----:B------:R-:W-:Y:S01]  /*181a0*/  @!P3 IMAD.IADD R72, R72, 0x1, -R2 ;  /* 0x000000014848b824 */ /* 0x000fe200078e0a02 */
[----:B------:R-:W-:Y:S01]  /*181b0*/  ISETP.GT.U32.AND P3, PT, R2, R74, PT ;  /* 0x0000004a0200720c */ /* 0x000fe20003f64070 */
[----:B------:R-:W-:Y:S02]  /*181c0*/  @!P0 IMAD.MOV R70, RZ, RZ, -R70 ;  /* 0x000000ffff468224 */ /* 0x000fe400078e0a46 */
[----:B---3--:R-:W-:Y:S02]  /*181d0*/  IMAD.MOV.U32 R113, RZ, RZ, R101 ;  /* 0x000000ffff717224 */ /* 0x008fe400078e0065 */
[----:B------:R-:W-:Y:S02]  /*181e0*/  IMAD.MOV.U32 R101, RZ, RZ, R92 ;  /* 0x000000ffff657224 */ /* 0x000fe400078e005c */
[----:B------:R-:W3:Y:S04]  /*181f0*/  LDL.LU R92, [R1+0x3e4] ;  /* 0x0003e400015c7983 */ /* 0x000ee80000300800 */
[----:B------:R-:W3:Y:S04]  /*18200*/  LDL.LU R96, [R1+0x3d8] ;  /* 0x0003d80001607983 */ /* 0x000ee80000300800 */
[----:B------:R-:W3:Y:S01]  /*18210*/  LDL.LU R95, [R1+0x3dc] ;  /* 0x0003dc00015f7983 */ /* 0x000ee20000300800 */
[----:B------:R-:W-:-:S02]  /*18220*/  ISETP.GE.AND P0, PT, R75, RZ, PT ;  /* 0x000000ff4b00720c */ /* 0x000fc40003f06270 */
[----:B------:R-:W-:Y:S01]  /*18230*/  IABS R75, R75 ;  /* 0x0000004b004b7213 */ /* 0x000fe20000000000 */
[----:B------:R-:W-:Y:S01]  /*18240*/  IMAD.MOV.U32 R86, RZ, RZ, R76 ;  /* 0x000000ffff567224 */ /* 0x000fe200078e004c */
[----:B------:R-:W-:Y:S01]  /*18250*/  IABS R76, R104 ;  /* 0x00000068004c7213 */ /* 0x000fe20000000000 */
[----:B------:R-:W-:Y:S02]  /*18260*/  @!P2 IMAD.IADD R73, R73, 0x1, -R2 ;  /* 0x000000014949a824 */ /* 0x000fe400078e0a02 */
[----:B------:R-:W-:-:S04]  /*18270*/  IMAD.HI.U32 R10, R3, R75, RZ ;  /* 0x0000004b030a7227 */ /* 0x000fc800078e00ff */
[----:B------:R-:W-:Y:S02]  /*18280*/  IMAD.MOV.U32 R115, RZ, RZ, R100 ;  /* 0x000000ffff737224 */ /* 0x000fe400078e0064 */
[----:B------:R-:W-:Y:S02]  /*18290*/  IMAD.MOV.U32 R116, RZ, RZ, R99 ;  /* 0x000000ffff747224 */ /* 0x000fe400078e0063 */
[----:B------:R-:W-:Y:S01]  /*182a0*/  @!P6 IMAD.MOV R71, RZ, RZ, -R71 ;  /* 0x000000ffff47e224 */ /* 0x000fe200078e0a47 */
[----:B------:R-:W-:Y:S01]  /*182b0*/  ISETP.GT.U32.AND P6, PT, R2, R73, PT ;  /* 0x000000490200720c */ /* 0x000fe20003fc4070 */
[----:B------:R-:W-:Y:S01]  /*182c0*/  IMAD.MOV.U32 R100, RZ, RZ, R78 ;  /* 0x000000ffff647224 */ /* 0x000fe200078e004e */
[----:B------:R-:W-:Y:S01]  /*182d0*/  IABS R78, R117 ;  /* 0x00000075004e7213 */ /* 0x000fe20000000000 */
[----:B--2---:R-:W-:Y:S01]  /*182e0*/  IMAD.MOV.U32 R99, RZ, RZ, R77 ;  /* 0x000000ffff637224 */ /* 0x004fe200078e004d */
[----:B------:R-:W-:Y:S01]  /*182f0*/  IABS R77, R118 ;  /* 0x00000076004d7213 */ /* 0x000fe20000000000 */
[----:B------:R-:W-:-:S02]  /*18300*/  IMAD.MOV R10, RZ, RZ, -R10 ;  /* 0x000000ffff0a7224 */ /* 0x000fc400078e0a0a */
[----:B------:R-:W-:Y:S02]  /*18310*/  @!P3 IMAD.IADD R74, R74, 0x1, -R2 ;  /* 0x000000014a4ab824 */ /* 0x000fe400078e0a02 */
[----:B------:R-:W-:-:S03]  /*18320*/  IMAD.HI.U32 R9, R3, R76, RZ ;  /* 0x0000004c03097227 */ /* 0x000fc600078e00ff */
[C---:B------:R-:W-:Y:S01]  /*18330*/  ISETP.GT.U32.AND P3, PT, R2.reuse, R74, PT ;  /* 0x0000004a0200720c */ /* 0x040fe20003f64070 */
[----:B------:R-:W-:Y:S02]  /*18340*/  IMAD R75, R2, R10, R75 ;  /* 0x0000000a024b7224 */ /* 0x000fe400078e024b */
[----:B------:R-:W-:Y:S02]  /*18350*/  IMAD.MOV R9, RZ, RZ, -R9 ;  /* 0x000000ffff097224 */ /* 0x000fe400078e0a09 */
[----:B------:R-:W-:-:S04]  /*18360*/  IMAD.HI.U32 R8, R3, R77, RZ ;  /* 0x0000004d03087227 */ /* 0x000fc800078e00ff */
[----:B------:R-:W-:-:S04]  /*18370*/  IMAD.HI.U32 R4, R3, R78, RZ ;  /* 0x0000004e03047227 */ /* 0x000fc800078e00ff */
[----:B----4-:R-:W-:Y:S02]  /*18380*/  IMAD.MOV.U32 R112, RZ, RZ, R102 ;  /* 0x000000ffff707224 */ /* 0x010fe400078e0066 */
[----:B------:R-:W-:Y:S01]  /*18390*/  @!P5 IMAD.MOV R72, RZ, RZ, -R72 ;  /* 0x000000ffff48d224 */ /* 0x000fe200078e0a48 */
[C---:B------:R-:W-:Y:S01]  /*183a0*/  ISETP.GT.U32.AND P5, PT, R2.reuse, R75, PT ;  /* 0x0000004b0200720c */ /* 0x040fe20003fa4070 */
[----:B------:R-:W-:Y:S01]  /*183b0*/  IMAD.MOV.U32 R102, RZ, RZ, R79 ;  /* 0x000000ffff667224 */ /* 0x000fe200078e004f */
[----:B------:R-:W-:Y:S01]  /*183c0*/  IABS R79, R114 ;  /* 0x00000072004f7213 */ /* 0x000fe20000000000 */
[----:B------:R-:W-:Y:S02]  /*183d0*/  IMAD R76, R2, R9, R76 ;  /* 0x00000009024c7224 */ /* 0x000fe400078e024c */
[----:B------:R-:W-:Y:S02]  /*183e0*/  IMAD.MOV R8, RZ, RZ, -R8 ;  /* 0x000000ffff087224 */ /* 0x000fe400078e0a08 */
[----:B------:R-:W-:-:S02]  /*183f0*/  IMAD.MOV R4, RZ, RZ, -R4 ;  /* 0x000000ffff047224 */ /* 0x000fc400078e0a04 */
[----:B------:R-:W-:Y:S01]  /*18400*/  @!P6 IMAD.IADD R73, R73, 0x1, -R2 ;  /* 0x000000014949e824 */ /* 0x000fe200078e0a02 */
[C---:B------:R-:W-:Y:S01]  /*18410*/  ISETP.GT.U32.AND P6, PT, R2.reuse, R76, PT ;  /* 0x0000004c0200720c */ /* 0x040fe20003fc4070 */
[C---:B------:R-:W-:Y:S02]  /*18420*/  IMAD R77, R2.reuse, R8, R77 ;  /* 0x00000008024d7224 */ /* 0x040fe400078e024d */
[----:B------:R-:W-:Y:S02]  /*18430*/  IMAD R78, R2, R4, R78 ;  /* 0x00000004024e7224 */ /* 0x000fe400078e024e */
[----:B------:R-:W-:-:S04]  /*18440*/  IMAD.HI.U32 R4, R3, R79, RZ ;  /* 0x0000004f03047227 */ /* 0x000fc800078e00ff */
[----:B------:R-:W-:Y:S01]  /*18450*/  @!P3 IMAD.IADD R74, R74, 0x1, -R2 ;  /* 0x000000014a4ab824 */ /* 0x000fe200078e0a02 */
[C---:B------:R-:W-:Y:S01]  /*18460*/  ISETP.GT.U32.AND P3, PT, R2.reuse, R77, PT ;  /* 0x0000004d0200720c */ /* 0x040fe20003f64070 */
[----:B------:R-:W-:Y:S02]  /*18470*/  IMAD.MOV R4, RZ, RZ, -R4 ;  /* 0x000000ffff047224 */ /* 0x000fe400078e0a04 */
[--C-:B------:R-:W-:Y:S01]  /*18480*/  @!P5 IMAD.IADD R75, R75, 0x1, -R2.reuse ;  /* 0x000000014b4bd824 */ /* 0x100fe200078e0a02 */
[C---:B------:R-:W-:Y:S01]  /*18490*/  ISETP.GT.U32.AND P5, PT, R2.reuse, R78, PT ;  /* 0x0000004e0200720c */ /* 0x040fe20003fa4070 */
[----:B------:R-:W-:Y:S02]  /*184a0*/  IMAD R79, R2, R4, R79 ;  /* 0x00000004024f7224 */ /* 0x000fe400078e024f */
[----:B------:R-:W-:-:S03]  /*184b0*/  @!P6 IMAD.IADD R76, R76, 0x1, -R2 ;  /* 0x000000014c4ce824 */ /* 0x000fc600078e0a02 */
[----:B------:R-:W-:Y:S01]  /*184c0*/  ISETP.GT.U32.AND P6, PT, R2, R79, PT ;  /* 0x0000004f0200720c */ /* 0x000fe20003fc4070 */
[----:B------:R-:W-:Y:S02]  /*184d0*/  IMAD.MOV.U32 R106, RZ, RZ, R100 ;  /* 0x000000ffff6a7224 */ /* 0x000fe400078e0064 */
[----:B------:R-:W-:Y:S02]  /*184e0*/  @!P3 IMAD.IADD R77, R77, 0x1, -R2 ;  /* 0x000000014d4db824 */ /* 0x000fe400078e0a02 */
[----:B------:R-:W-:Y:S02]  /*184f0*/  IMAD.MOV.U32 R100, RZ, RZ, R94 ;  /* 0x000000ffff647224 */ /* 0x000fe400078e005e */
[----:B------:R-:W-:Y:S02]  /*18500*/  IMAD.MOV.U32 R109, RZ, RZ, R85 ;  /* 0x000000ffff6d7224 */ /* 0x000fe400078e0055 */
[----:B------:R-:W-:Y:S01]  /*18510*/  IMAD.MOV.U32 R94, RZ, RZ, R81 ;  /* 0x000000ffff5e7224 */ /* 0x000fe200078e0051 */
[----:B------:R-:W-:Y:S01]  /*18520*/  IABS R81, R116 ;  /* 0x0000007400517213 */ /* 0x000fe20000000000 */
[----:B------:R-:W-:Y:S01]  /*18530*/  @!P5 IMAD.IADD R78, R78, 0x1, -R2 ;  /* 0x000000014e4ed824 */ /* 0x000fe200078e0a02 */
[----:B------:R-:W-:Y:S01]  /*18540*/  ISETP.GT.U32.AND P5, PT, R2, R77, PT ;  /* 0x0000004d0200720c */ /* 0x000fe20003fa4070 */
[----:B------:R-:W-:Y:S01]  /*18550*/  IMAD.MOV.U32 R85, RZ, RZ, R82 ;  /* 0x000000ffff557224 */ /* 0x000fe200078e0052 */
[----:B------:R-:W-:Y:S01]  /*18560*/  IABS R82, R115 ;  /* 0x0000007300527213 */ /* 0x000fe20000000000 */
[----:B------:R-:W-:-:S02]  /*18570*/  IMAD.MOV.U32 R111, RZ, RZ, R103 ;  /* 0x000000ffff6f7224 */ /* 0x000fc400078e0067 */
[----:B------:R-:W-:Y:S02]  /*18580*/  IMAD.MOV.U32 R103, RZ, RZ, R89 ;  /* 0x000000ffff677224 */ /* 0x000fe400078e0059 */
[----:B------:R-:W-:Y:S01]  /*18590*/  IMAD.MOV.U32 R89, RZ, RZ, R80 ;  /* 0x000000ffff597224 */ /* 0x000fe200078e0050 */
[----:B------:R-:W-:Y:S01]  /*185a0*/  IABS R80, R110 ;  /* 0x0000006e00507213 */ /* 0x000fe20000000000 */
[----:B------:R-:W-:Y:S01]  /*185b0*/  @!P4 IMAD.MOV R73, RZ, RZ, -R73 ;  /* 0x000000ffff49c224 */ /* 0x000fe200078e0a49 */
[C---:B------:R-:W-:Y:S01]  /*185c0*/  ISETP.GT.U32.AND P4, PT, R2.reuse, R76, PT ;  /* 0x0000004c0200720c */ /* 0x040fe20003f84070 */
[----:B------:R-:W-:Y:S01]  /*185d0*/  @!P6 IMAD.IADD R79, R79, 0x1, -R2 ;  /* 0x000000014f4fe824 */ /* 0x000fe200078e0a02 */
[----:B------:R-:W-:Y:S01]  /*185e0*/  ISETP.GT.U32.AND P6, PT, R2, R78, PT ;  /* 0x0000004e0200720c */ /* 0x000fe20003fc4070 */
[----:B------:R-:W-:Y:S01]  /*185f0*/  IMAD.HI.U32 R8, R3, R81, RZ ;  /* 0x0000005103087227 */ /* 0x000fe200078e00ff */
[----:B------:R-:W-:-:S03]  /*18600*/  ISETP.GE.AND P2, PT, R104, RZ, PT ;  /* 0x000000ff6800720c */ /* 0x000fc60003f46270 */
[----:B------:R-:W-:Y:S01]  /*18610*/  IMAD.HI.U32 R4, R3, R82, RZ ;  /* 0x0000005203047227 */ /* 0x000fe200078e00ff */
[----:B------:R-:W-:-:S03]  /*18620*/  ISETP.GT.U32.AND P3, PT, R2, R75, PT ;  /* 0x0000004b0200720c */ /* 0x000fc60003f64070 */
[----:B------:R-:W-:Y:S02]  /*18630*/  IMAD.MOV.U32 R104, RZ, RZ, R88 ;  /* 0x000000ffff687224 */ /* 0x000fe400078e0058 */
[----:B------:R-:W-:Y:S01]  /*18640*/  IMAD.MOV.U32 R88, RZ, RZ, R83 ;  /* 0x000000ffff587224 */ /* 0x000fe200078e0053 */
[----:B------:R-:W-:Y:S01]  /*18650*/  IABS R83, R113 ;  /* 0x0000007100537213 */ /* 0x000fe20000000000 */
[----:B------:R-:W-:-:S04]  /*18660*/  IMAD.HI.U32 R9, R3, R80, RZ ;  /* 0x0000005003097227 */ /* 0x000fc800078e00ff */
[----:B------:R-:W-:Y:S02]  /*18670*/  IMAD.MOV R8, RZ, RZ, -R8 ;  /* 0x000000ffff087224 */ /* 0x000fe400078e0a08 */
[----:B------:R-:W-:Y:S02]  /*18680*/  IMAD.MOV R4, RZ, RZ, -R4 ;  /* 0x000000ffff047224 */ /* 0x000fe400078e0a04 */
[----:B------:R-:W-:Y:S02]  /*18690*/  IMAD.MOV R9, RZ, RZ, -R9 ;  /* 0x000000ffff097224 */ /* 0x000fe400078e0a09 */
[----:B------:R-:W-:Y:S02]  /*186a0*/  IMAD R81, R2, R8, R81 ;  /* 0x0000000802517224 */ /* 0x000fe400078e0251 */
[----:B------:R-:W-:Y:S01]  /*186b0*/  @!P5 IMAD.IADD R77, R77, 0x1, -R2 ;  /* 0x000000014d4dd824 */ /* 0x000fe200078e0a02 */
[----:B------:R-:W-:Y:S01]  /*186c0*/  ISETP.GE.AND P5, PT, R118, RZ, PT ;  /* 0x000000ff7600720c */ /* 0x000fe20003fa6270 */
[----:B------:R-:W-:-:S02]  /*186d0*/  IMAD R82, R2, R4, R82 ;  /* 0x0000000402527224 */ /* 0x000fc400078e0252 */
[----:B------:R-:W-:-:S04]  /*186e0*/  IMAD.HI.U32 R8, R3, R83, RZ ;  /* 0x0000005303087227 */ /* 0x000fc800078e00ff */
[----:B------:R-:W-:Y:S02]  /*186f0*/  IMAD R80, R2, R9, R80 ;  /* 0x0000000902507224 */ /* 0x000fe400078e0250 */
[--C-:B------:R-:W-:Y:S01]  /*18700*/  @!P4 IMAD.IADD R76, R76, 0x1, -R2.reuse ;  /* 0x000000014c4cc824 */ /* 0x100fe200078e0a02 */
[----:B------:R-:W-:Y:S01]  /*18710*/  ISETP.GT.U32.AND P4, PT, R2, R81, PT ;  /* 0x000000510200720c */ /* 0x000fe20003f84070 */
[----:B------:R-:W-:Y:S01]  /*18720*/  @!P6 IMAD.IADD R78, R78, 0x1, -R2 ;  /* 0x000000014e4ee824 */ /* 0x000fe200078e0a02 */
[C---:B------:R-:W-:Y:S01]  /*18730*/  ISETP.GT.U32.AND P6, PT, R2.reuse, R82, PT ;  /* 0x000000520200720c */ /* 0x040fe20003fc4070 */
[----:B------:R-:W-:Y:S02]  /*18740*/  IMAD.MOV R8, RZ, RZ, -R8 ;  /* 0x000000ffff087224 */ /* 0x000fe400078e0a08 */
[----:B------:R-:W-:Y:S01]  /*18750*/  @!P3 IMAD.IADD R75, R75, 0x1, -R2 ;  /* 0x000000014b4bb824 */ /* 0x000fe200078e0a02 */
[C---:B------:R-:W-:Y:S01]  /*18760*/  ISETP.GT.U32.AND P3, PT, R2.reuse, R80, PT ;  /* 0x000000500200720c */ /* 0x040fe20003f64070 */
[----:B------:R-:W-:-:S02]  /*18770*/  IMAD R83, R2, R8, R83 ;  /* 0x0000000802537224 */ /* 0x000fc400078e0253 */
[----:B------:R-:W-:-:S03]  /*18780*/  @!P5 IMAD.MOV R77, RZ, RZ, -R77 ;  /* 0x000000ffff4dd224 */ /* 0x000fc600078e0a4d */
[----:B------:R-:W-:Y:S01]  /*18790*/  ISETP.GT.U32.AND P5, PT, R2, R83, PT ;  /* 0x000000530200720c */ /* 0x000fe20003fa4070 */
[--C-:B------:R-:W-:Y:S02]  /*187a0*/  @!P4 IMAD.IADD R81, R81, 0x1, -R2.reuse ;  /* 0x000000015151c824 */ /* 0x100fe400078e0a02 */
[----:B------:R-:W-:Y:S02]  /*187b0*/  @!P6 IMAD.IADD R82, R82, 0x1, -R2 ;  /* 0x000000015252e824 */ /* 0x000fe400078e0a02 */
[----:B------:R-:W-:Y:S01]  /*187c0*/  @!P2 IMAD.MOV R76, RZ, RZ, -R76 ;  /* 0x000000ffff4ca224 */ /* 0x000fe200078e0a4c */
[----:B------:R-:W-:Y:S01]  /*187d0*/  ISETP.GT.U32.AND P2, PT, R2, R81, PT ;  /* 0x000000510200720c */ /* 0x000fe20003f44070 */
[----:B------:R-:W-:Y:S01]  /*187e0*/  @!P3 IMAD.IADD R80, R80, 0x1, -R2 ;  /* 0x000000015050b824 */ /* 0x000fe200078e0a02 */
[----:B------:R-:W-:Y:S01]  /*187f0*/  ISETP.GE.AND P3, PT, R114, RZ, PT ;  /* 0x000000ff7200720c */ /* 0x000fe20003f66270 */
[----:B------:R-:W-:Y:S01]  /*18800*/  IMAD.MOV.U32 R114, RZ, RZ, R109 ;  /* 0x000000ffff727224 */ /* 0x000fe200078e006d */
[----:B------:R-:W-:Y:S01]  /*18810*/  ISETP.GT.U32.AND P6, PT, R2, R82, PT ;  /* 0x000000520200720c */ /* 0x000fe20003fc4070 */
[----:B------:R-:W-:Y:S01]  /*18820*/  IMAD.MOV.U32 R109, RZ, RZ, R107 ;  /* 0x000000ffff6d7224 */ /* 0x000fe200078e006b */
[----:B------:R-:W-:Y:S01]  /*18830*/  ISETP.GE.AND P4, PT, R110, RZ, PT ;  /* 0x000000ff6e00720c */ /* 0x000fe20003f86270 */
[----:B------:R-:W-:-:S02]  /*18840*/  IMAD.MOV.U32 R110, RZ, RZ, R106 ;  /* 0x000000ffff6e7224 */ /* 0x000fc400078e006a */
[----:B------:R-:W-:Y:S02]  /*18850*/  IMAD.MOV.U32 R107, RZ, RZ, R102 ;  /* 0x000000ffff6b7224 */ /* 0x000fe400078e0066 */
[--C-:B------:R-:W-:Y:S01]  /*18860*/  @!P5 IMAD.IADD R83, R83, 0x1, -R2.reuse ;  /* 0x000000015353d824 */ /* 0x100fe200078e0a02 */
[----:B------:R-:W-:Y:S01]  /*18870*/  ISETP.GE.AND P5, PT, R111, RZ, PT ;  /* 0x000000ff6f00720c */ /* 0x000fe20003fa6270 */
[----:B------:R-:W-:Y:S02]  /*18880*/  IMAD.MOV.U32 R105, RZ, RZ, R87 ;  /* 0x000000ffff697224 */ /* 0x000fe400078e0057 */
[----:B------:R-:W-:Y:S01]  /*18890*/  @!P2 IMAD.IADD R81, R81, 0x1, -R2 ;  /* 0x000000015151a824 */ /* 0x000fe200078e0a02 */
[----:B------:R-:W-:Y:S01]  /*188a0*/  ISETP.GE.AND P2, PT, R113, RZ, PT ;  /* 0x000000ff7100720c */ /* 0x000fe20003f46270 */
[----:B------:R-:W-:Y:S01]  /*188b0*/  IMAD.MOV.U32 R87, RZ, RZ, R84 ;  /* 0x000000ffff577224 */ /* 0x000fe200078e0054 */
[----:B------:R-:W-:Y:S01]  /*188c0*/  IABS R84, R112 ;  /* 0x0000007000547213 */ /* 0x000fe20000000000 */
[----:B------:R-:W-:Y:S01]  /*188d0*/  @!P6 IMAD.IADD R82, R82, 0x1, -R2 ;  /* 0x000000015252e824 */ /* 0x000fe200078e0a02 */
[----:B------:R-:W-:Y:S01]  /*188e0*/  ISETP.GE.AND P6, PT, R112, RZ, PT ;  /* 0x000000ff7000720c */ /* 0x000fe20003fc6270 */
[----:B---3--:R-:W-:-:S02]  /*188f0*/  IMAD.MOV.U32 R102, RZ, RZ, R96 ;  /* 0x000000ffff667224 */ /* 0x008fc400078e0060 */
[----:B------:R-:W-:Y:S01]  /*18900*/  IMAD.MOV.U32 R96, RZ, RZ, R85 ;  /* 0x000000ffff607224 */ /* 0x000fe200078e0055 */
[----:B------:R-:W-:Y:S01]  /*18910*/  IABS R85, R111 ;  /* 0x0000006f00557213 */ /* 0x000fe20000000000 */
[----:B------:R-:W-:Y:S02]  /*18920*/  IMAD.MOV.U32 R106, RZ, RZ, R95 ;  /* 0x000000ffff6a7224 */ /* 0x000fe400078e005f */
[----:B------:R-:W-:Y:S01]  /*18930*/  IMAD.MOV.U32 R111, RZ, RZ, R110 ;  /* 0x000000ffff6f7224 */ /* 0x000fe200078e006e */
[----:B------:R-:W2:Y:S01]  /*18940*/  LDL.LU R95, [R1+0x40c] ;  /* 0x00040c00015f7983 */ /* 0x000ea20000300800 */
[----:B------:R-:W-:Y:S02]  /*18950*/  IMAD.MOV.U32 R110, RZ, RZ, R109 ;  /* 0x000000ffff6e7224 */ /* 0x000fe400078e006d */
[----:B------:R-:W-:Y:S02]  /*18960*/  IMAD.MOV.U32 R109, RZ, RZ, R108 ;  /* 0x000000ffff6d7224 */ /* 0x000fe400078e006c */
[----:B------:R-:W-:-:S02]  /*18970*/  IMAD.MOV.U32 R108, RZ, RZ, R107 ;  /* 0x000000ffff6c7224 */ /* 0x000fc400078e006b */
[----:B------:R-:W-:Y:S02]  /*18980*/  IMAD.MOV.U32 R107, RZ, RZ, R106 ;  /* 0x000000ffff6b7224 */ /* 0x000fe400078e006a */
[----:B------:R-:W-:Y:S02]  /*18990*/  IMAD.MOV.U32 R106, RZ, RZ, R102 ;  /* 0x000000ffff6a7224 */ /* 0x000fe400078e0066 */
[----:B------:R-:W-:Y:S02]  /*189a0*/  IMAD.MOV.U32 R102, RZ, RZ, R94 ;  /* 0x000000ffff667224 */ /* 0x000fe400078e005e */
[----:B------:R-:W3:Y:S01]  /*189b0*/  LDL.LU R94, [R1+0x5e8] ;  /* 0x0005e800015e7983 */ /* 0x000ee20000300800 */
[----:B------:R-:W-:Y:S02]  /*189c0*/  IMAD.MOV.U32 R113, RZ, RZ, R108 ;  /* 0x000000ffff717224 */ /* 0x000fe400078e006c */
[----:B------:R-:W-:Y:S01]  /*189d0*/  IMAD.MOV.U32 R125, RZ, RZ, R111 ;  /* 0x000000ffff7d7224 */ /* 0x000fe200078e006f */
[----:B------:R-:W4:Y:S01]  /*189e0*/  LDL.LU R108, [R1+0x400] ;  /* 0x00040000016c7983 */ /* 0x000f220000300800 */
[----:B------:R-:W-:-:S02]  /*189f0*/  IMAD.MOV.U32 R112, RZ, RZ, R107 ;  /* 0x000000ffff707224 */ /* 0x000fc400078e006b */
[----:B------:R-:W-:Y:S01]  /*18a00*/  IMAD.MOV.U32 R111, RZ, RZ, R106 ;  /* 0x000000ffff6f7224 */ /* 0x000fe200078e006a */
[----:B------:R-:W2:Y:S04]  /*18a10*/  LDL.LU R107, [R1+0x3f8] ;  /* 0x0003f800016b7983 */ /* 0x000ea80000300800 */
[----:B------:R-:W3:Y:S01]  /*18a20*/  LDL.LU R106, [R1+0x3f4] ;  /* 0x0003f400016a7983 */ /* 0x000ee20000300800 */
[----:B------:R-:W-:Y:S01]  /*18a30*/  @!P0 IMAD.MOV R75, RZ, RZ, -R75 ;  /* 0x000000ffff4b8224 */ /* 0x000fe200078e0a4b */
[----:B------:R-:W-:Y:S01]  /*18a40*/  ISETP.GT.U32.AND P0, PT, R2, R80, PT ;  /* 0x000000500200720c */ /* 0x000fe20003f04070 */
[----:B------:R-:W-:Y:S02]  /*18a50*/  IMAD.MOV.U32 R124, RZ, RZ, R110 ;  /* 0x000000ffff7c7224 */ /* 0x000fe400078e006e */
[----:B------:R-:W-:-:S02]  /*18a60*/  IMAD.MOV.U32 R110, RZ, RZ, R102 ;  /* 0x000000ffff6e7224 */ /* 0x000fc400078e0066 */
[----:B------:R-:W-:Y:S02]  /*18a70*/  IMAD.MOV.U32 R122, RZ, RZ, R113 ;  /* 0x000000ffff7a7224 */ /* 0x000fe400078e0071 */
[----:B------:R-:W-:-:S06]  /*18a80*/  IMAD.MOV.U32 R113, RZ, RZ, R112 ;  /* 0x000000ffff717224 */ /* 0x000fcc00078e0070 */
[----:B------:R-:W-:Y:S01]  /*18a90*/  @!P0 IMAD.IADD R80, R80, 0x1, -R2 ;  /* 0x0000000150508824 */ /* 0x000fe200078e0a02 */
[----:B------:R-:W-:Y:S01]  /*18aa0*/  ISETP.GE.AND P0, PT, R115, RZ, PT ;  /* 0x000000ff7300720c */ /* 0x000fe20003f06270 */
[----:B------:R-:W-:Y:S02]  /*18ab0*/  IMAD.MOV.U32 R115, RZ, RZ, R109 ;  /* 0x000000ffff737224 */ /* 0x000fe400078e006d */
[----:B------:R-:W-:Y:S02]  /*18ac0*/  IMAD.MOV.U32 R109, RZ, RZ, R99 ;  /* 0x000000ffff6d7224 */ /* 0x000fe400078e0063 */
[----:B------:R-:W-:Y:S02]  /*18ad0*/  IMAD.MOV.U32 R112, RZ, RZ, R111 ;  /* 0x000000ffff707224 */ /* 0x000fe400078e006f */
[----:B------:R-:W-:Y:S02]  /*18ae0*/  IMAD.MOV.U32 R111, RZ, RZ, R110 ;  /* 0x000000ffff6f7224 */ /* 0x000fe400078e006e */
[----:B------:R-:W-:-:S04]  /*18af0*/  IMAD.MOV.U32 R110, RZ, RZ, R109 ;  /* 0x000000ffff6e7224 */ /* 0x000fc800078e006d */
[----:B------:R-:W-:Y:S02]  /*18b00*/  IMAD.MOV.U32 R119, RZ, RZ, R110 ;  /* 0x000000ffff777224 */ /* 0x000fe400078e006e */
[----:B------:R-:W-:Y:S01]  /*18b10*/  @!P1 IMAD.MOV R74, RZ, RZ, -R74 ;  /* 0x000000ffff4a9224 */ /* 0x000fe200078e0a4a */
[----:B------:R-:W-:Y:S01]  /*18b20*/  ISETP.GT.U32.AND P1, PT, R2, R79, PT ;  /* 0x0000004f0200720c */ /* 0x000fe20003f24070 */
[----:B------:R-:W-:-:S04]  /*18b30*/  IMAD.HI.U32 R4, R3, R84, RZ ;  /* 0x0000005403047227 */ /* 0x000fc800078e00ff */
[----:B------:R-:W-:-:S08]  /*18b40*/  IMAD.MOV R4, RZ, RZ, -R4 ;  /* 0x000000ffff047224 */ /* 0x000fd000078e0a04 */
[----:B------:R-:W-:Y:S01]  /*18b50*/  @!P1 IMAD.IADD R79, R79, 0x1, -R2 ;  /* 0x000000014f4f9824 */ /* 0x000fe200078e0a02 */
[----:B------:R-:W-:Y:S01]  /*18b60*/  ISETP.GE.AND P1, PT, R117, RZ, PT ;  /* 0x000000ff7500720c */ /* 0x000fe20003f26270 */
[----:B------:R-:W-:Y:S02]  /*18b70*/  IMAD R84, R2, R4, R84 ;  /* 0x0000000402547224 */ /* 0x000fe400078e0254 */
[----:B------:R-:W-:-:S03]  /*18b80*/  @!P3 IMAD.MOV R79, RZ, RZ, -R79 ;  /* 0x000000ffff4fb224 */ /* 0x000fc600078e0a4f */
[----:B------:R-:W-:-:S07]  /*18b90*/  ISETP.GT.U32.AND P3, PT, R2, R84, PT ;  /* 0x000000540200720c */ /* 0x000fce0003f64070 */
[----:B------:R-:W-:Y:S01]  /*18ba0*/  @!P1 IMAD.MOV R78, RZ, RZ, -R78 ;  /* 0x000000ffff4e9224 */ /* 0x000fe200078e0a4e */
[----:B------:R-:W-:Y:S01]  /*18bb0*/  ISETP.GE.AND P1, PT, R116, RZ, PT ;  /* 0x000000ff7400720c */ /* 0x000fe20003f26270 */
[----:B--2---:R-:W-:Y:S02]  /*18bc0*/  IMAD.MOV.U32 R109, RZ, RZ, R107 ;  /* 0x000000ffff6d7224 */ /* 0x004fe400078e006b */
        /* <DEDUP_REMOVED lines=9> */
[----:B------:R-:W2:Y:S01]  /*18c60*/  LDL.LU R93, [R1+0x3e0] ;  /* 0x0003e000015d7983 */ /* 0x000ea20000300800 */
[----:B------:R-:W-:-:S03]  /*18c70*/  IMAD.MOV.U32 R110, RZ, RZ, R105 ;  /* 0x000000ffff6e7224 */ /* 0x000fc600078e0069 */
[----:B------:R-:W3:Y:S01]  /*18c80*/  LDL.LU R105, [R1+0x630] ;  /* 0x0006300001697983 */ /* 0x000ee20000300800 */
[----:B------:R-:W-:Y:S01]  /*18c90*/  @!P1 IMAD.MOV R81, RZ, RZ, -R81 ;  /* 0x000000ffff519224 */ /* 0x000fe200078e0a51 */
[----:B------:R-:W-:Y:S01]  /*18ca0*/  ISETP.GE.AND P1, PT, R86, RZ, PT ;  /* 0x000000ff5600720c */ /* 0x000fe20003f26270 */
[----:B------:R-:W-:Y:S01]  /*18cb0*/  @!P3 IMAD.IADD R84, R84, 0x1, -R2 ;  /* 0x000000015454b824 */ /* 0x000fe200078e0a02 */
[C---:B------:R-:W-:Y:S02]  /*18cc0*/  ISETP.GT.U32.AND P3, PT, R2.reuse, R83, PT ;  /* 0x000000530200720c */ /* 0x040fe40003f64070 */
[----:B------:R-:W-:Y:S01]  /*18cd0*/  IABS R86, R86 ;  /* 0x0000005600567213 */ /* 0x000fe20000000000 */
[----:B------:R-:W-:Y:S01]  /*18ce0*/  @!P4 IMAD.MOV R80, RZ, RZ, -R80 ;  /* 0x000000ffff50c224 */ /* 0x000fe200078e0a50 */
[----:B------:R-:W-:Y:S01]  /*18cf0*/  ISETP.GT.U32.AND P4, PT, R2, R84, PT ;  /* 0x000000540200720c */ /* 0x000fe20003f84070 */
[----:B------:R-:W-:Y:S01]  /*18d00*/  IMAD.MOV.U32 R99, RZ, RZ, R87 ;  /* 0x000000ffff637224 */ /* 0x000fe200078e0057 */
[----:B------:R-:W-:Y:S01]  /*18d10*/  IABS R87, R115 ;  /* 0x0000007300577213 */ /* 0x000fe20000000000 */
[----:B------:R-:W-:-:S04]  /*18d20*/  IMAD.HI.U32 R9, R3, R86, RZ ;  /* 0x0000005603097227 */ /* 0x000fc800078e00ff */
[----:B------:R-:W-:-:S04]  /*18d30*/  IMAD.HI.U32 R8, R3, R87, RZ ;  /* 0x0000005703087227 */ /* 0x000fc800078e00ff */
[----:B------:R-:W-:Y:S02]  /*18d40*/  IMAD.MOV R9, RZ, RZ, -R9 ;  /* 0x000000ffff097224 */ /* 0x000fe400078e0a09 */
[----:B------:R-:W-:Y:S02]  /*18d50*/  @!P3 IMAD.IADD R83, R83, 0x1, -R2 ;  /* 0x000000015353b824 */ /* 0x000fe400078e0a02 */
[----:B------:R-:W-:Y:S02]  /*18d60*/  IMAD.MOV R8, RZ, RZ, -R8 ;  /* 0x000000ffff087224 */ /* 0x000fe400078e0a08 */
[----:B------:R-:W-:Y:S02]  /*18d70*/  IMAD R86, R2, R9, R86 ;  /* 0x0000000902567224 */ /* 0x000fe400078e0256 */
[----:B------:R-:W-:Y:S02]  /*18d80*/  @!P4 IMAD.IADD R84, R84, 0x1, -R2 ;  /* 0x000000015454c824 */ /* 0x000fe400078e0a02 */
[----:B------:R-:W-:-:S02]  /*18d90*/  IMAD R87, R2, R8, R87 ;  /* 0x0000000802577224 */ /* 0x000fc400078e0257 */
[----:B------:R-:W-:Y:S01]  /*18da0*/  @!P2 IMAD.MOV R83, RZ, RZ, -R83 ;  /* 0x000000ffff53a224 */ /* 0x000fe200078e0a53 */
[C---:B------:R-:W-:Y:S01]  /*18db0*/  ISETP.GT.U32.AND P2, PT, R2.reuse, R86, PT ;  /* 0x000000560200720c */ /* 0x040fe20003f44070 */
[----:B------:R-:W-:Y:S01]  /*18dc0*/  @!P6 IMAD.MOV R84, RZ, RZ, -R84 ;  /* 0x000000ffff54e224 */ /* 0x000fe200078e0a54 */
[----:B------:R-:W-:Y:S01]  /*18dd0*/  ISETP.GT.U32.AND P6, PT, R2, R87, PT ;  /* 0x000000570200720c */ /* 0x000fe20003fc4070 */
[----:B------:R-:W-:Y:S02]  /*18de0*/  IMAD.MOV.U32 R131, RZ, RZ, R113 ;  /* 0x000000ffff837224 */ /* 0x000fe400078e0071 */
[----:B------:R-:W-:Y:S01]  /*18df0*/  IMAD.MOV.U32 R113, RZ, RZ, R90 ;  /* 0x000000ffff717224 */ /* 0x000fe200078e005a */
[----:B------:R-:W-:-:S07]  /*18e00*/  IABS R90, R124 ;  /* 0x0000007c005a7213 */ /* 0x000fce0000000000 */
[--C-:B------:R-:W-:Y:S02]  /*18e10*/  @!P2 IMAD.IADD R86, R86, 0x1, -R2.reuse ;  /* 0x000000015656a824 */ /* 0x100fe400078e0a02 */
[----:B------:R-:W-:Y:S02]  /*18e20*/  @!P6 IMAD.IADD R87, R87, 0x1, -R2 ;  /* 0x000000015757e824 */ /* 0x000fe400078e0a02 */
[----:B------:R-:W-:Y:S01]  /*18e30*/  IMAD.HI.U32 R8, R3, R90, RZ ;  /* 0x0000005a03087227 */ /* 0x000fe200078e00ff */
[----:B------:R-:W-:-:S03]  /*18e40*/  ISETP.GT.U32.AND P6, PT, R2, R86, PT ;  /* 0x000000560200720c */ /* 0x000fc60003fc4070 */
[----:B------:R-:W-:-:S04]  /*18e50*/  IMAD.MOV R8, RZ, RZ, -R8 ;  /* 0x000000ffff087224 */ /* 0x000fc800078e0a08 */
[----:B------:R-:W-:-:S06]  /*18e60*/  IMAD R90, R2, R8, R90 ;  /* 0x00000008025a7224 */ /* 0x000fcc00078e025a */
[----:B------:R-:W-:Y:S01]  /*18e70*/  @!P6 IMAD.IADD R86, R86, 0x1, -R2 ;  /* 0x000000015656e824 */ /* 0x000fe200078e0a02 */
[----:B------:R-:W-:Y:S01]  /*18e80*/  ISETP.GT.U32.AND P6, PT, R2, R90, PT ;  /* 0x0000005a0200720c */ /* 0x000fe20003fc4070 */
[----:B------:R-:W-:Y:S01]  /*18e90*/  IMAD.MOV.U32 R118, RZ, RZ, R92 ;  /* 0x000000ffff767224 */ /* 0x000fe200078e005c */
[----:B------:R-:W-:Y:S01]  /*18ea0*/  ISETP.GE.AND P3, PT, R115, RZ, PT ;  /* 0x000000ff7300720c */ /* 0x000fe20003f66270 */
[----:B------:R-:W-:Y:S02]  /*18eb0*/  IMAD.MOV.U32 R116, RZ, RZ, R101 ;  /* 0x000000ffff747224 */ /* 0x000fe400078e0065 */
[----:B------:R-:W-:Y:S02]  /*18ec0*/  IMAD.MOV.U32 R115, RZ, RZ, R106 ;  /* 0x000000ffff737224 */ /* 0x000fe400078e006a */
[----:B------:R-:W-:Y:S02]  /*18ed0*/  IMAD.MOV.U32 R120, RZ, RZ, R118 ;  /* 0x000000ffff787224 */ /* 0x000fe400078e0076 */
[----:B------:R-:W-:-:S02]  /*18ee0*/  IMAD.MOV.U32 R118, RZ, RZ, R116 ;  /* 0x000000ffff767224 */ /* 0x000fc400078e0074 */
[----:B------:R-:W-:Y:S02]  /*18ef0*/  IMAD.MOV.U32 R116, RZ, RZ, R115 ;  /* 0x000000ffff747224 */ /* 0x000fe400078e0073 */
[----:B------:R-:W-:Y:S02]  /*18f00*/  IMAD.MOV.U32 R115, RZ, RZ, R109 ;  /* 0x000000ffff737224 */ /* 0x000fe400078e006d */
[----:B------:R-:W-:Y:S01]  /*18f10*/  @!P6 IMAD.IADD R90, R90, 0x1, -R2 ;  /* 0x000000015a5ae824 */ /* 0x000fe200078e0a02 */
[----:B------:R-:W-:Y:S01]  /*18f20*/  ISETP.GE.AND P6, PT, R124, RZ, PT ;  /* 0x000000ff7c00720c */ /* 0x000fe20003fc6270 */
[----:B------:R-:W-:Y:S02]  /*18f30*/  IMAD.MOV.U32 R124, RZ, RZ, R120 ;  /* 0x000000ffff7c7224 */ /* 0x000fe400078e0078 */
[----:B------:R-:W-:Y:S02]  /*18f40*/  IMAD.MOV.U32 R123, RZ, RZ, R112 ;  /* 0x000000ffff7b7224 */ /* 0x000fe400078e0070 */
[----:B------:R-:W-:-:S02]  /*18f50*/  IMAD.MOV.U32 R101, RZ, RZ, R98 ;  /* 0x000000ffff657224 */ /* 0x000fc400078e0062 */
[----:B------:R-:W-:Y:S01]  /*18f60*/  IMAD.MOV.U32 R120, RZ, RZ, R118 ;  /* 0x000000ffff787224 */ /* 0x000fe200078e0076 */
[----:B------:R-:W4:Y:S01]  /*18f70*/  LDL.LU R98, [R1+0x54c] ;  /* 0x00054c0001627983 */ /* 0x000f220000300800 */
[----:B------:R-:W-:Y:S02]  /*18f80*/  IMAD.MOV.U32 R121, RZ, RZ, R111 ;  /* 0x000000ffff797224 */ /* 0x000fe400078e006f */
[----:B------:R-:W-:Y:S02]  /*18f90*/  IMAD.MOV.U32 R112, RZ, RZ, R103 ;  /* 0x000000ffff707224 */ /* 0x000fe400078e0067 */
[----:B------:R-:W-:Y:S01]  /*18fa0*/  IMAD.MOV.U32 R118, RZ, RZ, R115 ;  /* 0x000000ffff767224 */ /* 0x000fe200078e0073 */
[----:B------:R-:W4:Y:S01]  /*18fb0*/  LDL.LU R103, [R1+0x550] ;  /* 0x0005500001677983 */ /* 0x000f220000300800 */
[----:B------:R-:W-:Y:S02]  /*18fc0*/  IMAD.MOV.U32 R111, RZ, RZ, R104 ;  /* 0x000000ffff6f7224 */ /* 0x000fe400078e0068 */
[----:B------:R-:W-:Y:S01]  /*18fd0*/  IMAD.MOV.U32 R115, RZ, RZ, R113 ;  /* 0x000000ffff737224 */ /* 0x000fe200078e0071 */
[----:B------:R-:W4:Y:S01]  /*18fe0*/  LDL.LU R104, [R1+0x5d8] ;  /* 0x0005d80001687983 */ /* 0x000f220000300800 */
[----:B------:R-:W-:-:S04]  /*18ff0*/  IMAD.HI.U32 R4, R3, R85, RZ ;  /* 0x0000005503047227 */ /* 0x000fc800078e00ff */
[----:B---3--:R-:W-:Y:S02]  /*19000*/  IMAD.MOV.U32 R113, RZ, RZ, R105 ;  /* 0x000000ffff717224 */ /* 0x008fe400078e0069 */
[----:B------:R-:W3:Y:S01]  /*19010*/  LDL.LU R105, [R1+0x5cc] ;  /* 0x0005cc0001697983 */ /* 0x000ee20000300800 */
[----:B------:R-:W-:Y:S02]  /*19020*/  IMAD.MOV R4, RZ, RZ, -R4 ;  /* 0x000000ffff047224 */ /* 0x000fe400078e0a04 */
[----:B------:R-:W-:Y:S01]  /*19030*/  IMAD.MOV.U32 R102, RZ, RZ, R88 ;  /* 0x000000ffff667224 */ /* 0x000fe200078e0058 */
[----:B------:R-:W-:Y:S01]  /*19040*/  IABS R88, R114 ;  /* 0x0000007200587213 */ /* 0x000fe20000000000 */
[C---:B------:R-:W-:Y:S02]  /*19050*/  IMAD R85, R2.reuse, R4, R85 ;  /* 0x0000000402557224 */ /* 0x040fe400078e0255 */
[----:B------:R-:W-:Y:S02]  /*19060*/  @!P0 IMAD.MOV R82, RZ, RZ, -R82 ;  /* 0x000000ffff528224 */ /* 0x000fe400078e0a52 */
[----:B------:R-:W-:Y:S01]  /*19070*/  IMAD.HI.U32 R4, R3, R88, RZ ;  /* 0x0000005803047227 */ /* 0x000fe200078e00ff */
[----:B------:R-:W-:-:S03]  /*19080*/  ISETP.GT.U32.AND P0, PT, R2, R85, PT ;  /* 0x000000550200720c */ /* 0x000fc60003f04070 */
[----:B------:R-:W-:Y:S01]  /*19090*/  IMAD.MOV.U32 R106, RZ, RZ, R89 ;  /* 0x000000ffff6a7224 */ /* 0x000fe200078e0059 */
[----:B------:R-:W-:Y:S01]  /*190a0*/  IABS R89, R119 ;  /* 0x0000007700597213 */ /* 0x000fe20000000000 */
[----:B------:R-:W-:-:S04]  /*190b0*/  IMAD.MOV R4, RZ, RZ, -R4 ;  /* 0x000000ffff047224 */ /* 0x000fc800078e0a04 */
[----:B------:R-:W-:Y:S02]  /*190c0*/  IMAD R88, R2, R4, R88 ;  /* 0x0000000402587224 */ /* 0x000fe400078e0258 */
[----:B------:R-:W-:-:S04]  /*190d0*/  IMAD.HI.U32 R4, R3, R89, RZ ;  /* 0x0000005903047227 */ /* 0x000fc800078e00ff */
[----:B------:R-:W-:Y:S02]  /*190e0*/  IMAD.MOV R4, RZ, RZ, -R4 ;  /* 0x000000ffff047224 */ /* 0x000fe400078e0a04 */
[----:B------:R-:W-:Y:S02]  /*190f0*/  @!P0 IMAD.IADD R85, R85, 0x1, -R2 ;  /* 0x0000000155558824 */ /* 0x000fe400078e0a02 */
[----:B------:R-:W-:Y:S01]  /*19100*/  IMAD R89, R2, R4, R89 ;  /* 0x0000000402597224 */ /* 0x000fe200078e0259 */
[----:B------:R-:W-:Y:S02]  /*19110*/  ISETP.GE.AND P4, PT, R114, RZ, PT ;  /* 0x000000ff7200720c */ /* 0x000fe40003f86270 */
[C---:B------:R-:W-:Y:S01]  /*19120*/  ISETP.GT.U32.AND P0, PT, R2.reuse, R85, PT ;  /* 0x000000550200720c */ /* 0x040fe20003f04070 */
[----:B------:R-:W-:Y:S01]  /*19130*/  IMAD.MOV.U32 R114, RZ, RZ, R107 ;  /* 0x000000ffff727224 */ /* 0x000fe200078e006b */
[----:B------:R-:W-:Y:S01]  /*19140*/  ISETP.GT.U32.AND P2, PT, R2, R89, PT ;  /* 0x000000590200720c */ /* 0x000fe20003f44070 */
[----:B------:R-:W-:-:S02]  /*19150*/  IMAD.MOV.U32 R107, RZ, RZ, R100 ;  /* 0x000000ffff6b7224 */ /* 0x000fc400078e0064 */
[----:B------:R-:W-:Y:S02]  /*19160*/  IMAD.MOV.U32 R100, RZ, RZ, R97 ;  /* 0x000000ffff647224 */ /* 0x000fe400078e0061 */
[----:B------:R-:W-:Y:S01]  /*19170*/  IMAD.MOV.U32 R97, RZ, RZ, R91 ;  /* 0x000000ffff617224 */ /* 0x000fe200078e005b */
[----:B------:R-:W-:-:S05]  /*19180*/  IABS R91, R125 ;  /* 0x0000007d005b7213 */ /* 0x000fca0000000000 */
[----:B------:R-:W-:Y:S01]  /*19190*/  IMAD.HI.U32 R4, R3, R91, RZ ;  /* 0x0000005b03047227 */ /* 0x000fe200078e00ff */
[----:B------:R-:W-:-:S03]  /*191a0*/  IABS R92, R122 ;  /* 0x0000007a005c7213 */ /* 0x000fc60000000000 */
[--C-:B------:R-:W-:Y:S01]  /*191b0*/  @!P0 IMAD.IADD R85, R85, 0x1, -R2.reuse ;  /* 0x0000000155558824 */ /* 0x100fe200078e0a02 */
[----:B------:R-:W-:Y:S01]  /*191c0*/  ISETP.GT.U32.AND P0, PT, R2, R88, PT ;  /* 0x000000580200720c */ /* 0x000fe20003f04070 */
[----:B------:R-:W-:Y:S02]  /*191d0*/  @!P2 IMAD.IADD R89, R89, 0x1, -R2 ;  /* 0x000000015959a824 */ /* 0x000fe400078e0a02 */
[----:B------:R-:W-:-:S03]  /*191e0*/  IMAD.MOV R4, RZ, RZ, -R4 ;  /* 0x000000ffff047224 */ /* 0x000fc600078e0a04 */
[C---:B------:R-:W-:Y:S01]  /*191f0*/  ISETP.GT.U32.AND P2, PT, R2.reuse, R89, PT ;  /* 0x000000590200720c */ /* 0x040fe20003f44070 */
[----:B------:R-:W-:Y:S02]  /*19200*/  IMAD R91, R2, R4, R91 ;  /* 0x00000004025b7224 */ /* 0x000fe400078e025b */
[----:B------:R-:W-:-:S04]  /*19210*/  IMAD.HI.U32 R4, R3, R92, RZ ;  /* 0x0000005c03047227 */ /* 0x000fc800078e00ff */
[----:B------:R-:W-:Y:S02]  /*19220*/  IMAD.MOV R4, RZ, RZ, -R4 ;  /* 0x000000ffff047224 */ /* 0x000fe400078e0a04 */
[----:B------:R-:W-:Y:S01]  /*19230*/  @!P0 IMAD.IADD R88, R88, 0x1, -R2 ;  /* 0x0000000158588824 */ /* 0x000fe200078e0a02 */
[C---:B------:R-:W-:Y:S01]  /*19240*/  ISETP.GT.U32.AND P0, PT, R2.reuse, R87, PT ;  /* 0x000000570200720c */ /* 0x040fe20003f04070 */
[----:B------:R-:W-:Y:S02]  /*19250*/  IMAD R92, R2, R4, R92 ;  /* 0x00000004025c7224 */ /* 0x000fe400078e025c */
[----:B------:R-:W-:-:S03]  /*19260*/  @!P2 IMAD.IADD R89, R89, 0x1, -R2 ;  /* 0x000000015959a824 */ /* 0x000fc600078e0a02 */
[C---:B------:R-:W-:Y:S01]  /*19270*/  ISETP.GT.U32.AND P2, PT, R2.reuse, R92, PT ;  /* 0x0000005c0200720c */ /* 0x040fe20003f44070 */
[----:B------:R-:W-:Y:S01]  /*19280*/  @!P5 IMAD.MOV R85, RZ, RZ, -R85 ;  /* 0x000000ffff55d224 */ /* 0x000fe200078e0a55 */
[----:B------:R-:W-:-:S05]  /*19290*/  ISETP.GT.U32.AND P5, PT, R2, R88, PT ;  /* 0x000000580200720c */ /* 0x000fca0003fa4070 */
[----:B------:R-:W-:Y:S01]  /*192a0*/  @!P0 IMAD.IADD R87, R87, 0x1, -R2 ;  /* 0x0000000157578824 */ /* 0x000fe200078e0a02 */
[C---:B------:R-:W-:Y:S01]  /*192b0*/  ISETP.GT.U32.AND P0, PT, R2.reuse, R91, PT ;  /* 0x0000005b0200720c */ /* 0x040fe20003f04070 */
[----:B------:R-:W-:Y:S01]  /*192c0*/  @!P1 IMAD.MOV R86, RZ, RZ, -R86 ;  /* 0x000000ffff569224 */ /* 0x000fe200078e0a56 */
[----:B------:R-:W-:Y:S01]  /*192d0*/  ISETP.GT.U32.AND P1, PT, R2, R90, PT ;  /* 0x0000005a0200720c */ /* 0x000fe20003f24070 */
[----:B--2---:R-:W-:Y:S02]  /*192e0*/  IMAD.MOV.U32 R117, RZ, RZ, R93 ;  /* 0x000000ffff757224 */ /* 0x004fe400078e005d */
[--C-:B------:R-:W-:Y:S02]  /*192f0*/  @!P2 IMAD.IADD R92, R92, 0x1, -R2.reuse ;  /* 0x000000015c5ca824 */ /* 0x100fe400078e0a02 */
[----:B------:R-:W-:Y:S01]  /*19300*/  @!P5 IMAD.IADD R88, R88, 0x1, -R2 ;  /* 0x000000015858d824 */ /* 0x000fe200078e0a02 */
[----:B------:R-:W-:Y:S01]  /*19310*/  ISETP.GE.AND P5, PT, R119, RZ, PT ;  /* 0x000000ff7700720c */ /* 0x000fe20003fa6270 */
[----:B------:R-:W-:Y:S01]  /*19320*/  IMAD.MOV.U32 R119, RZ, RZ, R117 ;  /* 0x000000ffff777224 */ /* 0x000fe200078e0075 */
[----:B------:R-:W-:Y:S01]  /*19330*/  ISETP.GT.U32.AND P2, PT, R2, R92, PT ;  /* 0x0000005c0200720c */ /* 0x000fe20003f44070 */
[----:B------:R-:W-:-:S02]  /*19340*/  IMAD.MOV.U32 R117, RZ, RZ, R114 ;  /* 0x000000ffff757224 */ /* 0x000fc400078e0072 */
[----:B----4-:R-:W-:Y:S02]  /*19350*/  IMAD.MOV.U32 R114, RZ, RZ, R108 ;  /* 0x000000ffff727224 */ /* 0x010fe400078e006c */
[----:B------:R-:W-:Y:S01]  /*19360*/  @!P0 IMAD.IADD R91, R91, 0x1, -R2 ;  /* 0x000000015b5b8824 */ /* 0x000fe200078e0a02 */
[----:B------:R-:W-:Y:S01]  /*19370*/  ISETP.GE.AND P0, PT, R125, RZ, PT ;  /* 0x000000ff7d00720c */ /* 0x000fe20003f06270 */
[----:B------:R-:W-:Y:S02]  /*19380*/  IMAD.MOV.U32 R125, RZ, RZ, R120 ;  /* 0x000000ffff7d7224 */ /* 0x000fe400078e0078 */
[----:B------:R-:W-:Y:S02]  /*19390*/  IMAD.MOV.U32 R130, RZ, RZ, R119 ;  /* 0x000000ffff827224 */ /* 0x000fe400078e0077 */
[----:B------:R-:W-:Y:S02]  /*193a0*/  IMAD.MOV.U32 R120, RZ, RZ, R101 ;  /* 0x000000ffff787224 */ /* 0x000fe400078e0065 */
[----:B------:R-:W-:-:S02]  /*193b0*/  IMAD.MOV.U32 R119, RZ, RZ, R114 ;  /* 0x000000ffff777224 */ /* 0x000fc400078e0072 */
[----:B------:R-:W-:Y:S01]  /*193c0*/  @!P4 IMAD.MOV R88, RZ, RZ, -R88 ;  /* 0x000000ffff58c224 */ /* 0x000fe200078e0a58 */
[----:B------:R-:W-:Y:S01]  /*193d0*/  ISETP.GE.AND P4, PT, R122, RZ, PT ;  /* 0x000000ff7a00720c */ /* 0x000fe20003f86270 */
[----:B------:R-:W-:Y:S01]  /*193e0*/  @!P1 IMAD.IADD R90, R90, 0x1, -R2 ;  /* 0x000000015a5a9824 */ /* 0x000fe200078e0a02 */
[----:B------:R-:W-:Y:S01]  /*193f0*/  IABS R93, R121 ;  /* 0x00000079005d7213 */ /* 0x000fe20000000000 */
[----:B------:R-:W-:Y:S01]  /*19400*/  IMAD.MOV.U32 R122, RZ, RZ, R120 ;  /* 0x000000ffff7a7224 */ /* 0x000fe200078e0078 */
[----:B------:R-:W-:Y:S01]  /*19410*/  ISETP.GE.AND P1, PT, R121, RZ, PT ;  /* 0x000000ff7900720c */ /* 0x000fe20003f26270 */
[----:B------:R-:W-:Y:S02]  /*19420*/  IMAD.MOV.U32 R120, RZ, RZ, R119 ;  /* 0x000000ffff787224 */ /* 0x000fe400078e0077 */
[----:B------:R-:W-:Y:S02]  /*19430*/  IMAD.MOV.U32 R121, RZ, RZ, R118 ;  /* 0x000000ffff797224 */ /* 0x000fe400078e0076 */
[----:B------:R-:W-:-:S02]  /*19440*/  IMAD.MOV.U32 R108, RZ, RZ, R96 ;  /* 0x000000ffff6c7224 */ /* 0x000fc400078e0060 */
[----:B------:R-:W-:Y:S02]  /*19450*/  IMAD.MOV.U32 R119, RZ, RZ, R117 ;  /* 0x000000ffff777224 */ /* 0x000fe400078e0075 */
[----:B------:R-:W-:Y:S01]  /*19460*/  IMAD.MOV.U32 R96, RZ, RZ, R94 ;  /* 0x000000ffff607224 */ /* 0x000fe200078e005e */
[----:B------:R-:W-:Y:S01]  /*19470*/  IABS R94, R123 ;  /* 0x0000007b005e7213 */ /* 0x000fe20000000000 */
[----:B------:R-:W-:Y:S02]  /*19480*/  IMAD.MOV.U32 R118, RZ, RZ, R116 ;  /* 0x000000ffff767224 */ /* 0x000fe400078e0074 */
[----:B------:R-:W-:Y:S01]  /*19490*/  @!P2 IMAD.IADD R92, R92, 0x1, -R2 ;  /* 0x000000015c5ca824 */ /* 0x000fe200078e0a02 */
[----:B------:R-:W-:Y:S01]  /*194a0*/  ISETP.GE.AND P2, PT, R123, RZ, PT ;  /* 0x000000ff7b00720c */ /* 0x000fe20003f46270 */
[----:B------:R-:W-:Y:S02]  /*194b0*/  IMAD.MOV.U32 R132, RZ, RZ, R122 ;  /* 0x000000ffff847224 */ /* 0x000fe400078e007a */
[----:B------:R-:W-:-:S02]  /*194c0*/  IMAD.MOV.U32 R123, RZ, RZ, R121 ;  /* 0x000000ffff7b7224 */ /* 0x000fc400078e0079 */
[----:B------:R-:W-:Y:S02]  /*194d0*/  IMAD.MOV.U32 R122, RZ, RZ, R119 ;  /* 0x000000ffff7a7224 */ /* 0x000fe400078e0077 */
[----:B------:R-:W-:Y:S02]  /*194e0*/  IMAD.MOV.U32 R114, RZ, RZ, R106 ;  /* 0x000000ffff727224 */ /* 0x000fe400078e006a */
[----:B------:R-:W-:Y:S01]  /*194f0*/  IMAD.MOV.U32 R101, RZ, RZ, R100 ;  /* 0x000000ffff657224 */ /* 0x000fe200078e0064 */
[----:B------:R-:W2:Y:S01]  /*19500*/  LDL.LU R106, [R1+0x6fc] ;  /* 0x0006fc00016a7983 */ /* 0x000ea20000300800 */
[----:B------:R-:W-:Y:S02]  /*19510*/  IMAD.MOV.U32 R121, RZ, RZ, R118 ;  /* 0x000000ffff797224 */ /* 0x000fe400078e0076 */
[----:B------:R-:W-:Y:S02]  /*19520*/  IMAD.MOV.U32 R119, RZ, RZ, R107 ;  /* 0x000000ffff777224 */ /* 0x000fe400078e006b */
[----:B------:R-:W-:-:S02]  /*19530*/  IMAD.MOV.U32 R100, RZ, RZ, R126 ;  /* 0x000000ffff647224 */ /* 0x000fc400078e007e */
[----:B------:R-:W4:Y:S01]  /*19540*/  LDL.LU R126, [R1+0x53c] ;  /* 0x00053c00017e7983 */ /* 0x000f220000300800 */
[----:B------:R-:W-:Y:S02]  /*19550*/  IMAD.MOV.U32 R147, RZ, RZ, R123 ;  /* 0x000000ffff937224 */ /* 0x000fe400078e007b */
[----:B------:R-:W-:Y:S02]  /*19560*/  IMAD.MOV.U32 R148, RZ, RZ, R122 ;  /* 0x000000ffff947224 */ /* 0x000fe400078e007a */
[----:B------:R-:W-:Y:S02]  /*19570*/  IMAD.MOV.U32 R137, RZ, RZ, R121 ;  /* 0x000000ffff897224 */ /* 0x000fe400078e0079 */
[----:B---3--:R-:W-:Y:S02]  /*19580*/  IMAD.MOV.U32 R107, RZ, RZ, R105 ;  /* 0x000000ffff6b7224 */ /* 0x008fe400078e0069 */
[----:B------:R-:W-:Y:S02]  /*19590*/  IMAD.MOV.U32 R105, RZ, RZ, R103 ;  /* 0x000000ffff697224 */ /* 0x000fe400078e0067 */
[----:B------:R-:W3:Y:S04]  /*195a0*/  LDL.LU R103, [R1+0x540] ;  /* 0x0005400001677983 */ /* 0x000ee80000300800 */
[----:B------:R-:W4:Y:S04]  /*195b0*/  LDL.LU R123, [R1+0x3fc] ;  /* 0x0003fc00017b7983 */ /* 0x000f280000300800 */
[----:B------:R-:W3:Y:S04]  /*195c0*/  LDL.LU R122, [R1+0x408] ;  /* 0x00040800017a7983 */ /* 0x000ee80000300800 */
[----:B------:R-:W3:Y:S01]  /*195d0*/  LDL.LU R121, [R1+0x404] ;  /* 0x0004040001797983 */ /* 0x000ee20000300800 */
[----:B------:R-:W-:-:S04]  /*195e0*/  IMAD.HI.U32 R4, R3, R93, RZ ;  /* 0x0000005d03047227 */ /* 0x000fc800078e00ff */
[----:B------:R-:W-:-:S04]  /*195f0*/  IMAD.MOV R4, RZ, RZ, -R4 ;  /* 0x000000ffff047224 */ /* 0x000fc800078e0a04 */
[----:B------:R-:W-:Y:S02]  /*19600*/  IMAD R93, R2, R4, R93 ;  /* 0x00000004025d7224 */ /* 0x000fe400078e025d */
[----:B------:R-:W-:-:S03]  /*19610*/  @!P5 IMAD.MOV R89, RZ, RZ, -R89 ;  /* 0x000000ffff59d224 */ /* 0x000fc600078e0a59 */
[----:B------:R-:W-:Y:S01]  /*19620*/  ISETP.GT.U32.AND P5, PT, R2, R93, PT ;  /* 0x0000005d0200720c */ /* 0x000fe20003fa4070 */
[----:B------:R-:W-:Y:S01]  /*19630*/  IMAD.MOV.U32 R109, RZ, RZ, R95 ;  /* 0x000000ffff6d7224 */ /* 0x000fe200078e005f */
[----:B------:R-:W-:Y:S01]  /*19640*/  IABS R95, R131 ;  /* 0x00000083005f7213 */ /* 0x000fe20000000000 */
[----:B------:R-:W-:-:S04]  /*19650*/  IMAD.MOV.U32 R117, RZ, RZ, R96 ;  /* 0x000000ffff757224 */ /* 0x000fc800078e0060 */
[----:B------:R-:W-:Y:S01]  /*19660*/  IMAD.HI.U32 R4, R3, R95, RZ ;  /* 0x0000005f03047227 */ /* 0x000fe200078e00ff */
[----:B------:R-:W-:-:S03]  /*19670*/  IABS R96, R130 ;  /* 0x0000008200607213 */ /* 0x000fc60000000000 */
[----:B------:R-:W-:Y:S02]  /*19680*/  IMAD.MOV R4, RZ, RZ, -R4 ;  /* 0x000000ffff047224 */ /* 0x000fe400078e0a04 */
[----:B------:R-:W-:Y:S02]  /*19690*/  @!P5 IMAD.IADD R93, R93, 0x1, -R2 ;  /* 0x000000015d5dd824 */ /* 0x000fe400078e0a02 */
[----:B------:R-:W-:Y:S02]  /*196a0*/  @!P6 IMAD.MOV R90, RZ, RZ, -R90 ;  /* 0x000000ffff5ae224 */ /* 0x000fe400078e0a5a */
[C---:B------:R-:W-:Y:S01]  /*196b0*/  IMAD R95, R2.reuse, R4, R95 ;  /* 0x00000004025f7224 */ /* 0x040fe200078e025f */
[----:B------:R-:W-:Y:S01]  /*196c0*/  ISETP.GT.U32.AND P6, PT, R2, R93, PT ;  /* 0x0000005d0200720c */ /* 0x000fe20003fc4070 */
[----:B------:R-:W-:-:S04]  /*196d0*/  IMAD.HI.U32 R4, R3, R96, RZ ;  /* 0x0000006003047227 */ /* 0x000fc800078e00ff */
[----:B------:R-:W-:-:S04]  /*196e0*/  IMAD.MOV R4, RZ, RZ, -R4 ;  /* 0x000000ffff047224 */ /* 0x000fc800078e0a04 */
[C---:B------:R-:W-:Y:S02]  /*196f0*/  IMAD R96, R2.reuse, R4, R96 ;  /* 0x0000000402607224 */ /* 0x040fe400078e0260 */
[----:B------:R-:W-:Y:S01]  /*19700*/  @!P3 IMAD.MOV R87, RZ, RZ, -R87 ;  /* 0x000000ffff57b224 */ /* 0x000fe200078e0a57 */
[C---:B------:R-:W-:Y:S01]  /*19710*/  ISETP.GT.U32.AND P3, PT, R2.reuse, R91, PT ;  /* 0x0000005b0200720c */ /* 0x040fe20003f64070 */
[----:B------:R-:W-:Y:S01]  /*19720*/  @!P6 IMAD.IADD R93, R93, 0x1, -R2 ;  /* 0x000000015d5de824 */ /* 0x000fe200078e0a02 */
[----:B------:R-:W-:Y:S01]  /*19730*/  ISETP.GT.U32.AND P6, PT, R2, R96, PT ;  /* 0x000000600200720c */ /* 0x000fe20003fc4070 */
[----:B------:R-:W-:-:S04]  /*19740*/  IMAD.HI.U32 R8, R3, R94, RZ ;  /* 0x0000005e03087227 */ /* 0x000fc800078e00ff */
[----:B------:R-:W-:Y:S02]  /*19750*/  IMAD.MOV R8, RZ, RZ, -R8 ;  /* 0x000000ffff087224 */ /* 0x000fe400078e0a08 */
[----:B------:R-:W-:Y:S02]  /*19760*/  IMAD.MOV.U32 R116, RZ, RZ, R97 ;  /* 0x000000ffff747224 */ /* 0x000fe400078e0061 */
[----:B------:R-:W-:Y:S01]  /*19770*/  IMAD R94, R2, R8, R94 ;  /* 0x00000008025e7224 */ /* 0x000fe200078e025e */
[----:B------:R-:W-:Y:S01]  /*19780*/  IABS R97, R124 ;  /* 0x0000007c00617213 */ /* 0x000fe20000000000 */
[----:B------:R-:W-:Y:S01]  /*19790*/  @!P1 IMAD.MOV R93, RZ, RZ, -R93 ;  /* 0x000000ffff5d9224 */ /* 0x000fe200078e0a5d */
[----:B------:R-:W-:Y:S01]  /*197a0*/  ISETP.GE.AND P1, PT, R124, RZ, PT ;  /* 0x000000ff7c00720c */ /* 0x000fe20003f26270 */
[--C-:B------:R-:W-:Y:S01]  /*197b0*/  @!P3 IMAD.IADD R91, R91, 0x1, -R2.reuse ;  /* 0x000000015b5bb824 */ /* 0x100fe200078e0a02 */
[----:B------:R-:W-:Y:S01]  /*197c0*/  ISETP.GT.U32.AND P3, PT, R2, R94, PT ;  /* 0x0000005e0200720c */ /* 0x000fe20003f64070 */
[----:B------:R-:W-:-:S05]  /*197d0*/  @!P6 IMAD.IADD R96, R96, 0x1, -R2 ;  /* 0x000000016060e824 */ /* 0x000fca00078e0a02 */
[----:B------:R-:W-:-:S07]  /*197e0*/  ISETP.GT.U32.AND P6, PT, R2, R96, PT ;  /* 0x000000600200720c */ /* 0x000fce0003fc4070 */
[----:B------:R-:W-:Y:S01]  /*197f0*/  @!P3 IMAD.IADD R94, R94, 0x1, -R2 ;  /* 0x000000015e5eb824 */ /* 0x000fe200078e0a02 */
[----:B------:R-:W-:-:S05]  /*19800*/  ISETP.GE.AND P3, PT, R131, RZ, PT ;  /* 0x000000ff8300720c */ /* 0x000fca0003f66270 */
[----:B------:R-:W-:Y:S01]  /*19810*/  @!P6 IMAD.IADD R96, R96, 0x1, -R2 ;  /* 0x000000016060e824 */ /* 0x000fe200078e0a02 */
[----:B------:R-:W-:Y:S01]  /*19820*/  ISETP.GE.AND P6, PT, R132, RZ, PT ;  /* 0x000000ff8400720c */ /* 0x000fe20003fc6270 */
[----:B--2---:R-:W-:Y:S02]  /*19830*/  IMAD.MOV.U32 R118, RZ, RZ, R106 ;  /* 0x000000ffff767224 */ /* 0x004fe400078e006a */
[----:B----4-:R-:W-:Y:S02]  /*19840*/  IMAD.MOV.U32 R124, RZ, RZ, R123 ;  /* 0x000000ffff7c7224 */ /* 0x010fe400078e007b */
[----:B---3--:R-:W-:Y:S02]  /*19850*/  IMAD.MOV.U32 R123, RZ, RZ, R122 ;  /* 0x000000ffff7b7224 */ /* 0x008fe400078e007a */
        /* <DEDUP_REMOVED lines=20> */
[----:B------:R-:W-:Y:S01]  /*199a0*/  IMAD.MOV.U32 R111, RZ, RZ, R127 ;  /* 0x000000ffff6f7224 */ /* 0x000fe200078e007f */
[----:B------:R-:W3:Y:S01]  /*199b0*/  LDL.LU R115, [R1+0x41c] ;  /* 0x00041c0001737983 */ /* 0x000ee20000300800 */
[----:B------:R-:W-:Y:S01]  /*199c0*/  IMAD.MOV.U32 R102, RZ, RZ, R99 ;  /* 0x000000ffff667224 */ /* 0x000fe200078e0063 */
[----:B------:R-:W-:Y:S01]  /*199d0*/  IABS R99, R132 ;  /* 0x0000008400637213 */ /* 0x000fe20000000000 */
[----:B------:R-:W-:-:S02]  /*199e0*/  IMAD.MOV.U32 R123, RZ, RZ, R113 ;  /* 0x000000ffff7b7224 */ /* 0x000fc400078e0071 */
[----:B------:R-:W-:Y:S02]  /*199f0*/  IMAD.MOV.U32 R127, RZ, RZ, R128 ;  /* 0x000000ffff7f7224 */ /* 0x000fe400078e0080 */
[----:B------:R-:W-:Y:S01]  /*19a00*/  IMAD.MOV.U32 R113, RZ, RZ, R126 ;  /* 0x000000ffff717224 */ /* 0x000fe200078e007e */
[----:B------:R-:W4:Y:S01]  /*19a10*/  LDL.LU R128, [R1+0x5d0] ;  /* 0x0005d00001807983 */ /* 0x000f220000300800 */
[----:B------:R-:W-:Y:S02]  /*19a20*/  IMAD.MOV.U32 R144, RZ, RZ, R131 ;  /* 0x000000ffff907224 */ /* 0x000fe400078e0083 */
[----:B------:R-:W-:Y:S01]  /*19a30*/  IMAD.MOV.U32 R132, RZ, RZ, R119 ;  /* 0x000000ffff847224 */ /* 0x000fe200078e0077 */
[----:B------:R-:W4:Y:S01]  /*19a40*/  LDL.LU R126, [R1+0x67c] ;  /* 0x00067c00017e7983 */ /* 0x000f220000300800 */
[----:B------:R-:W-:-:S03]  /*19a50*/  IMAD.MOV.U32 R131, RZ, RZ, R118 ;  /* 0x000000ffff837224 */ /* 0x000fc600078e0076 */
[----:B------:R-:W4:Y:S04]  /*19a60*/  LDL.LU R119, [R1+0x52c] ;  /* 0x00052c0001777983 */ /* 0x000f280000300800 */
[----:B------:R-:W4:Y:S04]  /*19a70*/  LDL.LU R118, [R1+0x668] ;  /* 0x0006680001767983 */ /* 0x000f280000300800 */
[----:B------:R-:W2:Y:S01]  /*19a80*/  LDL.LU R136, [R1+0x418] ;  /* 0x0004180001887983 */ /* 0x000ea20000300800 */
[----:B------:R-:W-:Y:S01]  /*19a90*/  ISETP.GT.U32.AND P5, PT, R2, R95, PT ;  /* 0x0000005f0200720c */ /* 0x000fe20003fa4070 */
[----:B------:R-:W-:-:S04]  /*19aa0*/  IMAD.HI.U32 R8, R3, R97, RZ ;  /* 0x0000006103087227 */ /* 0x000fc800078e00ff */
[----:B------:R-:W-:-:S08]  /*19ab0*/  IMAD.MOV R8, RZ, RZ, -R8 ;  /* 0x000000ffff087224 */ /* 0x000fd000078e0a08 */
[----:B------:R-:W-:Y:S01]  /*19ac0*/  @!P5 IMAD.IADD R95, R95, 0x1, -R2 ;  /* 0x000000015f5fd824 */ /* 0x000fe200078e0a02 */
[C---:B------:R-:W-:Y:S01]  /*19ad0*/  ISETP.GT.U32.AND P5, PT, R2.reuse, R94, PT ;  /* 0x0000005e0200720c */ /* 0x040fe20003fa4070 */
[----:B------:R-:W-:Y:S02]  /*19ae0*/  IMAD R97, R2, R8, R97 ;  /* 0x0000000802617224 */ /* 0x000fe400078e0261 */
[----:B------:R-:W-:Y:S02]  /*19af0*/  IMAD.MOV.U32 R106, RZ, RZ, R104 ;  /* 0x000000ffff6a7224 */ /* 0x000fe400078e0068 */
[----:B------:R-:W-:Y:S01]  /*19b00*/  IMAD.MOV.U32 R104, RZ, RZ, R98 ;  /* 0x000000ffff687224 */ /* 0x000fe200078e0062 */
[----:B------:R-:W-:-:S07]  /*19b10*/  IABS R98, R125 ;  /* 0x0000007d00627213 */ /* 0x000fce0000000000 */
[----:B------:R-:W-:Y:S01]  /*19b20*/  @!P5 IMAD.IADD R94, R94, 0x1, -R2 ;  /* 0x000000015e5ed824 */ /* 0x000fe200078e0a02 */
[----:B------:R-:W-:Y:S01]  /*19b30*/  ISETP.GT.U32.AND P5, PT, R2, R97, PT ;  /* 0x000000610200720c */ /* 0x000fe20003fa4070 */
[----:B------:R-:W-:-:S04]  /*19b40*/  IMAD.HI.U32 R4, R3, R98, RZ ;  /* 0x0000006203047227 */ /* 0x000fc800078e00ff */
[----:B------:R-:W-:-:S08]  /*19b50*/  IMAD.MOV R4, RZ, RZ, -R4 ;  /* 0x000000ffff047224 */ /* 0x000fd000078e0a04 */
[----:B------:R-:W-:Y:S02]  /*19b60*/  @!P5 IMAD.IADD R97, R97, 0x1, -R2 ;  /* 0x000000016161d824 */ /* 0x000fe400078e0a02 */
[C---:B------:R-:W-:Y:S02]  /*19b70*/  IMAD R98, R2.reuse, R4, R98 ;  /* 0x0000000402627224 */ /* 0x040fe400078e0262 */
[----:B------:R-:W-:Y:S01]  /*19b80*/  IMAD.HI.U32 R4, R3, R99, RZ ;  /* 0x0000006303047227 */ /* 0x000fe200078e00ff */
[----:B------:R-:W-:-:S03]  /*19b90*/  ISETP.GT.U32.AND P5, PT, R2, R97, PT ;  /* 0x000000610200720c */ /* 0x000fc60003fa4070 */
[----:B------:R-:W-:Y:S02]  /*19ba0*/  IMAD.MOV R4, RZ, RZ, -R4 ;  /* 0x000000ffff047224 */ /* 0x000fe400078e0a04 */
[----:B------:R-:W-:Y:S01]  /*19bb0*/  @!P4 IMAD.MOV R92, RZ, RZ, -R92 ;  /* 0x000000ffff5cc224 */ /* 0x000fe200078e0a5c */
[----:B------:R-:W-:Y:S01]  /*19bc0*/  ISETP.GE.AND P4, PT, R130, RZ, PT ;  /* 0x000000ff8200720c */ /* 0x000fe20003f86270 */
[----:B------:R-:W-:Y:S02]  /*19bd0*/  IMAD.MOV.U32 R130, RZ, RZ, R109 ;  /* 0x000000ffff827224 */ /* 0x000fe400078e006d */
[----:B------:R-:W-:Y:S01]  /*19be0*/  IMAD.MOV.U32 R109, RZ, RZ, R101 ;  /* 0x000000ffff6d7224 */ /* 0x000fe200078e0065 */
[----:B------:R-:W-:Y:S01]  /*19bf0*/  IABS R101, R148 ;  /* 0x0000009400657213 */ /* 0x000fe20000000000 */
[----:B------:R-:W-:Y:S02]  /*19c00*/  IMAD R99, R2, R4, R99 ;  /* 0x0000000402637224 */ /* 0x000fe400078e0263 */
[----:B------:R-:W-:-:S02]  /*19c10*/  @!P5 IMAD.IADD R97, R97, 0x1, -R2 ;  /* 0x000000016161d824 */ /* 0x000fc400078e0a02 */
[----:B------:R-:W-:Y:S01]  /*19c20*/  IMAD.HI.U32 R8, R3, R101, RZ ;  /* 0x0000006503087227 */ /* 0x000fe200078e00ff */
[----:B------:R-:W-:-:S03]  /*19c30*/  ISETP.GT.U32.AND P5, PT, R2, R99, PT ;  /* 0x000000630200720c */ /* 0x000fc60003fa4070 */
[----:B------:R-:W-:-:S04]  /*19c40*/  IMAD.MOV R8, RZ, RZ, -R8 ;  /* 0x000000ffff087224 */ /* 0x000fc800078e0a08 */
[----:B------:R-:W-:-:S06]  /*19c50*/  IMAD R101, R2, R8, R101 ;  /* 0x0000000802657224 */ /* 0x000fcc00078e0265 */
[----:B------:R-:W-:Y:S01]  /*19c60*/  @!P5 IMAD.IADD R99, R99, 0x1, -R2 ;  /* 0x000000016363d824 */ /* 0x000fe200078e0a02 */
[----:B------:R-:W-:Y:S01]  /*19c70*/  ISETP.GT.U32.AND P5, PT, R2, R101, PT ;  /* 0x000000650200720c */ /* 0x000fe20003fa4070 */
[----:B------:R-:W-:Y:S01]  /*19c80*/  @!P2 IMAD.MOV R94, RZ, RZ, -R94 ;  /* 0x000000ffff5ea224 */ /* 0x000fe200078e0a5e */
[----:B------:R-:W-:Y:S01]  /*19c90*/  ISETP.GE.AND P2, PT, R125, RZ, PT ;  /* 0x000000ff7d00720c */ /* 0x000fe20003f46270 */
[----:B------:R-:W-:-:S04]  /*19ca0*/  IMAD.MOV.U32 R125, RZ, RZ, R108 ;  /* 0x000000ffff7d7224 */ /* 0x000fc800078e006c */
[----:B------:R-:W-:Y:S02]  /*19cb0*/  IMAD.MOV.U32 R140, RZ, RZ, R125 ;  /* 0x000000ffff8c7224 */ /* 0x000fe400078e007d */
[----:B------:R-:W-:Y:S02]  /*19cc0*/  IMAD.MOV.U32 R125, RZ, RZ, R124 ;  /* 0x000000ffff7d7224 */ /* 0x000fe400078e007c */
[----:B------:R-:W-:Y:S01]  /*19cd0*/  IMAD.MOV.U32 R124, RZ, RZ, R106 ;  /* 0x000000ffff7c7224 */ /* 0x000fe200078e006a */
[----:B------:R-:W-:Y:S01]  /*19ce0*/  IABS R106, R145 ;  /* 0x00000091006a7213 */ /* 0x000fe20000000000 */
[----:B------:R-:W-:Y:S02]  /*19cf0*/  @!P5 IMAD.IADD R101, R101, 0x1, -R2 ;  /* 0x000000016565d824 */ /* 0x000fe400078e0a02 */
[----:B------:R-:W-:Y:S02]  /*19d00*/  @!P1 IMAD.MOV R97, RZ, RZ, -R97 ;  /* 0x000000ffff619224 */ /* 0x000fe400078e0a61 */
[----:B------:R-:W-:Y:S01]  /*19d10*/  IMAD.HI.U32 R8, R3, R106, RZ ;  /* 0x0000006a03087227 */ /* 0x000fe200078e00ff */
[----:B------:R-:W-:-:S03]  /*19d20*/  ISETP.GT.U32.AND P1, PT, R2, R101, PT ;  /* 0x000000650200720c */ /* 0x000fc60003f24070 */
[----:B------:R-:W-:-:S04]  /*19d30*/  IMAD.MOV R8, RZ, RZ, -R8 ;  /* 0x000000ffff087224 */ /* 0x000fc800078e0a08 */
[----:B------:R-:W-:-:S06]  /*19d40*/  IMAD R106, R2, R8, R106 ;  /* 0x00000008026a7224 */ /* 0x000fcc00078e026a */
[----:B------:R-:W-:Y:S01]  /*19d50*/  @!P1 IMAD.IADD R101, R101, 0x1, -R2 ;  /* 0x0000000165659824 */ /* 0x000fe200078e0a02 */
[----:B------:R-:W-:Y:S01]  /*19d60*/  ISETP.GT.U32.AND P1, PT, R2, R106, PT ;  /* 0x0000006a0200720c */ /* 0x000fe20003f24070 */
[----:B------:R-:W-:Y:S02]  /*19d70*/  IMAD.MOV.U32 R139, RZ, RZ, R121 ;  /* 0x000000ffff8b7224 */ /* 0x000fe400078e0079 */
[----:B------:R-:W-:-:S04]  /*19d80*/  IMAD.MOV.U32 R121, RZ, RZ, R117 ;  /* 0x000000ffff797224 */ /* 0x000fc800078e0075 */
[----:B------:R-:W-:Y:S02]  /*19d90*/  IMAD.MOV.U32 R134, RZ, RZ, R121 ;  /* 0x000000ffff867224 */ /* 0x000fe400078e0079 */
[----:B------:R-:W-:Y:S01]  /*19da0*/  IMAD.MOV.U32 R121, RZ, RZ, R104 ;  /* 0x000000ffff797224 */ /* 0x000fe200078e0068 */
[----:B------:R-:W-:-:S03]  /*19db0*/  IABS R104, R139 ;  /* 0x0000008b00687213 */ /* 0x000fc60000000000 */
[----:B------:R-:W-:Y:S01]  /*19dc0*/  @!P1 IMAD.IADD R106, R106, 0x1, -R2 ;  /* 0x000000016a6a9824 */ /* 0x000fe200078e0a02 */
[----:B------:R-:W-:Y:S01]  /*19dd0*/  ISETP.GE.AND P1, PT, R139, RZ, PT ;  /* 0x000000ff8b00720c */ /* 0x000fe20003f26270 */
[----:B--2---:R-:W-:Y:S02]  /*19de0*/  IMAD.MOV.U32 R142, RZ, RZ, R136 ;  /* 0x000000ffff8e7224 */ /* 0x004fe400078e0088 */
[----:B------:R-:W-:Y:S02]  /*19df0*/  IMAD.MOV.U32 R136, RZ, RZ, R125 ;  /* 0x000000ffff887224 */ /* 0x000fe400078e007d */
[----:B------:R-:W-:Y:S02]  /*19e00*/  IMAD.MOV.U32 R125, RZ, RZ, R116 ;  /* 0x000000ffff7d7224 */ /* 0x000fe400078e0074 */
[----:B------:R-:W2:Y:S04]  /*19e10*/  LDL.LU R116, [R1+0x58c] ;  /* 0x00058c0001747983 */ /* 0x000ea80000300800 */
[----:B------:R-:W4:Y:S01]  /*19e20*/  LDL.LU R139, [R1+0x420] ;  /* 0x00042000018b7983 */ /* 0x000f220000300800 */
[----:B------:R-:W-:Y:S01]  /*19e30*/  @!P0 IMAD.MOV R91, RZ, RZ, -R91 ;  /* 0x000000ffff5b8224 */ /* 0x000fe200078e0a5b */
[----:B------:R-:W-:Y:S01]  /*19e40*/  ISETP.GT.U32.AND P0, PT, R2, R95, PT ;  /* 0x0000005f0200720c */ /* 0x000fe20003f04070 */
[----:B------:R-:W-:Y:S01]  /*19e50*/  IMAD.MOV.U32 R108, RZ, RZ, R102 ;  /* 0x000000ffff6c7224 */ /* 0x000fe200078e0066 */
[----:B------:R-:W-:-:S11]  /*19e60*/  IABS R102, R147 ;  /* 0x0000009300667213 */ /* 0x000fd60000000000 */
[----:B------:R-:W-:Y:S01]  /*19e70*/  @!P0 IMAD.IADD R95, R95, 0x1, -R2 ;  /* 0x000000015f5f8824 */ /* 0x000fe200078e0a02 */
[----:B------:R-:W-:Y:S01]  /*19e80*/  ISETP.GT.U32.AND P0, PT, R2, R98, PT ;  /* 0x000000620200720c */ /* 0x000fe20003f04070 */
[----:B------:R-:W-:Y:S02]  /*19e90*/  IMAD.MOV.U32 R117, RZ, RZ, R114 ;  /* 0x000000ffff757224 */ /* 0x000fe400078e0072 */
[----:B------:R-:W-:Y:S01]  /*19ea0*/  IMAD.MOV.U32 R114, RZ, RZ, R100 ;  /* 0x000000ffff727224 */ /* 0x000fe200078e0064 */
[----:B------:R-:W-:Y:S01]  /*19eb0*/  IABS R100, R137 ;  /* 0x0000008900647213 */ /* 0x000fe20000000000 */
[----:B------:R-:W-:-:S04]  /*19ec0*/  IMAD.HI.U32 R4, R3, R102, RZ ;  /* 0x0000006603047227 */ /* 0x000fc800078e00ff */
[----:B------:R-:W-:-:S04]  /*19ed0*/  IMAD.MOV.U32 R133, RZ, RZ, R120 ;  /* 0x000000ffff857224 */ /* 0x000fc800078e0078 */
[----:B------:R-:W-:Y:S02]  /*19ee0*/  @!P0 IMAD.IADD R98, R98, 0x1, -R2 ;  /* 0x0000000162628824 */ /* 0x000fe400078e0a02 */
[----:B------:R-:W-:Y:S01]  /*19ef0*/  IMAD.MOV.U32 R120, RZ, RZ, R103 ;  /* 0x000000ffff787224 */ /* 0x000fe200078e0067 */
[----:B------:R-:W-:Y:S01]  /*19f00*/  IABS R103, R141 ;  /* 0x0000008d00677213 */ /* 0x000fe20000000000 */
[----:B------:R-:W-:Y:S01]  /*19f10*/  IMAD.MOV R4, RZ, RZ, -R4 ;  /* 0x000000ffff047224 */ /* 0x000fe200078e0a04 */
[----:B------:R-:W-:Y:S01]  /*19f20*/  ISETP.GT.U32.AND P0, PT, R2, R98, PT ;  /* 0x000000620200720c */ /* 0x000fe20003f04070 */
[----:B------:R-:W-:-:S04]  /*19f30*/  IMAD.HI.U32 R9, R3, R100, RZ ;  /* 0x0000006403097227 */ /* 0x000fc800078e00ff */
[----:B------:R-:W-:Y:S02]  /*19f40*/  IMAD R102, R2, R4, R102 ;  /* 0x0000000402667224 */ /* 0x000fe400078e0266 */
[----:B------:R-:W-:Y:S02]  /*19f50*/  IMAD.MOV R9, RZ, RZ, -R9 ;  /* 0x000000ffff097224 */ /* 0x000fe400078e0a09 */
[----:B------:R-:W-:-:S04]  /*19f60*/  IMAD.HI.U32 R4, R3, R103, RZ ;  /* 0x0000006703047227 */ /* 0x000fc800078e00ff */
[----:B------:R-:W-:Y:S02]  /*19f70*/  IMAD R100, R2, R9, R100 ;  /* 0x0000000902647224 */ /* 0x000fe400078e0264 */
[----:B------:R-:W-:Y:S02]  /*19f80*/  IMAD.MOV R4, RZ, RZ, -R4 ;  /* 0x000000ffff047224 */ /* 0x000fe400078e0a04 */
[----:B------:R-:W-:Y:S01]  /*19f90*/  @!P0 IMAD.IADD R98, R98, 0x1, -R2 ;  /* 0x0000000162628824 */ /* 0x000fe200078e0a02 */
[C---:B------:R-:W-:Y:S01]  /*19fa0*/  ISETP.GT.U32.AND P0, PT, R2.reuse, R100, PT ;  /* 0x000000640200720c */ /* 0x040fe20003f04070 */
[----:B------:R-:W-:-:S05]  /*19fb0*/  IMAD R103, R2, R4, R103 ;  /* 0x0000000402677224 */ /* 0x000fca00078e0267 */
[----:B------:R-:W-:Y:S01]  /*19fc0*/  ISETP.GT.U32.AND P5, PT, R2, R103, PT ;  /* 0x000000670200720c */ /* 0x000fe20003fa4070 */
[----:B------:R-:W-:Y:S02]  /*19fd0*/  IMAD.MOV.U32 R143, RZ, RZ, R130 ;  /* 0x000000ffff8f7224 */ /* 0x000fe400078e0082 */
[----:B------:R-:W-:-:S04]  /*19fe0*/  IMAD.MOV.U32 R130, RZ, RZ, R107 ;  /* 0x000000ffff827224 */ /* 0x000fc800078e006b */
[----:B------:R-:W-:Y:S01]  /*19ff0*/  @!P0 IMAD.IADD R100, R100, 0x1, -R2 ;  /* 0x0000000164648824 */ /* 0x000fe200078e0a02 */
[C---:B------:R-:W-:Y:S01]  /*1a000*/  ISETP.GT.U32.AND P0, PT, R2.reuse, R102, PT ;  /* 0x000000660200720c */ /* 0x040fe20003f04070 */
[----:B------:R-:W-:Y:S01]  /*1a010*/  @!P3 IMAD.MOV R95, RZ, RZ, -R95 ;  /* 0x000000ffff5fb224 */ /* 0x000fe200078e0a5f */
[----:B------:R-:W-:Y:S01]  /*1a020*/  IABS R107, R144 ;  /* 0x00000090006b7213 */ /* 0x000fe20000000000 */
[----:B------:R-:W-:Y:S01]  /*1a030*/  IMAD.HI.U32 R10, R3, R104, RZ ;  /* 0x00000068030a7227 */ /* 0x000fe200078e00ff */
[----:B------:R-:W-:-:S03]  /*1a040*/  ISETP.GT.U32.AND P3, PT, R2, R99, PT ;  /* 0x000000630200720c */ /* 0x000fc60003f64070 */
[----:B------:R-:W-:Y:S02]  /*1a050*/  @!P5 IMAD.IADD R103, R103, 0x1, -R2 ;  /* 0x000000016767d824 */ /* 0x000fe400078e0a02 */
[----:B------:R-:W-:Y:S02]  /*1a060*/  IMAD.MOV.U32 R135, RZ, RZ, R122 ;  /* 0x000000ffff877224 */ /* 0x000fe400078e007a */
[----:B------:R-:W-:Y:S01]  /*1a070*/  IMAD.MOV.U32 R122, RZ, RZ, R105 ;  /* 0x000000ffff7a7224 */ /* 0x000fe200078e0069 */
[----:B------:R-:W-:Y:S01]  /*1a080*/  IABS R105, R146 ;  /* 0x0000009200697213 */ /* 0x000fe20000000000 */
[----:B------:R-:W-:Y:S01]  /*1a090*/  IMAD.MOV R10, RZ, RZ, -R10 ;  /* 0x000000ffff0a7224 */ /* 0x000fe200078e0a0a */
[----:B------:R-:W-:Y:S01]  /*1a0a0*/  ISETP.GT.U32.AND P5, PT, R2, R103, PT ;  /* 0x000000670200720c */ /* 0x000fe20003fa4070 */
[----:B------:R-:W-:-:S04]  /*1a0b0*/  IMAD.HI.U32 R4, R3, R107, RZ ;  /* 0x0000006b03047227 */ /* 0x000fc800078e00ff */
[----:B------:R-:W-:Y:S01]  /*1a0c0*/  @!P4 IMAD.MOV R96, RZ, RZ, -R96 ;  /* 0x000000ffff60c224 */ /* 0x000fe200078e0a60 */
[----:B------:R-:W-:Y:S01]  /*1a0d0*/  ISETP.GT.U32.AND P4, PT, R2, R100, PT ;  /* 0x000000640200720c */ /* 0x000fe20003f84070 */
[----:B------:R-:W-:-:S04]  /*1a0e0*/  IMAD.HI.U32 R9, R3, R105, RZ ;  /* 0x0000006903097227 */ /* 0x000fc800078e00ff */
[----:B------:R-:W-:Y:S02]  /*1a0f0*/  @!P0 IMAD.IADD R102, R102, 0x1, -R2 ;  /* 0x0000000166668824 */ /* 0x000fe400078e0a02 */
[C---:B------:R-:W-:Y:S02]  /*1a100*/  IMAD R104, R2.reuse, R10, R104 ;  /* 0x0000000a02687224 */ /* 0x040fe400078e0268 */
[----:B------:R-:W-:Y:S02]  /*1a110*/  IMAD.MOV R4, RZ, RZ, -R4 ;  /* 0x000000ffff047224 */ /* 0x000fe400078e0a04 */
[----:B------:R-:W-:Y:S02]  /*1a120*/  IMAD.MOV R9, RZ, RZ, -R9 ;  /* 0x000000ffff097224 */ /* 0x000fe400078e0a09 */
[----:B------:R-:W-:Y:S01]  /*1a130*/  @!P2 IMAD.MOV R98, RZ, RZ, -R98 ;  /* 0x000000ffff62a224 */ /* 0x000fe200078e0a62 */
[C---:B------:R-:W-:Y:S01]  /*1a140*/  ISETP.GT.U32.AND P2, PT, R2.reuse, R102, PT ;  /* 0x000000660200720c */ /* 0x040fe20003f44070 */
[----:B------:R-:W-:-:S02]  /*1a150*/  IMAD R107, R2, R4, R107 ;  /* 0x00000004026b7224 */ /* 0x000fc400078e026b */
[--C-:B------:R-:W-:Y:S01]  /*1a160*/  @!P3 IMAD.IADD R99, R99, 0x1, -R2.reuse ;  /* 0x000000016363b824 */ /* 0x100fe200078e0a02 */
[C---:B------:R-:W-:Y:S01]  /*1a170*/  ISETP.GT.U32.AND P3, PT, R2.reuse, R104, PT ;  /* 0x000000680200720c */ /* 0x040fe20003f64070 */
[C---:B------:R-:W-:Y:S02]  /*1a180*/  IMAD R105, R2.reuse, R9, R105 ;  /* 0x0000000902697224 */ /* 0x040fe400078e0269 */
[--C-:B------:R-:W-:Y:S01]  /*1a190*/  @!P5 IMAD.IADD R103, R103, 0x1, -R2.reuse ;  /* 0x000000016767d824 */ /* 0x100fe200078e0a02 */
[----:B------:R-:W-:Y:S01]  /*1a1a0*/  ISETP.GT.U32.AND P5, PT, R2, R107, PT ;  /* 0x0000006b0200720c */ /* 0x000fe20003fa4070 */
[----:B------:R-:W-:Y:S01]  /*1a1b0*/  @!P4 IMAD.IADD R100, R100, 0x1, -R2 ;  /* 0x000000016464c824 */ /* 0x000fe200078e0a02 */
[----:B------:R-:W-:Y:S01]  /*1a1c0*/  ISETP.GE.AND P0, PT, R137, RZ, PT ;  /* 0x000000ff8900720c */ /* 0x000fe20003f06270 */
[----:B------:R-:W-:Y:S01]  /*1a1d0*/  IMAD.MOV.U32 R137, RZ, RZ, R123 ;  /* 0x000000ffff897224 */ /* 0x000fe200078e007b */
[----:B------:R-:W-:Y:S01]  /*1a1e0*/  ISETP.GT.U32.AND P4, PT, R2, R105, PT ;  /* 0x000000690200720c */ /* 0x000fe20003f84070 */
[----:B------:R-:W-:-:S02]  /*1a1f0*/  IMAD.MOV.U32 R123, RZ, RZ, R114 ;  /* 0x000000ffff7b7224 */ /* 0x000fc400078e0072 */
[----:B------:R-:W-:Y:S01]  /*1a200*/  IMAD.MOV.U32 R114, RZ, RZ, R108 ;  /* 0x000000ffff727224 */ /* 0x000fe200078e006c */
[----:B------:R-:W-:Y:S01]  /*1a210*/  IABS R108, R140 ;  /* 0x0000008c006c7213 */ /* 0x000fe20000000000 */
[--C-:B------:R-:W-:Y:S01]  /*1a220*/  @!P2 IMAD.IADD R102, R102, 0x1, -R2.reuse ;  /* 0x000000016666a824 */ /* 0x100fe200078e0a02 */
[----:B------:R-:W-:Y:S01]  /*1a230*/  ISETP.GE.AND P2, PT, R148, RZ, PT ;  /* 0x000000ff9400720c */ /* 0x000fe20003f46270 */
[----:B------:R-:W-:Y:S01]  /*1a240*/  @!P3 IMAD.IADD R104, R104, 0x1, -R2 ;  /* 0x000000016868b824 */ /* 0x000fe200078e0a02 */
[----:B------:R-:W-:Y:S01]  /*1a250*/  ISETP.GE.AND P3, PT, R147, RZ, PT ;  /* 0x000000ff9300720c */ /* 0x000fe20003f66270 */
[----:B------:R-:W-:-:S04]  /*1a260*/  IMAD.HI.U32 R8, R3, R108, RZ ;  /* 0x0000006c03087227 */ /* 0x000fc800078e00ff */
[----:B------:R-:W-:Y:S02]  /*1a270*/  @!P5 IMAD.IADD R107, R107, 0x1, -R2 ;  /* 0x000000016b6bd824 */ /* 0x000fe400078e0a02 */
[----:B------:R-:W-:Y:S02]  /*1a280*/  IMAD.MOV R8, RZ, RZ, -R8 ;  /* 0x000000ffff087224 */ /* 0x000fe400078e0a08 */
[----:B------:R-:W-:Y:S02]  /*1a290*/  @!P4 IMAD.IADD R105, R105, 0x1, -R2 ;  /* 0x000000016969c824 */ /* 0x000fe400078e0a02 */
[----:B------:R-:W-:Y:S01]  /*1a2a0*/  @!P6 IMAD.MOV R99, RZ, RZ, -R99 ;  /* 0x000000ffff63e224 */ /* 0x000fe200078e0a63 */
[C---:B------:R-:W-:Y:S01]  /*1a2b0*/  ISETP.GT.U32.AND P6, PT, R2.reuse, R107, PT ;  /* 0x0000006b0200720c */ /* 0x040fe20003fc4070 */
[----:B------:R-:W-:Y:S02]  /*1a2c0*/  IMAD R108, R2, R8, R108 ;  /* 0x00000008026c7224 */ /* 0x000fe400078e026c */
[----:B---3--:R-:W-:-:S02]  /*1a2d0*/  IMAD.MOV.U32 R138, RZ, RZ, R115 ;  /* 0x000000ffff8a7224 */ /* 0x008fc400078e0073 */
[----:B------:R-:W-:Y:S01]  /*1a2e0*/  @!P0 IMAD.MOV R100, RZ, RZ, -R100 ;  /* 0x000000ffff648224 */ /* 0x000fe200078e0a64 */
[C---:B------:R-:W-:Y:S01]  /*1a2f0*/  ISETP.GT.U32.AND P0, PT, R2.reuse, R105, PT ;  /* 0x000000690200720c */ /* 0x040fe20003f04070 */
[----:B------:R-:W-:Y:S01]  /*1a300*/  IMAD.MOV.U32 R115, RZ, RZ, R109 ;  /* 0x000000ffff737224 */ /* 0x000fe200078e006d */
[----:B------:R-:W-:Y:S01]  /*1a310*/  ISETP.GE.AND P4, PT, R141, RZ, PT ;  /* 0x000000ff8d00720c */ /* 0x000fe20003f86270 */
[----:B------:R-:W-:Y:S01]  /*1a320*/  @!P2 IMAD.MOV R101, RZ, RZ, -R101 ;  /* 0x000000ffff65a224 */ /* 0x000fe200078e0a65 */
[----:B------:R-:W-:Y:S01]  /*1a330*/  IABS R109, R143 ;  /* 0x0000008f006d7213 */ /* 0x000fe20000000000 */
[----:B------:R-:W-:Y:S01]  /*1a340*/  @!P3 IMAD.MOV R102, RZ, RZ, -R102 ;  /* 0x000000ffff66b224 */ /* 0x000fe200078e0a66 */
[C---:B------:R-:W-:Y:S01]  /*1a350*/  ISETP.GT.U32.AND P5, PT, R2.reuse, R104, PT ;  /* 0x000000680200720c */ /* 0x040fe20003fa4070 */
[----:B------:R-:W-:Y:S01]  /*1a360*/  IMAD.MOV.U32 R141, RZ, RZ, R138 ;  /* 0x000000ffff8d7224 */ /* 0x000fe200078e008a */
[C---:B------:R-:W-:Y:S01]  /*1a370*/  ISETP.GT.U32.AND P2, PT, R2.reuse, R106, PT ;  /* 0x0000006a0200720c */ /* 0x040fe20003f44070 */
[----:B------:R-:W-:Y:S01]  /*1a380*/  IMAD.MOV.U32 R138, RZ, RZ, R137 ;  /* 0x000000ffff8a7224 */ /* 0x000fe200078e0089 */
[----:B------:R-:W-:Y:S01]  /*1a390*/  ISETP.GT.U32.AND P3, PT, R2, R108, PT ;  /* 0x0000006c0200720c */ /* 0x000fe20003f64070 */
[----:B------:R-:W-:-:S02]  /*1a3a0*/  IMAD.MOV.U32 R137, RZ, RZ, R136 ;  /* 0x000000ffff897224 */ /* 0x000fc400078e0088 */
[----:B------:R-:W-:Y:S02]  /*1a3b0*/  IMAD.MOV.U32 R136, RZ, RZ, R135 ;  /* 0x000000ffff887224 */ /* 0x000fe400078e0087 */
[----:B------:R-:W-:Y:S02]  /*1a3c0*/  IMAD.MOV.U32 R135, RZ, RZ, R134 ;  /* 0x000000ffff877224 */ /* 0x000fe400078e0086 */
[----:B------:R-:W-:-:S04]  /*1a3d0*/  IMAD.HI.U32 R4, R3, R109, RZ ;  /* 0x0000006d03047227 */ /* 0x000fc800078e00ff */
[----:B------:R-:W-:Y:S02]  /*1a3e0*/  IMAD.MOV.U32 R134, RZ, RZ, R133 ;  /* 0x000000ffff867224 */ /* 0x000fe400078e0085 */
[----:B------:R-:W-:Y:S02]  /*1a3f0*/  IMAD.MOV.U32 R133, RZ, RZ, R132 ;  /* 0x000000ffff857224 */ /* 0x000fe400078e0084 */
[----:B------:R-:W-:Y:S02]  /*1a400*/  IMAD.MOV.U32 R132, RZ, RZ, R130 ;  /* 0x000000ffff847224 */ /* 0x000fe400078e0082 */
[----:B------:R-:W-:Y:S01]  /*1a410*/  @!P6 IMAD.IADD R107, R107, 0x1, -R2 ;  /* 0x000000016b6be824 */ /* 0x000fe200078e0a02 */
[----:B------:R-:W-:Y:S01]  /*1a420*/  ISETP.GE.AND P6, PT, R140, RZ, PT ;  /* 0x000000ff8c00720c */ /* 0x000fe20003fc6270 */
[----:B------:R-:W-:Y:S02]  /*1a430*/  IMAD.MOV.U32 R130, RZ, RZ, R124 ;  /* 0x000000ffff827224 */ /* 0x000fe400078e007c */
[----:B------:R-:W-:-:S02]  /*1a440*/  IMAD.MOV R4, RZ, RZ, -R4 ;  /* 0x000000ffff047224 */ /* 0x000fc400078e0a04 */
[----:B------:R-:W-:Y:S02]  /*1a450*/  IMAD.MOV.U32 R124, RZ, RZ, R123 ;  /* 0x000000ffff7c7224 */ /* 0x000fe400078e007b */
[--C-:B------:R-:W-:Y:S01]  /*1a460*/  @!P0 IMAD.IADD R105, R105, 0x1, -R2.reuse ;  /* 0x0000000169698824 */ /* 0x100fe200078e0a02 */
[----:B------:R-:W-:Y:S01]  /*1a470*/  ISETP.GE.AND P0, PT, R145, RZ, PT ;  /* 0x000000ff9100720c */ /* 0x000fe20003f06270 */
[----:B------:R-:W-:Y:S02]  /*1a480*/  IMAD R109, R2, R4, R109 ;  /* 0x00000004026d7224 */ /* 0x000fe400078e026d */
[--C-:B------:R-:W-:Y:S02]  /*1a490*/  @!P5 IMAD.IADD R104, R104, 0x1, -R2.reuse ;  /* 0x000000016868d824 */ /* 0x100fe400078e0a02 */
[--C-:B------:R-:W-:Y:S01]  /*1a4a0*/  @!P2 IMAD.IADD R106, R106, 0x1, -R2.reuse ;  /* 0x000000016a6aa824 */ /* 0x100fe200078e0a02 */
[----:B------:R-:W-:Y:S01]  /*1a4b0*/  ISETP.GE.AND P2, PT, R144, RZ, PT ;  /* 0x000000ff9000720c */ /* 0x000fe20003f46270 */
[----:B------:R-:W-:Y:S01]  /*1a4c0*/  @!P3 IMAD.IADD R108, R108, 0x1, -R2 ;  /* 0x000000016c6cb824 */ /* 0x000fe200078e0a02 */
[----:B------:R-:W-:Y:S01]  /*1a4d0*/  ISETP.GT.U32.AND P5, PT, R2, R109, PT ;  /* 0x0000006d0200720c */ /* 0x000fe20003fa4070 */
[----:B------:R-:W-:-:S03]  /*1a4e0*/  @!P1 IMAD.MOV R104, RZ, RZ, -R104 ;  /* 0x000000ffff689224 */ /* 0x000fc600078e0a68 */
[----:B------:R-:W-:Y:S01]  /*1a4f0*/  ISETP.GT.U32.AND P1, PT, R2, R108, PT ;  /* 0x0000006c0200720c */ /* 0x000fe20003f24070 */
[----:B------:R-:W-:Y:S01]  /*1a500*/  @!P4 IMAD.MOV R103, RZ, RZ, -R103 ;  /* 0x000000ffff67c224 */ /* 0x000fe200078e0a67 */
[----:B------:R-:W-:Y:S01]  /*1a510*/  ISETP.GE.AND P4, PT, R146, RZ, PT ;  /* 0x000000ff9200720c */ /* 0x000fe20003f86270 */
[----:B------:R-:W-:Y:S01]  /*1a520*/  @!P0 IMAD.MOV R106, RZ, RZ, -R106 ;  /* 0x000000ffff6a8224 */ /* 0x000fe200078e0a6a */
[----:B------:R-:W-:-:S03]  /*1a530*/  ISETP.GE.AND P0, PT, R142, RZ, PT ;  /* 0x000000ff8e00720c */ /* 0x000fc60003f06270 */
[----:B------:R-:W-:Y:S01]  /*1a540*/  @!P2 IMAD.MOV R107, RZ, RZ, -R107 ;  /* 0x000000ffff6ba224 */ /* 0x000fe200078e0a6b */
[----:B------:R-:W-:Y:S01]  /*1a550*/  ISETP.GE.AND P2, PT, R141, RZ, PT ;  /* 0x000000ff8d00720c */ /* 0x000fe20003f46270 */
[----:B------:R-:W-:-:S04]  /*1a560*/  @!P5 IMAD.IADD R109, R109, 0x1, -R2 ;  /* 0x000000016d6dd824 */ /* 0x000fc800078e0a02 */
[----:B------:R-:W-:Y:S02]  /*1a570*/  @!P1 IMAD.IADD R108, R108, 0x1, -R2 ;  /* 0x000000016c6c9824 */ /* 0x000fe400078e0a02 */
[----:B------:R-:W-:Y:S01]  /*1a580*/  @!P4 IMAD.MOV R105, RZ, RZ, -R105 ;  /* 0x000000ffff69c224 */ /* 0x000fe200078e0a69 */
[----:B------:R-:W-:Y:S02]  /*1a590*/  ISETP.GT.U32.AND P4, PT, R2, R109, PT ;  /* 0x0000006d0200720c */ /* 0x000fe40003f84070 */
[----:B------:R-:W-:-:S11]  /*1a5a0*/  ISETP.GE.AND P3, PT, R143, RZ, PT ;  /* 0x000000ff8f00720c */ /* 0x000fd60003f66270 */
[----:B------:R-:W-:-:S04]  /*1a5b0*/  @!P4 IMAD.IADD R109, R109, 0x1, -R2 ;  /* 0x000000016d6dc824 */ /* 0x000fc800078e0a02 */
[----:B------:R-:W-:Y:S02]  /*1a5c0*/  @!P3 IMAD.MOV R109, RZ, RZ, -R109 ;  /* 0x000000ffff6db224 */ /* 0x000fe400078e0a6d */
[----:B--2---:R-:W-:Y:S02]  /*1a5d0*/  IMAD.MOV.U32 R123, RZ, RZ, R116 ;  /* 0x000000ffff7b7224 */ /* 0x004fe400078e0074 */
[----:B------:R-:W-:Y:S02]  /*1a5e0*/  IMAD.MOV.U32 R116, RZ, RZ, R110 ;  /* 0x000000ffff747224 */ /* 0x000fe400078e006e */
[----:B----4-:R-:W-:Y:S02]  /*1a5f0*/  IMAD.MOV.U32 R140, RZ, RZ, R139 ;  /* 0x000000ffff8c7224 */ /* 0x010fe400078e008b */
[----:B------:R-:W-:Y:S02]  /*1a600*/  IMAD.MOV.U32 R139, RZ, RZ, R138 ;  /* 0x000000ffff8b7224 */ /* 0x000fe400078e008a */
[----:B------:R-:W-:-:S02]  /*1a610*/  IMAD.MOV.U32 R138, RZ, RZ, R125 ;  /* 0x000000ffff8a7224 */ /* 0x000fc400078e007d */
[----:B------:R-:W-:Y:S02]  /*1a620*/  IMAD.MOV.U32 R147, RZ, RZ, R140 ;  /* 0x000000ffff937224 */ /* 0x000fe400078e008c */
[----:B------:R-:W-:Y:S02]  /*1a630*/  IMAD.MOV.U32 R140, RZ, RZ, R139 ;  /* 0x000000ffff8c7224 */ /* 0x000fe400078e008b */
[----:B------:R-:W-:Y:S02]  /*1a640*/  IMAD.MOV.U32 R139, RZ, RZ, R138 ;  /* 0x000000ffff8b7224 */ /* 0x000fe400078e008a */
[----:B------:R-:W-:Y:S02]  /*1a650*/  IMAD.MOV.U32 R138, RZ, RZ, R116 ;  /* 0x000000ffff8a7224 */ /* 0x000fe400078e0074 */
[----:B------:R-:W2:Y:S01]  /*1a660*/  LDL.LU R116, [R1+0x634] ;  /* 0x0006340001747983 */ /* 0x000ea20000300800 */
[----:B------:R-:W-:Y:S01]  /*1a670*/  IMAD.MOV.U32 R125, RZ, RZ, R124 ;  /* 0x000000ffff7d7224 */ /* 0x000fe200078e007c */
[----:B------:R-:W-:Y:S01]  /*1a680*/  IABS R110, R142 ;  /* 0x0000008e006e7213 */ /* 0x000fe20000000000 */
[----:B------:R-:W-:-:S02]  /*1a690*/  IMAD.MOV.U32 R124, RZ, RZ, R123 ;  /* 0x000000ffff7c7224 */ /* 0x000fc400078e007b */
[----:B------:R-:W-:Y:S02]  /*1a6a0*/  IMAD.MOV.U32 R156, RZ, RZ, R140 ;  /* 0x000000ffff9c7224 */ /* 0x000fe400078e008c */
[----:B------:R-:W-:Y:S01]  /*1a6b0*/  IMAD.MOV.U32 R123, RZ, RZ, R111 ;  /* 0x000000ffff7b7224 */ /* 0x000fe200078e006f */
[----:B------:R-:W-:Y:S01]  /*1a6c0*/  IABS R111, R141 ;  /* 0x0000008d006f7213 */ /* 0x000fe20000000000 */
[----:B------:R-:W-:Y:S02]  /*1a6d0*/  IMAD.MOV.U32 R142, RZ, RZ, R139 ;  /* 0x000000ffff8e7224 */ /* 0x000fe400078e008b */
[----:B------:R-:W-:Y:S02]  /*1a6e0*/  IMAD.MOV.U32 R140, RZ, RZ, R137 ;  /* 0x000000ffff8c7224 */ /* 0x000fe400078e0089 */
[----:B------:R-:W-:Y:S02]  /*1a6f0*/  IMAD.MOV.U32 R137, RZ, RZ, R134 ;  /* 0x000000ffff897224 */ /* 0x000fe400078e0086 */
[----:B------:R-:W-:-:S02]  /*1a700*/  IMAD.MOV.U32 R141, RZ, RZ, R138 ;  /* 0x000000ffff8d7224 */ /* 0x000fc400078e008a */
[----:B------:R-:W-:Y:S02]  /*1a710*/  IMAD.MOV.U32 R134, RZ, RZ, R122 ;  /* 0x000000ffff867224 */ /* 0x000fe400078e007a */
[----:B------:R-:W-:Y:S01]  /*1a720*/  IMAD.MOV.U32 R122, RZ, RZ, R119 ;  /* 0x000000ffff7a7224 */ /* 0x000fe200078e0077 */
[----:B------:R-:W-:Y:S01]  /*1a730*/  ISETP.GE.AND P1, PT, R142, RZ, PT ;  /* 0x000000ff8e00720c */ /* 0x000fe20003f26270 */
[----:B------:R-:W-:Y:S02]  /*1a740*/  IMAD.MOV.U32 R139, RZ, RZ, R136 ;  /* 0x000000ffff8b7224 */ /* 0x000fe400078e0088 */
[----:B------:R-:W-:Y:S01]  /*1a750*/  IMAD.MOV.U32 R119, RZ, RZ, R112 ;  /* 0x000000ffff777224 */ /* 0x000fe200078e0070 */
[----:B------:R-:W-:Y:S01]  /*1a760*/  IABS R112, R142 ;  /* 0x0000008e00707213 */ /* 0x000fe20000000000 */
        /* <DEDUP_REMOVED lines=11> */
[----:B------:R-:W-:Y:S01]  /*1a820*/  IMAD.MOV.U32 R137, RZ, RZ, R136 ;  /* 0x000000ffff897224 */ /* 0x000fe200078e0088 */
[----:B------:R-:W3:Y:S01]  /*1a830*/  LDL.LU R120, [R1+0x63c] ;  /* 0x00063c0001787983 */ /* 0x000ee20000300800 */
[----:B------:R-:W-:Y:S02]  /*1a840*/  IMAD.MOV.U32 R136, RZ, RZ, R135 ;  /* 0x000000ffff887224 */ /* 0x000fe400078e0087 */
[----:B------:R-:W-:Y:S01]  /*1a850*/  IMAD.MOV.U32 R135, RZ, RZ, R134 ;  /* 0x000000ffff877224 */ /* 0x000fe200078e0086 */
[----:B------:R-:W4:Y:S01]  /*1a860*/  LDL.LU R121, [R1+0x638] ;  /* 0x0006380001797983 */ /* 0x000f220000300800 */
        /* <DEDUP_REMOVED lines=8> */
[----:B------:R-:W3:Y:S01]  /*1a8f0*/  LDL.LU R126, [R1+0x5ec] ;  /* 0x0005ec00017e7983 */ /* 0x000ee20000300800 */
[----:B------:R-:W-:Y:S02]  /*1a900*/  IMAD.MOV.U32 R143, RZ, RZ, R134 ;  /* 0x000000ffff8f7224 */ /* 0x000fe400078e0086 */
[----:B------:R-:W-:Y:S01]  /*1a910*/  IMAD.MOV.U32 R144, RZ, RZ, R135 ;  /* 0x000000ffff907224 */ /* 0x000fe200078e0087 */
[----:B------:R-:W3:Y:S01]  /*1a920*/  LDL.LU R134, [R1+0x5b8] ;  /* 0x0005b80001867983 */ /* 0x000ee20000300800 */
[----:B------:R-:W-:Y:S02]  /*1a930*/  IMAD.MOV.U32 R155, RZ, RZ, R142 ;  /* 0x000000ffff9b7224 */ /* 0x000fe400078e008e */
[----:B------:R-:W-:Y:S01]  /*1a940*/  IMAD.MOV.U32 R151, RZ, RZ, R141 ;  /* 0x000000ffff977224 */ /* 0x000fe200078e008d */
[----:B------:R-:W3:Y:S01]  /*1a950*/  LDL.LU R135, [R1+0x610] ;  /* 0x0006100001877983 */ /* 0x000ee20000300800 */
[----:B------:R-:W-:Y:S01]  /*1a960*/  IMAD.MOV.U32 R130, RZ, RZ, R114 ;  /* 0x000000ffff827224 */ /* 0x000fe200078e0072 */
[----:B------:R-:W-:Y:S01]  /*1a970*/  IABS R114, R145 ;  /* 0x0000009100727213 */ /* 0x000fe20000000000 */
[----:B------:R-:W-:Y:S01]  /*1a980*/  IMAD.MOV.U32 R142, RZ, RZ, R250 ;  /* 0x000000ffff8e7224 */ /* 0x000fe200078e00fa */
[----:B------:R-:W3:Y:S01]  /*1a990*/  LDL.LU R141, [R1+0x66c] ;  /* 0x00066c00018d7983 */ /* 0x000ee20000300800 */
[----:B------:R-:W-:-:S03]  /*1a9a0*/  ISETP.GE.AND P3, PT, R145, RZ, PT ;  /* 0x000000ff9100720c */ /* 0x000fc60003f66270 */
[----:B------:R-:W3:Y:S04]  /*1a9b0*/  LDL.LU R250, [R1+0x744] ;  /* 0x0007440001fa7983 */ /* 0x000ee80000300800 */
[----:B------:R-:W3:Y:S04]  /*1a9c0*/  LDL.LU R145, [R1+0x568] ;  /* 0x0005680001917983 */ /* 0x000ee80000300800 */
[----:B------:R-:W4:Y:S01]  /*1a9d0*/  LDL.LU R146, [R1+0x574] ;  /* 0x0005740001927983 */ /* 0x000f220000300800 */
[----:B------:R-:W-:-:S03]  /*1a9e0*/  IMAD.MOV.U32 R148, RZ, RZ, R125 ;  /* 0x000000ffff947224 */ /* 0x000fc600078e007d */
[----:B------:R-:W3:Y:S01]  /*1a9f0*/  LDL.LU R125, [R1+0x688] ;  /* 0x00068800017d7983 */ /* 0x000ee20000300800 */
[----:B------:R-:W-:-:S04]  /*1aa00*/  IMAD.HI.U32 R4, R3, R110, RZ ;  /* 0x0000006e03047227 */ /* 0x000fc800078e00ff */
[----:B------:R-:W-:-:S04]  /*1aa10*/  IMAD.MOV R4, RZ, RZ, -R4 ;  /* 0x000000ffff047224 */ /* 0x000fc800078e0a04 */
[----:B------:R-:W-:Y:S02]  /*1aa20*/  IMAD R110, R2, R4, R110 ;  /* 0x00000004026e7224 */ /* 0x000fe400078e026e */
[----:B------:R-:W-:-:S03]  /*1aa30*/  IMAD.HI.U32 R4, R3, R111, RZ ;  /* 0x0000006f03047227 */ /* 0x000fc600078e00ff */
[----:B------:R-:W-:Y:S01]  /*1aa40*/  ISETP.GT.U32.AND P5, PT, R2, R110, PT ;  /* 0x0000006e0200720c */ /* 0x000fe20003fa4070 */
[----:B------:R-:W-:-:S04]  /*1aa50*/  IMAD.MOV R4, RZ, RZ, -R4 ;  /* 0x000000ffff047224 */ /* 0x000fc800078e0a04 */
[----:B------:R-:W-:-:S08]  /*1aa60*/  IMAD R111, R2, R4, R111 ;  /* 0x00000004026f7224 */ /* 0x000fd000078e026f */
[----:B------:R-:W-:Y:S01]  /*1aa70*/  @!P5 IMAD.IADD R110, R110, 0x1, -R2 ;  /* 0x000000016e6ed824 */ /* 0x000fe200078e0a02 */
[----:B------:R-:W-:Y:S01]  /*1aa80*/  ISETP.GT.U32.AND P5, PT, R2, R111, PT ;  /* 0x0000006f0200720c */ /* 0x000fe20003fa4070 */
[----:B------:R-:W-:Y:S01]  /*1aa90*/  IMAD.HI.U32 R4, R3, R112, RZ ;  /* 0x0000007003047227 */ /* 0x000fe200078e00ff */
[----:B------:R-:W-:Y:S02]  /*1aaa0*/  ISETP.GE.AND P4, PT, R113, RZ, PT ;  /* 0x000000ff7100720c */ /* 0x000fe40003f86270 */
[----:B------:R-:W-:Y:S01]  /*1aab0*/  IABS R113, R113 ;  /* 0x0000007100717213 */ /* 0x000fe20000000000 */
[----:B------:R-:W-:Y:S02]  /*1aac0*/  IMAD.MOV R4, RZ, RZ, -R4 ;  /* 0x000000ffff047224 */ /* 0x000fe400078e0a04 */
[----:B------:R-:W-:-:S06]  /*1aad0*/  @!P6 IMAD.MOV R108, RZ, RZ, -R108 ;  /* 0x000000ffff6ce224 */ /* 0x000fcc00078e0a6c */
[----:B------:R-:W-:Y:S01]  /*1aae0*/  @!P5 IMAD.IADD R111, R111, 0x1, -R2 ;  /* 0x000000016f6fd824 */ /* 0x000fe200078e0a02 */
[C---:B------:R-:W-:Y:S01]  /*1aaf0*/  ISETP.GT.U32.AND P6, PT, R2.reuse, R110, PT ;  /* 0x0000006e0200720c */ /* 0x040fe20003fc4070 */
[C---:B------:R-:W-:Y:S02]  /*1ab00*/  IMAD R112, R2.reuse, R4, R112 ;  /* 0x0000000402707224 */ /* 0x040fe400078e0270 */
[----:B------:R-:W-:Y:S01]  /*1ab10*/  IMAD.HI.U32 R4, R3, R113, RZ ;  /* 0x0000007103047227 */ /* 0x000fe200078e00ff */
[----:B------:R-:W-:-:S03]  /*1ab20*/  ISETP.GT.U32.AND P5, PT, R2, R111, PT ;  /* 0x0000006f0200720c */ /* 0x000fc60003fa4070 */
[----:B------:R-:W-:Y:S01]  /*1ab30*/  IMAD.MOV.U32 R133, RZ, RZ, R115 ;  /* 0x000000ffff857224 */ /* 0x000fe200078e0073 */
[----:B------:R-:W-:Y:S01]  /*1ab40*/  IABS R115, R147 ;  /* 0x0000009300737213 */ /* 0x000fe20000000000 */
[----:B------:R-:W-:Y:S02]  /*1ab50*/  IMAD.MOV R4, RZ, RZ, -R4 ;  /* 0x000000ffff047224 */ /* 0x000fe400078e0a04 */
[----:B------:R-:W-:-:S04]  /*1ab60*/  IMAD.HI.U32 R9, R3, R114, RZ ;  /* 0x0000007203097227 */ /* 0x000fc800078e00ff */
[----:B------:R-:W-:Y:S02]  /*1ab70*/  IMAD.MOV.U32 R153, RZ, RZ, R144 ;  /* 0x000000ffff997224 */ /* 0x000fe400078e0090 */
[----:B------:R-:W-:Y:S02]  /*1ab80*/  IMAD R113, R2, R4, R113 ;  /* 0x0000000402717224 */ /* 0x000fe400078e0271 */
[----:B------:R-:W-:-:S04]  /*1ab90*/  IMAD.HI.U32 R8, R3, R115, RZ ;  /* 0x0000007303087227 */ /* 0x000fc800078e00ff */
[----:B------:R-:W-:Y:S02]  /*1aba0*/  IMAD.MOV R9, RZ, RZ, -R9 ;  /* 0x000000ffff097224 */ /* 0x000fe400078e0a09 */
[--C-:B------:R-:W-:Y:S01]  /*1abb0*/  @!P5 IMAD.IADD R111, R111, 0x1, -R2.reuse ;  /* 0x000000016f6fd824 */ /* 0x100fe200078e0a02 */
[----:B------:R-:W-:Y:S01]  /*1abc0*/  ISETP.GT.U32.AND P5, PT, R2, R113, PT ;  /* 0x000000710200720c */ /* 0x000fe20003fa4070 */
[----:B------:R-:W-:Y:S02]  /*1abd0*/  @!P6 IMAD.IADD R110, R110, 0x1, -R2 ;  /* 0x000000016e6ee824 */ /* 0x000fe400078e0a02 */
[----:B------:R-:W-:Y:S02]  /*1abe0*/  IMAD.MOV R8, RZ, RZ, -R8 ;  /* 0x000000ffff087224 */ /* 0x000fe400078e0a08 */
[C---:B------:R-:W-:Y:S02]  /*1abf0*/  IMAD R114, R2.reuse, R9, R114 ;  /* 0x0000000902727224 */ /* 0x040fe400078e0272 */
[----:B------:R-:W-:-:S02]  /*1ac00*/  IMAD R115, R2, R8, R115 ;  /* 0x0000000802737224 */ /* 0x000fc400078e0273 */
[----:B------:R-:W-:Y:S01]  /*1ac10*/  @!P0 IMAD.MOV R110, RZ, RZ, -R110 ;  /* 0x000000ffff6e8224 */ /* 0x000fe200078e0a6e */
[C---:B------:R-:W-:Y:S02]  /*1ac20*/  ISETP.GT.U32.AND P0, PT, R2.reuse, R114, PT ;  /* 0x000000720200720c */ /* 0x040fe40003f04070 */
[----:B------:R-:W-:Y:S01]  /*1ac30*/  ISETP.GT.U32.AND P6, PT, R2, R112, PT ;  /* 0x000000700200720c */ /* 0x000fe20003fc4070 */
[----:B------:R-:W-:Y:S02]  /*1ac40*/  IMAD.MOV.U32 R154, RZ, RZ, R143 ;  /* 0x000000ffff9a7224 */ /* 0x000fe400078e008f */
[----:B------:R-:W-:Y:S02]  /*1ac50*/  @!P5 IMAD.IADD R113, R113, 0x1, -R2 ;  /* 0x000000017171d824 */ /* 0x000fe400078e0a02 */
[----:B------:R-:W-:Y:S01]  /*1ac60*/  IMAD.MOV.U32 R143, RZ, RZ, R117 ;  /* 0x000000ffff8f7224 */ /* 0x000fe200078e0075 */
[----:B------:R-:W-:-:S05]  /*1ac70*/  IABS R117, R152 ;  /* 0x0000009800757213 */ /* 0x000fca0000000000 */
[--C-:B------:R-:W-:Y:S01]  /*1ac80*/  @!P0 IMAD.IADD R114, R114, 0x1, -R2.reuse ;  /* 0x0000000172728824 */ /* 0x100fe200078e0a02 */
[----:B------:R-:W-:Y:S01]  /*1ac90*/  ISETP.GT.U32.AND P0, PT, R2, R113, PT ;  /* 0x000000710200720c */ /* 0x000fe20003f04070 */
[----:B------:R-:W-:-:S05]  /*1aca0*/  @!P6 IMAD.IADD R112, R112, 0x1, -R2 ;  /* 0x000000017070e824 */ /* 0x000fca00078e0a02 */
[----:B------:R-:W-:Y:S01]  /*1acb0*/  ISETP.GT.U32.AND P6, PT, R2, R112, PT ;  /* 0x000000700200720c */ /* 0x000fe20003fc4070 */
[----:B------:R-:W-:-:S06]  /*1acc0*/  IMAD.MOV.U32 R149, RZ, RZ, R124 ;  /* 0x000000ffff957224 */ /* 0x000fcc00078e007c */
[----:B------:R-:W-:Y:S02]  /*1acd0*/  @!P0 IMAD.IADD R113, R113, 0x1, -R2 ;  /* 0x0000000171718824 */ /* 0x000fe400078e0a02 */
[----:B------:R-:W-:-:S04]  /*1ace0*/  IMAD.MOV.U32 R159, RZ, RZ, R149 ;  /* 0x000000ffff9f7224 */ /* 0x000fc800078e0095 */
[----:B------:R-:W-:Y:S01]  /*1acf0*/  @!P6 IMAD.IADD R112, R112, 0x1, -R2 ;  /* 0x000000017070e824 */ /* 0x000fe200078e0a02 */
[----:B------:R-:W-:Y:S01]  /*1ad00*/  ISETP.GE.AND P6, PT, R147, RZ, PT ;  /* 0x000000ff9300720c */ /* 0x000fe20003fc6270 */
[----:B------:R-:W-:Y:S02]  /*1ad10*/  IMAD.MOV.U32 R147, RZ, RZ, R133 ;  /* 0x000000ffff937224 */ /* 0x000fe400078e0085 */
[----:B------:R-:W3:Y:S01]  /*1ad20*/  LDL.LU R133, [R1+0x5e4] ;  /* 0x0005e40001857983 */ /* 0x000ee20000300800 */
[----:B------:R-:W-:Y:S01]  /*1ad30*/  IMAD.MOV.U32 R124, RZ, RZ, R118 ;  /* 0x000000ffff7c7224 */ /* 0x000fe200078e0076 */
[----:B------:R-:W-:Y:S01]  /*1ad40*/  IABS R118, R151 ;  /* 0x0000009700767213 */ /* 0x000fe20000000000 */
[----:B--2---:R-:W-:Y:S01]  /*1ad50*/  IMAD.MOV.U32 R144, RZ, RZ, R116 ;  /* 0x000000ffff907224 */ /* 0x004fe200078e0074 */
[----:B------:R-:W-:-:S05]  /*1ad60*/  IABS R116, R156 ;  /* 0x0000009c00747213 */ /* 0x000fca0000000000 */
[----:B------:R-:W-:-:S04]  /*1ad70*/  IMAD.HI.U32 R4, R3, R116, RZ ;  /* 0x0000007403047227 */ /* 0x000fc800078e00ff */
[----:B------:R-:W-:-:S04]  /*1ad80*/  IMAD.MOV R8, RZ, RZ, -R4 ;  /* 0x000000ffff087224 */ /* 0x000fc800078e0a04 */
[----:B------:R-:W-:-:S05]  /*1ad90*/  IMAD R116, R2, R8, R116 ;  /* 0x0000000802747224 */ /* 0x000fca00078e0274 */
[----:B------:R-:W-:Y:S01]  /*1ada0*/  ISETP.GT.U32.AND P5, PT, R2, R116, PT ;  /* 0x000000740200720c */ /* 0x000fe20003fa4070 */
[----:B------:R-:W-:-:S04]  /*1adb0*/  IMAD.HI.U32 R4, R3, R117, RZ ;  /* 0x0000007503047227 */ /* 0x000fc800078e00ff */
[----:B------:R-:W-:-:S04]  /*1adc0*/  IMAD.MOV R4, RZ, RZ, -R4 ;  /* 0x000000ffff047224 */ /* 0x000fc800078e0a04 */
[----:B------:R-:W-:-:S04]  /*1add0*/  IMAD R117, R2, R4, R117 ;  /* 0x0000000402757224 */ /* 0x000fc800078e0275 */
[----:B------:R-:W-:Y:S01]  /*1ade0*/  @!P5 IMAD.IADD R116, R116, 0x1, -R2 ;  /* 0x000000017474d824 */ /* 0x000fe200078e0a02 */
[----:B------:R-:W-:-:S04]  /*1adf0*/  ISETP.GT.U32.AND P0, PT, R2, R117, PT ;  /* 0x000000750200720c */ /* 0x000fc80003f04070 */
[----:B------:R-:W-:-:S09]  /*1ae00*/  ISETP.GT.U32.AND P5, PT, R2, R116, PT ;  /* 0x000000740200720c */ /* 0x000fd20003fa4070 */
[----:B------:R-:W-:Y:S01]  /*1ae10*/  @!P0 IMAD.IADD R117, R117, 0x1, -R2 ;  /* 0x0000000175758824 */ /* 0x000fe200078e0a02 */
[----:B------:R-:W-:-:S03]  /*1ae20*/  ISETP.GE.AND P0, PT, R151, RZ, PT ;  /* 0x000000ff9700720c */ /* 0x000fc60003f06270 */
[----:B------:R-:W-:Y:S01]  /*1ae30*/  @!P5 IMAD.IADD R116, R116, 0x1, -R2 ;  /* 0x000000017474d824 */ /* 0x000fe200078e0a02 */
[----:B------:R-:W-:Y:S01]  /*1ae40*/  ISETP.GE.AND P5, PT, R152, RZ, PT ;  /* 0x000000ff9800720c */ /* 0x000fe20003fa6270 */
[----:B----4-:R-:W-:Y:S02]  /*1ae50*/  IMAD.MOV.U32 R157, RZ, RZ, R146 ;  /* 0x000000ffff9d7224 */ /* 0x010fe400078e0092 */
[----:B------:R-:W-:Y:S02]  /*1ae60*/  IMAD.MOV.U32 R146, RZ, RZ, R144 ;  /* 0x000000ffff927224 */ /* 0x000fe400078e0090 */
[----:B------:R-:W-:Y:S02]  /*1ae70*/  IMAD.MOV.U32 R144, RZ, RZ, R140 ;  /* 0x000000ffff907224 */ /* 0x000fe400078e008c */
[----:B------:R-:W-:Y:S02]  /*1ae80*/  IMAD.MOV.U32 R140, RZ, RZ, R138 ;  /* 0x000000ffff8c7224 */ /* 0x000fe400078e008a */
[----:B------:R-:W-:-:S02]  /*1ae90*/  IMAD.MOV.U32 R138, RZ, RZ, R136 ;  /* 0x000000ffff8a7224 */ /* 0x000fc400078e0088 */
[----:B------:R-:W-:-:S04]  /*1aea0*/  IMAD.MOV.U32 R136, RZ, RZ, R121 ;  /* 0x000000ffff887224 */ /* 0x000fc800078e0079 */
[----:B------:R-:W-:Y:S02]  /*1aeb0*/  IMAD.MOV.U32 R149, RZ, RZ, R136 ;  /* 0x000000ffff957224 */ /* 0x000fe400078e0088 */
[----:B---3--:R-:W-:Y:S02]  /*1aec0*/  IMAD.MOV.U32 R136, RZ, RZ, R125 ;  /* 0x000000ffff887224 */ /* 0x008fe400078e007d */
[----:B------:R-:W-:Y:S02]  /*1aed0*/  IMAD.MOV.U32 R125, RZ, RZ, R128 ;  /* 0x000000ffff7d7224 */ /* 0x000fe400078e0080 */
[----:B------:R-:W2:Y:S04]  /*1aee0*/  LDL.LU R128, [R1+0x674] ;  /* 0x0006740001807983 */ /* 0x000ea80000300800 */
[----:B------:R-:W3:Y:S04]  /*1aef0*/  LDL.LU R152, [R1+0x5b0] ;  /* 0x0005b00001987983 */ /* 0x000ee80000300800 */
[----:B------:R-:W4:Y:S01]  /*1af00*/  LDL.LU R151, [R1+0x5a0] ;  /* 0x0005a00001977983 */ /* 0x000f220000300800 */
[----:B------:R-:W-:-:S02]  /*1af10*/  IMAD.MOV.U32 R158, RZ, RZ, R145 ;  /* 0x000000ffff9e7224 */ /* 0x000fc400078e0091 */
[----:B------:R-:W-:Y:S02]  /*1af20*/  IMAD.MOV.U32 R145, RZ, RZ, R143 ;  /* 0x000000ffff917224 */ /* 0x000fe400078e008f */
[----:B------:R-:W-:Y:S02]  /*1af30*/  IMAD.MOV.U32 R162, RZ, RZ, R148 ;  /* 0x000000ffffa27224 */ /* 0x000fe400078e0094 */
[----:B------:R-:W-:Y:S02]  /*1af40*/  IMAD.MOV.U32 R148, RZ, RZ, R141 ;  /* 0x000000ffff947224 */ /* 0x000fe400078e008d */
[----:B------:R-:W-:Y:S02]  /*1af50*/  IMAD.MOV.U32 R141, RZ, RZ, R133 ;  /* 0x000000ffff8d7224 */ /* 0x000fe400078e0085 */
[----:B------:R-:W2:Y:S01]  /*1af60*/  LDL.LU R133, [R1+0x718] ;  /* 0x0007180001857983 */ /* 0x000ea20000300800 */
[----:B----4-:R-:W-:Y:S02]  /*1af70*/  IMAD.MOV.U32 R164, RZ, RZ, R151 ;  /* 0x000000ffffa47224 */ /* 0x010fe400078e0097 */
[----:B------:R-:W-:-:S02]  /*1af80*/  IMAD.MOV.U32 R151, RZ, RZ, R145 ;  /* 0x000000ffff977224 */ /* 0x000fc400078e0091 */
[----:B------:R-:W-:Y:S02]  /*1af90*/  IMAD.MOV.U32 R145, RZ, RZ, R138 ;  /* 0x000000ffff917224 */ /* 0x000fe400078e008a */
[----:B------:R-:W4:Y:S01]  /*1afa0*/  LDL.LU R138, [R1+0x5bc] ;  /* 0x0005bc00018a7983 */ /* 0x000f220000300800 */
[----:B------:R-:W-:Y:S01]  /*1afb0*/  @!P2 IMAD.MOV R111, RZ, RZ, -R111 ;  /* 0x000000ffff6fa224 */ /* 0x000fe200078e0a6f */
[----:B------:R-:W-:Y:S01]  /*1afc0*/  ISETP.GT.U32.AND P2, PT, R2, R115, PT ;  /* 0x000000730200720c */ /* 0x000fe20003f44070 */
[----:B------:R-:W-:Y:S02]  /*1afd0*/  @!P1 IMAD.MOV R112, RZ, RZ, -R112 ;  /* 0x000000ffff709224 */ /* 0x000fe400078e0a70 */
[----:B------:R-:W-:-:S10]  /*1afe0*/  IMAD.HI.U32 R4, R3, R118, RZ ;  /* 0x0000007603047227 */ /* 0x000fd400078e00ff */
[----:B------:R-:W-:-:S05]  /*1aff0*/  @!P2 IMAD.IADD R115, R115, 0x1, -R2 ;  /* 0x000000017373a824 */ /* 0x000fca00078e0a02 */
[----:B------:R-:W-:Y:S01]  /*1b000*/  ISETP.GT.U32.AND P1, PT, R2, R115, PT ;  /* 0x000000730200720c */ /* 0x000fe20003f24070 */
[----:B------:R-:W-:-:S04]  /*1b010*/  IMAD.MOV R4, RZ, RZ, -R4 ;  /* 0x000000ffff047224 */ /* 0x000fc800078e0a04 */
[----:B------:R-:W-:-:S08]  /*1b020*/  IMAD R118, R2, R4, R118 ;  /* 0x0000000402767224 */ /* 0x000fd000078e0276 */
[----:B------:R-:W-:Y:S01]  /*1b030*/  @!P1 IMAD.IADD R115, R115, 0x1, -R2 ;  /* 0x0000000173739824 */ /* 0x000fe200078e0a02 */
[----:B------:R-:W-:Y:S02]  /*1b040*/  ISETP.GT.U32.AND P1, PT, R2, R118, PT ;  /* 0x000000760200720c */ /* 0x000fe40003f24070 */
[----:B------:R-:W-:-:S05]  /*1b050*/  IABS R121, R153 ;  /* 0x0000009900797213 */ /* 0x000fca0000000000 */
[----:B------:R-:W-:-:S06]  /*1b060*/  IMAD.HI.U32 R4, R3, R121, RZ ;  /* 0x0000007903047227 */ /* 0x000fcc00078e00ff */
[----:B------:R-:W-:Y:S01]  /*1b070*/  @!P1 IMAD.IADD R118, R118, 0x1, -R2 ;  /* 0x0000000176769824 */ /* 0x000fe200078e0a02 */
[----:B------:R-:W-:Y:S01]  /*1b080*/  ISETP.GT.U32.AND P1, PT, R2, R117, PT ;  /* 0x000000750200720c */ /* 0x000fe20003f24070 */
[----:B------:R-:W-:-:S04]  /*1b090*/  IMAD.MOV R4, RZ, RZ, -R4 ;  /* 0x000000ffff047224 */ /* 0x000fc800078e0a04 */
[----:B------:R-:W-:-:S08]  /*1b0a0*/  IMAD R121, R2, R4, R121 ;  /* 0x0000000402797224 */ /* 0x000fd000078e0279 */
[----:B------:R-:W-:Y:S01]  /*1b0b0*/  @!P1 IMAD.IADD R117, R117, 0x1, -R2 ;  /* 0x0000000175759824 */ /* 0x000fe200078e0a02 */
[C---:B------:R-:W-:Y:S02]  /*1b0c0*/  ISETP.GT.U32.AND P1, PT, R2.reuse, R121, PT ;  /* 0x000000790200720c */ /* 0x040fe40003f24070 */
[----:B------:R-:W-:Y:S01]  /*1b0d0*/  ISETP.GT.U32.AND P2, PT, R2, R114, PT ;  /* 0x000000720200720c */ /* 0x000fe20003f44070 */
[----:B------:R-:W-:-:S10]  /*1b0e0*/  IMAD.MOV.U32 R143, RZ, RZ, R139 ;  /* 0x000000ffff8f7224 */ /* 0x000fd400078e008b */
[--C-:B------:R-:W-:Y:S02]  /*1b0f0*/  @!P1 IMAD.IADD R121, R121, 0x1, -R2.reuse ;  /* 0x0000000179799824 */ /* 0x100fe400078e0a02 */
[----:B------:R-:W-:-:S03]  /*1b100*/  @!P2 IMAD.IADD R114, R114, 0x1, -R2 ;  /* 0x000000017272a824 */ /* 0x000fc600078e0a02 */
[----:B------:R-:W-:Y:S02]  /*1b110*/  ISETP.GT.U32.AND P1, PT, R2, R121, PT ;  /* 0x000000790200720c */ /* 0x000fe40003f24070 */
[----:B------:R-:W-:Y:S01]  /*1b120*/  ISETP.GE.AND P2, PT, R156, RZ, PT ;  /* 0x000000ff9c00720c */ /* 0x000fe20003f46270 */
[----:B------:R-:W-:Y:S02]  /*1b130*/  IMAD.MOV.U32 R156, RZ, RZ, R134 ;  /* 0x000000ffff9c7224 */ /* 0x000fe400078e0086 */
[----:B------:R-:W-:Y:S02]  /*1b140*/  IMAD.MOV.U32 R139, RZ, RZ, R137 ;  /* 0x000000ffff8b7224 */ /* 0x000fe400078e0089 */
[----:B------:R-:W-:Y:S02]  /*1b150*/  IMAD.MOV.U32 R134, RZ, RZ, R130 ;  /* 0x000000ffff867224 */ /* 0x000fe400078e0082 */
[----:B------:R-:W-:Y:S01]  /*1b160*/  IMAD.MOV.U32 R137, RZ, RZ, R135 ;  /* 0x000000ffff897224 */ /* 0x000fe200078e0087 */
[----:B------:R-:W2:Y:S01]  /*1b170*/  LDL.LU R130, [R1+0x5f0] ;  /* 0x0005f00001827983 */ /* 0x000ea20000300800 */
[----:B------:R-:W-:-:S02]  /*1b180*/  IMAD.MOV.U32 R135, RZ, RZ, R120 ;  /* 0x000000ffff877224 */ /* 0x000fc400078e0078 */
[----:B------:R-:W-:Y:S02]  /*1b190*/  IMAD.MOV.U32 R163, RZ, RZ, R147 ;  /* 0x000000ffffa37224 */ /* 0x000fe400078e0093 */
[----:B------:R-:W-:Y:S02]  /*1b1a0*/  IMAD.MOV.U32 R147, RZ, RZ, R142 ;  /* 0x000000ffff937224 */ /* 0x000fe400078e008e */
[----:B------:R-:W-:Y:S02]  /*1b1b0*/  IMAD.MOV.U32 R142, RZ, RZ, R135 ;  /* 0x000000ffff8e7224 */ /* 0x000fe400078e0087 */
[----:B------:R-:W-:Y:S02]  /*1b1c0*/  IMAD.MOV.U32 R135, RZ, RZ, R124 ;  /* 0x000000ffff877224 */ /* 0x000fe400078e007c */
[----:B------:R-:W-:Y:S01]  /*1b1d0*/  IMAD.MOV.U32 R124, RZ, RZ, R122 ;  /* 0x000000ffff7c7224 */ /* 0x000fe200078e007a */
[----:B------:R-:W-:Y:S01]  /*1b1e0*/  IABS R122, R158 ;  /* 0x0000009e007a7213 */ /* 0x000fe20000000000 */
[----:B------:R-:W-:Y:S01]  /*1b1f0*/  @!P1 IMAD.IADD R121, R121, 0x1, -R2 ;  /* 0x0000000179799824 */ /* 0x000fe200078e0a02 */
[----:B------:R-:W-:Y:S01]  /*1b200*/  ISETP.GE.AND P1, PT, R158, RZ, PT ;  /* 0x000000ff9e00720c */ /* 0x000fe20003f26270 */
[----:B------:R-:W-:-:S02]  /*1b210*/  IMAD.MOV.U32 R150, RZ, RZ, R123 ;  /* 0x000000ffff967224 */ /* 0x000fc400078e007b */
[----:B------:R-:W-:Y:S01]  /*1b220*/  IMAD.MOV.U32 R123, RZ, RZ, R119 ;  /* 0x000000ffff7b7224 */ /* 0x000fe200078e0077 */
[----:B------:R-:W-:Y:S02]  /*1b230*/  IABS R119, R155 ;  /* 0x0000009b00777213 */ /* 0x000fe40000000000 */
[----:B------:R-:W-:-:S03]  /*1b240*/  IABS R120, R154 ;  /* 0x0000009a00787213 */ /* 0x000fc60000000000 */
[----:B------:R-:W-:-:S04]  /*1b250*/  IMAD.HI.U32 R9, R3, R119, RZ ;  /* 0x0000007703097227 */ /* 0x000fc800078e00ff */
[----:B------:R-:W-:-:S04]  /*1b260*/  IMAD.HI.U32 R8, R3, R120, RZ ;  /* 0x0000007803087227 */ /* 0x000fc800078e00ff */
[----:B----4-:R-:W-:Y:S02]  /*1b270*/  IMAD.MOV.U32 R158, RZ, RZ, R138 ;  /* 0x000000ffff9e7224 */ /* 0x010fe400078e008a */
[----:B------:R-:W4:Y:S01]  /*1b280*/  LDL.LU R138, [R1+0x5e0] ;  /* 0x0005e000018a7983 */ /* 0x000f220000300800 */
[----:B------:R-:W-:Y:S02]  /*1b290*/  IMAD.MOV R9, RZ, RZ, -R9 ;  /* 0x000000ffff097224 */ /* 0x000fe400078e0a09 */
[----:B------:R-:W-:Y:S02]  /*1b2a0*/  IMAD.MOV R8, RZ, RZ, -R8 ;  /* 0x000000ffff087224 */ /* 0x000fe400078e0a08 */
[C---:B------:R-:W-:Y:S02]  /*1b2b0*/  IMAD R119, R2.reuse, R9, R119 ;  /* 0x0000000902777224 */ /* 0x040fe400078e0277 */
[C---:B------:R-:W-:Y:S02]  /*1b2c0*/  IMAD R120, R2.reuse, R8, R120 ;  /* 0x0000000802787224 */ /* 0x040fe400078e0278 */
[----:B------:R-:W-:Y:S01]  /*1b2d0*/  @!P3 IMAD.MOV R114, RZ, RZ, -R114 ;  /* 0x000000ffff72b224 */ /* 0x000fe200078e0a72 */
[C---:B------:R-:W-:Y:S01]  /*1b2e0*/  ISETP.GT.U32.AND P3, PT, R2.reuse, R119, PT ;  /* 0x000000770200720c */ /* 0x040fe20003f64070 */
[----:B------:R-:W-:Y:S01]  /*1b2f0*/  @!P6 IMAD.MOV R115, RZ, RZ, -R115 ;  /* 0x000000ffff73e224 */ /* 0x000fe200078e0a73 */
[C---:B------:R-:W-:Y:S01]  /*1b300*/  ISETP.GT.U32.AND P6, PT, R2.reuse, R120, PT ;  /* 0x000000780200720c */ /* 0x040fe20003fc4070 */
[----:B------:R-:W-:Y:S01]  /*1b310*/  @!P4 IMAD.MOV R113, RZ, RZ, -R113 ;  /* 0x000000ffff71c224 */ /* 0x000fe200078e0a71 */
[----:B------:R-:W-:Y:S01]  /*1b320*/  ISETP.GT.U32.AND P4, PT, R2, R118, PT ;  /* 0x000000760200720c */ /* 0x000fe20003f84070 */
[----:B------:R-:W-:-:S08]  /*1b330*/  IMAD.HI.U32 R8, R3, R122, RZ ;  /* 0x0000007a03087227 */ /* 0x000fd000078e00ff */
[--C-:B------:R-:W-:Y:S02]  /*1b340*/  @!P3 IMAD.IADD R119, R119, 0x1, -R2.reuse ;  /* 0x000000017777b824 */ /* 0x100fe400078e0a02 */
[----:B------:R-:W-:-:S03]  /*1b350*/  @!P6 IMAD.IADD R120, R120, 0x1, -R2 ;  /* 0x000000017878e824 */ /* 0x000fc600078e0a02 */
[C---:B------:R-:W-:Y:S01]  /*1b360*/  ISETP.GT.U32.AND P6, PT, R2.reuse, R119, PT ;  /* 0x000000770200720c */ /* 0x040fe20003fc4070 */
[----:B------:R-:W-:Y:S02]  /*1b370*/  IMAD.MOV R8, RZ, RZ, -R8 ;  /* 0x000000ffff087224 */ /* 0x000fe400078e0a08 */
[----:B------:R-:W-:Y:S02]  /*1b380*/  IMAD.MOV.U32 R165, RZ, RZ, R150 ;  /* 0x000000ffffa57224 */ /* 0x000fe400078e0096 */
[----:B------:R-:W-:Y:S01]  /*1b390*/  IMAD.MOV.U32 R150, RZ, RZ, R123 ;  /* 0x000000ffff967224 */ /* 0x000fe200078e007b */
[----:B------:R-:W-:Y:S01]  /*1b3a0*/  IABS R123, R157 ;  /* 0x0000009d007b7213 */ /* 0x000fe20000000000 */
[----:B------:R-:W-:Y:S02]  /*1b3b0*/  IMAD R122, R2, R8, R122 ;  /* 0x00000008027a7224 */ /* 0x000fe400078e027a */
[----:B------:R-:W-:Y:S01]  /*1b3c0*/  @!P4 IMAD.IADD R118, R118, 0x1, -R2 ;  /* 0x000000017676c824 */ /* 0x000fe200078e0a02 */
[----:B------:R-:W-:Y:S01]  /*1b3d0*/  ISETP.GE.AND P4, PT, R154, RZ, PT ;  /* 0x000000ff9a00720c */ /* 0x000fe20003f86270 */
[----:B------:R-:W-:-:S04]  /*1b3e0*/  IMAD.HI.U32 R4, R3, R123, RZ ;  /* 0x0000007b03047227 */ /* 0x000fc800078e00ff */
[----:B------:R-:W-:Y:S01]  /*1b3f0*/  @!P6 IMAD.IADD R119, R119, 0x1, -R2 ;  /* 0x000000017777e824 */ /* 0x000fe200078e0a02 */
[C---:B------:R-:W-:Y:S01]  /*1b400*/  ISETP.GT.U32.AND P6, PT, R2.reuse, R122, PT ;  /* 0x0000007a0200720c */ /* 0x040fe20003fc4070 */
[----:B------:R-:W-:Y:S02]  /*1b410*/  IMAD.MOV.U32 R154, RZ, RZ, R147 ;  /* 0x000000ffff9a7224 */ /* 0x000fe400078e0093 */
[----:B------:R-:W-:Y:S02]  /*1b420*/  IMAD.MOV.U32 R147, RZ, RZ, R143 ;  /* 0x000000ffff937224 */ /* 0x000fe400078e008f */
[----:B------:R-:W-:Y:S01]  /*1b430*/  IMAD.MOV.U32 R143, RZ, RZ, R124 ;  /* 0x000000ffff8f7224 */ /* 0x000fe200078e007c */
[----:B------:R-:W-:Y:S01]  /*1b440*/  IABS R124, R163 ;  /* 0x000000a3007c7213 */ /* 0x000fe20000000000 */
[----:B------:R-:W-:Y:S01]  /*1b450*/  @!P5 IMAD.MOV R117, RZ, RZ, -R117 ;  /* 0x000000ffff75d224 */ /* 0x000fe200078e0a75 */
[----:B------:R-:W-:Y:S01]  /*1b460*/  ISETP.GT.U32.AND P5, PT, R2, R120, PT ;  /* 0x000000780200720c */ /* 0x000fe20003fa4070 */
[----:B------:R-:W-:-:S02]  /*1b470*/  IMAD.MOV R4, RZ, RZ, -R4 ;  /* 0x000000ffff047224 */ /* 0x000fc400078e0a04 */
[----:B------:R-:W-:Y:S02]  /*1b480*/  @!P2 IMAD.MOV R116, RZ, RZ, -R116 ;  /* 0x000000ffff74a224 */ /* 0x000fe400078e0a74 */
[----:B------:R-:W-:Y:S01]  /*1b490*/  IMAD R123, R2, R4, R123 ;  /* 0x00000004027b7224 */ /* 0x000fe200078e027b */
[----:B------:R-:W-:Y:S01]  /*1b4a0*/  ISETP.GE.AND P2, PT, R155, RZ, PT ;  /* 0x000000ff9b00720c */ /* 0x000fe20003f46270 */
[----:B---3--:R-:W-:Y:S02]  /*1b4b0*/  IMAD.MOV.U32 R160, RZ, RZ, R152 ;  /* 0x000000ffffa07224 */ /* 0x008fe400078e0098 */
[----:B------:R-:W-:-:S04]  /*1b4c0*/  IMAD.HI.U32 R4, R3, R124, RZ ;  /* 0x0000007c03047227 */ /* 0x000fc800078e00ff */
[----:B------:R-:W-:Y:S02]  /*1b4d0*/  IMAD.MOV.U32 R152, RZ, RZ, R150 ;  /* 0x000000ffff987224 */ /* 0x000fe400078e0096 */
[----:B------:R-:W-:Y:S02]  /*1b4e0*/  IMAD.MOV.U32 R150, RZ, RZ, R149 ;  /* 0x000000ffff967224 */ /* 0x000fe400078e0095 */
[----:B------:R-:W-:Y:S02]  /*1b4f0*/  IMAD.MOV.U32 R155, RZ, RZ, R148 ;  /* 0x000000ffff9b7224 */ /* 0x000fe400078e0094 */
[----:B------:R-:W-:Y:S02]  /*1b500*/  IMAD.MOV.U32 R148, RZ, RZ, R140 ;  /* 0x000000ffff947224 */ /* 0x000fe400078e008c */
[----:B------:R-:W-:Y:S02]  /*1b510*/  IMAD.MOV.U32 R149, RZ, RZ, R139 ;  /* 0x000000ffff957224 */ /* 0x000fe400078e008b */
[----:B------:R-:W-:Y:S01]  /*1b520*/  IMAD.MOV.U32 R140, RZ, RZ, R126 ;  /* 0x000000ffff8c7224 */ /* 0x000fe200078e007e */
[----:B------:R-:W-:Y:S01]  /*1b530*/  IABS R126, R159 ;  /* 0x0000009f007e7213 */ /* 0x000fe20000000000 */
[----:B------:R-:W-:Y:S01]  /*1b540*/  IMAD.MOV.U32 R139, RZ, RZ, R127 ;  /* 0x000000ffff8b7224 */ /* 0x000fe200078e007f */
[----:B------:R-:W-:Y:S01]  /*1b550*/  IABS R127, R165 ;  /* 0x000000a5007f7213 */ /* 0x000fe20000000000 */
[----:B------:R-:W-:-:S02]  /*1b560*/  IMAD.MOV R4, RZ, RZ, -R4 ;  /* 0x000000ffff047224 */ /* 0x000fc400078e0a04 */
[--C-:B------:R-:W-:Y:S01]  /*1b570*/  @!P6 IMAD.IADD R122, R122, 0x1, -R2.reuse ;  /* 0x000000017a7ae824 */ /* 0x100fe200078e0a02 */
[----:B------:R-:W-:Y:S01]  /*1b580*/  ISETP.GE.AND P3, PT, R153, RZ, PT ;  /* 0x000000ff9900720c */ /* 0x000fe20003f66270 */
[----:B------:R-:W-:Y:S01]  /*1b590*/  @!P5 IMAD.IADD R120, R120, 0x1, -R2 ;  /* 0x000000017878d824 */ /* 0x000fe200078e0a02 */
[C---:B------:R-:W-:Y:S01]  /*1b5a0*/  ISETP.GT.U32.AND P5, PT, R2.reuse, R123, PT ;  /* 0x0000007b0200720c */ /* 0x040fe20003fa4070 */
[C---:B------:R-:W-:Y:S02]  /*1b5b0*/  IMAD R124, R2.reuse, R4, R124 ;  /* 0x00000004027c7224 */ /* 0x040fe400078e027c */
[----:B------:R-:W-:Y:S01]  /*1b5c0*/  @!P0 IMAD.MOV R118, RZ, RZ, -R118 ;  /* 0x000000ffff768224 */ /* 0x000fe200078e0a76 */
[C---:B------:R-:W-:Y:S01]  /*1b5d0*/  ISETP.GT.U32.AND P0, PT, R2.reuse, R122, PT ;  /* 0x0000007a0200720c */ /* 0x040fe20003f04070 */
[----:B------:R-:W-:Y:S01]  /*1b5e0*/  IMAD.HI.U32 R8, R3, R126, RZ ;  /* 0x0000007e03087227 */ /* 0x000fe200078e00ff */
[----:B------:R-:W-:-:S03]  /*1b5f0*/  ISETP.GT.U32.AND P6, PT, R2, R124, PT ;  /* 0x0000007c0200720c */ /* 0x000fc60003fc4070 */
[----:B------:R-:W-:-:S04]  /*1b600*/  IMAD.HI.U32 R4, R3, R127, RZ ;  /* 0x0000007f03047227 */ /* 0x000fc800078e00ff */
[----:B------:R-:W-:Y:S02]  /*1b610*/  IMAD.MOV R8, RZ, RZ, -R8 ;  /* 0x000000ffff087224 */ /* 0x000fe400078e0a08 */
[----:B------:R-:W-:Y:S02]  /*1b620*/  IMAD.MOV R4, RZ, RZ, -R4 ;  /* 0x000000ffff047224 */ /* 0x000fe400078e0a04 */
[----:B------:R-:W-:Y:S02]  /*1b630*/  IMAD.MOV.U32 R153, RZ, RZ, R146 ;  /* 0x000000ffff997224 */ /* 0x000fe400078e0092 */
[----:B------:R-:W-:Y:S02]  /*1b640*/  IMAD.MOV.U32 R146, RZ, RZ, R144 ;  /* 0x000000ffff927224 */ /* 0x000fe400078e0090 */
[----:B------:R-:W-:Y:S02]  /*1b650*/  IMAD.MOV.U32 R144, RZ, RZ, R137 ;  /* 0x000000ffff907224 */ /* 0x000fe400078e0089 */
[----:B------:R-:W-:Y:S01]  /*1b660*/  IMAD.MOV.U32 R137, RZ, RZ, R125 ;  /* 0x000000ffff897224 */ /* 0x000fe200078e007d */
[----:B------:R-:W-:Y:S01]  /*1b670*/  IABS R125, R162 ;  /* 0x000000a2007d7213 */ /* 0x000fe20000000000 */
[----:B------:R-:W-:-:S02]  /*1b680*/  IMAD R126, R2, R8, R126 ;  /* 0x00000008027e7224 */ /* 0x000fc400078e027e */
[C---:B------:R-:W-:Y:S02]  /*1b690*/  IMAD R127, R2.reuse, R4, R127 ;  /* 0x00000004027f7224 */ /* 0x040fe400078e027f */
[--C-:B------:R-:W-:Y:S02]  /*1b6a0*/  @!P5 IMAD.IADD R123, R123, 0x1, -R2.reuse ;  /* 0x000000017b7bd824 */ /* 0x100fe400078e0a02 */
[----:B------:R-:W-:Y:S01]  /*1b6b0*/  @!P3 IMAD.MOV R121, RZ, RZ, -R121 ;  /* 0x000000ffff79b224 */ /* 0x000fe200078e0a79 */
[----:B------:R-:W-:Y:S01]  /*1b6c0*/  ISETP.GT.U32.AND P3, PT, R2, R126, PT ;  /* 0x0000007e0200720c */ /* 0x000fe20003f64070 */
[----:B------:R-:W-:Y:S01]  /*1b6d0*/  @!P0 IMAD.IADD R122, R122, 0x1, -R2 ;  /* 0x000000017a7a8824 */ /* 0x000fe200078e0a02 */
[----:B------:R-:W-:Y:S01]  /*1b6e0*/  ISETP.GT.U32.AND P0, PT, R2, R127, PT ;  /* 0x0000007f0200720c */ /* 0x000fe20003f04070 */
[----:B------:R-:W-:Y:S02]  /*1b6f0*/  IMAD.MOV.U32 R161, RZ, RZ, R156 ;  /* 0x000000ffffa17224 */ /* 0x000fe400078e009c */
[----:B------:R-:W-:-:S04]  /*1b700*/  IMAD.HI.U32 R9, R3, R125, RZ ;  /* 0x0000007d03097227 */ /* 0x000fc800078e00ff */
[----:B------:R-:W-:Y:S02]  /*1b710*/  IMAD.MOV.U32 R156, RZ, RZ, R152 ;  /* 0x000000ffff9c7224 */ /* 0x000fe400078e0098 */
[----:B------:R-:W-:Y:S02]  /*1b720*/  IMAD.MOV.U32 R152, RZ, RZ, R140 ;  /* 0x000000ffff987224 */ /* 0x000fe400078e008c */
[----:B--2---:R-:W-:Y:S01]  /*1b730*/  IMAD.MOV.U32 R140, RZ, RZ, R128 ;  /* 0x000000ffff8c7224 */ /* 0x004fe200078e0080 */
[----:B------:R-:W-:Y:S01]  /*1b740*/  IABS R128, R164 ;  /* 0x000000a400807213 */ /* 0x000fe20000000000 */
[----:B------:R-:W-:Y:S01]  /*1b750*/  @!P6 IMAD.IADD R124, R124, 0x1, -R2 ;  /* 0x000000017c7ce824 */ /* 0x000fe200078e0a02 */
[----:B------:R-:W-:Y:S01]  /*1b760*/  ISETP.GT.U32.AND P6, PT, R2, R123, PT ;  /* 0x0000007b0200720c */ /* 0x000fe20003fc4070 */
[----:B------:R-:W-:Y:S01]  /*1b770*/  IMAD.MOV R9, RZ, RZ, -R9 ;  /* 0x000000ffff097224 */ /* 0x000fe200078e0a09 */
[----:B------:R-:W-:Y:S01]  /*1b780*/  ISETP.GE.AND P5, PT, R157, RZ, PT ;  /* 0x000000ff9d00720c */ /* 0x000fe20003fa6270 */
[----:B------:R-:W-:-:S04]  /*1b790*/  IMAD.HI.U32 R8, R3, R128, RZ ;  /* 0x0000008003087227 */ /* 0x000fc800078e00ff */
[C---:B------:R-:W-:Y:S02]  /*1b7a0*/  IMAD R125, R2.reuse, R9, R125 ;  /* 0x00000009027d7224 */ /* 0x040fe400078e027d */
[----:B------:R-:W-:Y:S02]  /*1b7b0*/  @!P4 IMAD.MOV R120, RZ, RZ, -R120 ;  /* 0x000000ffff78c224 */ /* 0x000fe400078e0a78 */
[----:B------:R-:W-:Y:S01]  /*1b7c0*/  IMAD.MOV R8, RZ, RZ, -R8 ;  /* 0x000000ffff087224 */ /* 0x000fe200078e0a08 */
[----:B------:R-:W-:Y:S01]  /*1b7d0*/  ISETP.GT.U32.AND P4, PT, R2, R125, PT ;  /* 0x0000007d0200720c */ /* 0x000fe20003f84070 */
[--C-:B------:R-:W-:Y:S02]  /*1b7e0*/  @!P3 IMAD.IADD R126, R126, 0x1, -R2.reuse ;  /* 0x000000017e7eb824 */ /* 0x100fe400078e0a02 */
[--C-:B------:R-:W-:Y:S02]  /*1b7f0*/  @!P0 IMAD.IADD R127, R127, 0x1, -R2.reuse ;  /* 0x000000017f7f8824 */ /* 0x100fe400078e0a02 */
[----:B------:R-:W-:Y:S01]  /*1b800*/  @!P6 IMAD.IADD R123, R123, 0x1, -R2 ;  /* 0x000000017b7be824 */ /* 0x000fe200078e0a02 */
[C---:B------:R-:W-:Y:S01]  /*1b810*/  ISETP.GT.U32.AND P0, PT, R2.reuse, R126, PT ;  /* 0x0000007e0200720c */ /* 0x040fe20003f04070 */
[----:B------:R-:W-:-:S02]  /*1b820*/  IMAD R128, R2, R8, R128 ;  /* 0x0000000802807224 */ /* 0x000fc400078e0280 */
[----:B------:R-:W-:Y:S01]  /*1b830*/  @!P1 IMAD.MOV R122, RZ, RZ, -R122 ;  /* 0x000000ffff7a9224 */ /* 0x000fe200078e0a7a */
[C---:B------:R-:W-:Y:S01]  /*1b840*/  ISETP.GT.U32.AND P1, PT, R2.reuse, R127, PT ;  /* 0x0000007f0200720c */ /* 0x040fe20003f24070 */
[----:B------:R-:W-:Y:S01]  /*1b850*/  @!P2 IMAD.MOV R119, RZ, RZ, -R119 ;  /* 0x000000ffff77a224 */ /* 0x000fe200078e0a77 */
[C---:B------:R-:W-:Y:S01]  /*1b860*/  ISETP.GT.U32.AND P2, PT, R2.reuse, R124, PT ;  /* 0x0000007c0200720c */ /* 0x040fe20003f44070 */
[----:B------:R-:W-:Y:S01]  /*1b870*/  IMAD.MOV.U32 R157, RZ, RZ, R139 ;  /* 0x000000ffff9d7224 */ /* 0x000fe200078e008b */
[----:B------:R-:W-:Y:S01]  /*1b880*/  ISETP.GE.AND P6, PT, R163, RZ, PT ;  /* 0x000000ffa300720c */ /* 0x000fe20003fc6270 */
[----:B------:R-:W-:Y:S01]  /*1b890*/  @!P5 IMAD.MOV R123, RZ, RZ, -R123 ;  /* 0x000000ffff7bd224 */ /* 0x000fe200078e0a7b */
[----:B------:R-:W-:Y:S01]  /*1b8a0*/  ISETP.GT.U32.AND P5, PT, R2, R128, PT ;  /* 0x000000800200720c */ /* 0x000fe20003fa4070 */
[----:B------:R-:W-:Y:S02]  /*1b8b0*/  IMAD.MOV.U32 R163, RZ, RZ, R158 ;  /* 0x000000ffffa37224 */ /* 0x000fe400078e009e */
[----:B------:R-:W-:-:S02]  /*1b8c0*/  IMAD.MOV.U32 R158, RZ, RZ, R157 ;  /* 0x000000ffff9e7224 */ /* 0x000fc400078e009d */
[----:B------:R-:W-:Y:S02]  /*1b8d0*/  IMAD.MOV.U32 R157, RZ, RZ, R154 ;  /* 0x000000ffff9d7224 */ /* 0x000fe400078e009a */
[----:B------:R-:W-:Y:S02]  /*1b8e0*/  IMAD.MOV.U32 R154, RZ, RZ, R145 ;  /* 0x000000ffff9a7224 */ /* 0x000fe400078e0091 */
[----:B------:R-:W-:Y:S01]  /*1b8f0*/  @!P4 IMAD.IADD R125, R125, 0x1, -R2 ;  /* 0x000000017d7dc824 */ /* 0x000fe200078e0a02 */
[----:B------:R-:W-:Y:S01]  /*1b900*/  ISETP.GE.AND P4, PT, R159, RZ, PT ;  /* 0x000000ff9f00720c */ /* 0x000fe20003f86270 */
[----:B------:R-:W-:Y:S01]  /*1b910*/  IMAD.MOV.U32 R159, RZ, RZ, R154 ;  /* 0x000000ffff9f7224 */ /* 0x000fe200078e009a */
[----:B------:R-:W2:Y:S01]  /*1b920*/  LDL.LU R145, [R1+0x604] ;  /* 0x0006040001917983 */ /* 0x000ea20000300800 */
[----:B------:R-:W-:Y:S01]  /*1b930*/  IMAD.MOV.U32 R139, RZ, RZ, R129 ;  /* 0x000000ffff8b7224 */ /* 0x000fe200078e0081 */
[----:B------:R-:W-:Y:S01]  /*1b940*/  IABS R129, R160 ;  /* 0x000000a000817213 */ /* 0x000fe20000000000 */
[--C-:B------:R-:W-:Y:S01]  /*1b950*/  @!P0 IMAD.IADD R126, R126, 0x1, -R2.reuse ;  /* 0x000000017e7e8824 */ /* 0x100fe200078e0a02 */
[----:B------:R-:W-:Y:S01]  /*1b960*/  ISETP.GE.AND P0, PT, R164, RZ, PT ;  /* 0x000000ffa400720c */ /* 0x000fe20003f06270 */
[--C-:B------:R-:W-:Y:S01]  /*1b970*/  @!P1 IMAD.IADD R127, R127, 0x1, -R2.reuse ;  /* 0x000000017f7f9824 */ /* 0x100fe200078e0a02 */
[----:B------:R-:W-:Y:S01]  /*1b980*/  ISETP.GE.AND P1, PT, R160, RZ, PT ;  /* 0x000000ffa000720c */ /* 0x000fe20003f26270 */
[----:B------:R-:W-:Y:S01]  /*1b990*/  @!P2 IMAD.IADD R124, R124, 0x1, -R2 ;  /* 0x000000017c7ca824 */ /* 0x000fe200078e0a02 */
[----:B------:R-:W-:Y:S01]  /*1b9a0*/  ISETP.GE.AND P2, PT, R162, RZ, PT ;  /* 0x000000ffa200720c */ /* 0x000fe20003f46270 */
[----:B------:R-:W-:-:S02]  /*1b9b0*/  IMAD.MOV.U32 R164, RZ, RZ, R159 ;  /* 0x000000ffffa47224 */ /* 0x000fc400078e009f */
        /* <DEDUP_REMOVED lines=8> */
[----:B------:R-:W-:Y:S02]  /*1ba40*/  IMAD.MOV.U32 R160, RZ, RZ, R159 ;  /* 0x000000ffffa07224 */ /* 0x000fe400078e009f */
[----:B------:R-:W-:Y:S02]  /*1ba50*/  IMAD.MOV.U32 R159, RZ, RZ, R132 ;  /* 0x000000ffff9f7224 */ /* 0x000fe400078e0084 */
[----:B------:R-:W-:Y:S02]  /*1ba60*/  IMAD.MOV.U32 R172, RZ, RZ, R161 ;  /* 0x000000ffffac7224 */ /* 0x000fe400078e00a1 */
[----:B------:R-:W-:Y:S02]  /*1ba70*/  IMAD.MOV.U32 R161, RZ, RZ, R160 ;  /* 0x000000ffffa17224 */ /* 0x000fe400078e00a0 */
[----:B------:R-:W-:Y:S02]  /*1ba80*/  IMAD.MOV.U32 R154, RZ, RZ, R140 ;  /* 0x000000ffff9a7224 */ /* 0x000fe400078e008c */
[----:B------:R-:W-:Y:S01]  /*1ba90*/  IMAD.MOV.U32 R160, RZ, RZ, R159 ;  /* 0x000000ffffa07224 */ /* 0x000fe200078e009f */
[----:B------:R-:W3:Y:S01]  /*1baa0*/  LDL.LU R140, [R1+0x62c] ;  /* 0x00062c00018c7983 */ /* 0x000ee20000300800 */
[----:B------:R-:W-:-:S02]  /*1bab0*/  IMAD.MOV.U32 R148, RZ, RZ, R146 ;  /* 0x000000ffff947224 */ /* 0x000fc400078e0092 */
[----:B------:R-:W-:Y:S01]  /*1bac0*/  IMAD.MOV.U32 R159, RZ, RZ, R139 ;  /* 0x000000ffff9f7224 */ /* 0x000fe200078e008b */
[----:B------:R-:W3:Y:S01]  /*1bad0*/  LDL.LU R146, [R1+0x60c] ;  /* 0x00060c0001927983 */ /* 0x000ee20000300800 */
[----:B----4-:R-:W-:-:S03]  /*1bae0*/  IMAD.MOV.U32 R139, RZ, RZ, R138 ;  /* 0x000000ffff8b7224 */ /* 0x010fc600078e008a */
[----:B------:R-:W4:Y:S01]  /*1baf0*/  LDL.LU R138, [R1+0x5dc] ;  /* 0x0005dc00018a7983 */ /* 0x000f220000300800 */
[----:B------:R-:W-:Y:S01]  /*1bb00*/  ISETP.GT.U32.AND P3, PT, R2, R125, PT ;  /* 0x0000007d0200720c */ /* 0x000fe20003f64070 */
[----:B------:R-:W-:-:S04]  /*1bb10*/  IMAD.HI.U32 R4, R3, R129, RZ ;  /* 0x0000008103047227 */ /* 0x000fc800078e00ff */
[----:B------:R-:W-:-:S04]  /*1bb20*/  IMAD.MOV R4, RZ, RZ, -R4 ;  /* 0x000000ffff047224 */ /* 0x000fc800078e0a04 */
[----:B------:R-:W-:Y:S02]  /*1bb30*/  IMAD R129, R2, R4, R129 ;  /* 0x0000000402817224 */ /* 0x000fe400078e0281 */
[----:B------:R-:W-:-:S04]  /*1bb40*/  IMAD.HI.U32 R4, R3, R130, RZ ;  /* 0x0000008203047227 */ /* 0x000fc800078e00ff */
[----:B------:R-:W-:Y:S01]  /*1bb50*/  @!P3 IMAD.IADD R125, R125, 0x1, -R2 ;  /* 0x000000017d7db824 */ /* 0x000fe200078e0a02 */
[----:B------:R-:W-:Y:S01]  /*1bb60*/  ISETP.GT.U32.AND P3, PT, R2, R129, PT ;  /* 0x000000810200720c */ /* 0x000fe20003f64070 */
[----:B------:R-:W-:-:S04]  /*1bb70*/  IMAD.MOV R4, RZ, RZ, -R4 ;  /* 0x000000ffff047224 */ /* 0x000fc800078e0a04 */
[----:B------:R-:W-:Y:S02]  /*1bb80*/  IMAD R130, R2, R4, R130 ;  /* 0x0000000402827224 */ /* 0x000fe400078e0282 */
[----:B------:R-:W-:-:S03]  /*1bb90*/  @!P4 IMAD.MOV R126, RZ, RZ, -R126 ;  /* 0x000000ffff7ec224 */ /* 0x000fc600078e0a7e */
[C---:B------:R-:W-:Y:S01]  /*1bba0*/  ISETP.GT.U32.AND P4, PT, R2.reuse, R130, PT ;  /* 0x000000820200720c */ /* 0x040fe20003f84070 */
[----:B------:R-:W-:Y:S01]  /*1bbb0*/  @!P6 IMAD.MOV R124, RZ, RZ, -R124 ;  /* 0x000000ffff7ce224 */ /* 0x000fe200078e0a7c */
[----:B------:R-:W-:Y:S01]  /*1bbc0*/  ISETP.GE.AND P6, PT, R165, RZ, PT ;  /* 0x000000ffa500720c */ /* 0x000fe20003fc6270 */
[----:B------:R-:W-:Y:S01]  /*1bbd0*/  @!P3 IMAD.IADD R129, R129, 0x1, -R2 ;  /* 0x000000018181b824 */ /* 0x000fe200078e0a02 */
[----:B------:R-:W-:Y:S01]  /*1bbe0*/  ISETP.GT.U32.AND P3, PT, R2, R128, PT ;  /* 0x000000800200720c */ /* 0x000fe20003f64070 */
[----:B------:R-:W-:Y:S02]  /*1bbf0*/  IMAD.MOV.U32 R156, RZ, RZ, R152 ;  /* 0x000000ffff9c7224 */ /* 0x000fe400078e0098 */
[----:B------:R-:W-:Y:S02]  /*1bc00*/  IMAD.MOV.U32 R152, RZ, RZ, R149 ;  /* 0x000000ffff987224 */ /* 0x000fe400078e0095 */
[----:B------:R-:W-:-:S04]  /*1bc10*/  IMAD.MOV.U32 R149, RZ, RZ, R147 ;  /* 0x000000ffff957224 */ /* 0x000fc800078e0093 */
[--C-:B------:R-:W-:Y:S02]  /*1bc20*/  @!P4 IMAD.IADD R130, R130, 0x1, -R2.reuse ;  /* 0x000000018282c824 */ /* 0x100fe400078e0a02 */
[----:B------:R-:W-:Y:S01]  /*1bc30*/  IMAD.MOV.U32 R147, RZ, RZ, R131 ;  /* 0x000000ffff937224 */ /* 0x000fe200078e0083 */
[----:B------:R-:W-:Y:S01]  /*1bc40*/  IABS R131, R163 ;  /* 0x000000a300837213 */ /* 0x000fe20000000000 */
[----:B------:R-:W-:Y:S01]  /*1bc50*/  @!P6 IMAD.MOV R127, RZ, RZ, -R127 ;  /* 0x000000ffff7fe224 */ /* 0x000fe200078e0a7f */
[----:B------:R-:W-:Y:S01]  /*1bc60*/  ISETP.GE.AND P6, PT, R163, RZ, PT ;  /* 0x000000ffa300720c */ /* 0x000fe20003fc6270 */
[----:B------:R-:W-:Y:S01]  /*1bc70*/  @!P3 IMAD.IADD R128, R128, 0x1, -R2 ;  /* 0x000000018080b824 */ /* 0x000fe200078e0a02 */
[----:B------:R-:W-:Y:S01]  /*1bc80*/  IABS R132, R162 ;  /* 0x000000a200847213 */ /* 0x000fe20000000000 */
[----:B------:R-:W-:Y:S01]  /*1bc90*/  IMAD.MOV.U32 R163, RZ, RZ, R160 ;  /* 0x000000ffffa37224 */ /* 0x000fe200078e00a0 */
[----:B------:R-:W-:Y:S01]  /*1bca0*/  ISETP.GE.AND P3, PT, R162, RZ, PT ;  /* 0x000000ffa200720c */ /* 0x000fe20003f66270 */
[----:B------:R-:W-:Y:S01]  /*1bcb0*/  IMAD.MOV.U32 R165, RZ, RZ, R161 ;  /* 0x000000ffffa57224 */ /* 0x000fe200078e00a1 */
[----:B------:R-:W-:Y:S01]  /*1bcc0*/  ISETP.GT.U32.AND P4, PT, R2, R130, PT ;  /* 0x000000820200720c */ /* 0x000fe20003f84070 */
[----:B------:R-:W-:-:S02]  /*1bcd0*/  IMAD.MOV.U32 R162, RZ, RZ, R139 ;  /* 0x000000ffffa27224 */ /* 0x000fc400078e008b */
[----:B------:R-:W-:Y:S01]  /*1bce0*/  IMAD.MOV.U32 R160, RZ, RZ, R159 ;  /* 0x000000ffffa07224 */ /* 0x000fe200078e009f */
[----:B------:R-:W3:Y:S01]  /*1bcf0*/  LDL.LU R139, [R1+0x678] ;  /* 0x00067800018b7983 */ /* 0x000ee20000300800 */
[----:B------:R-:W-:Y:S02]  /*1bd00*/  IMAD.MOV.U32 R159, RZ, RZ, R137 ;  /* 0x000000ffff9f7224 */ /* 0x000fe400078e0089 */
[----:B------:R-:W-:Y:S02]  /*1bd10*/  IMAD.MOV.U32 R171, RZ, RZ, R163 ;  /* 0x000000ffffab7224 */ /* 0x000fe400078e00a3 */
[----:B------:R-:W-:Y:S02]  /*1bd20*/  IMAD.MOV.U32 R163, RZ, RZ, R162 ;  /* 0x000000ffffa37224 */ /* 0x000fe400078e00a2 */
[----:B------:R-:W-:Y:S01]  /*1bd30*/  @!P0 IMAD.MOV R128, RZ, RZ, -R128 ;  /* 0x000000ffff808224 */ /* 0x000fe200078e0a80 */
[----:B------:R-:W-:Y:S01]  /*1bd40*/  ISETP.GE.AND P0, PT, R165, RZ, PT ;  /* 0x000000ffa500720c */ /* 0x000fe20003f06270 */
[----:B------:R-:W-:Y:S01]  /*1bd50*/  IMAD.MOV.U32 R137, RZ, RZ, R134 ;  /* 0x000000ffff897224 */ /* 0x000fe200078e0086 */
[----:B------:R-:W-:Y:S01]  /*1bd60*/  IABS R134, R164 ;  /* 0x000000a400867213 */ /* 0x000fe20000000000 */
[----:B------:R-:W-:Y:S01]  /*1bd70*/  @!P4 IMAD.IADD R130, R130, 0x1, -R2 ;  /* 0x000000018282c824 */ /* 0x000fe200078e0a02 */
[----:B------:R-:W-:Y:S01]  /*1bd80*/  ISETP.GE.AND P4, PT, R164, RZ, PT ;  /* 0x000000ffa400720c */ /* 0x000fe20003f86270 */
[----:B----4-:R-:W-:-:S04]  /*1bd90*/  IMAD.MOV.U32 R161, RZ, RZ, R138 ;  /* 0x000000ffffa17224 */ /* 0x010fc800078e008a */
[----:B------:R-:W-:Y:S02]  /*1bda0*/  IMAD.MOV.U32 R162, RZ, RZ, R161 ;  /* 0x000000ffffa27224 */ /* 0x000fe400078e00a1 */
[----:B------:R-:W-:Y:S02]  /*1bdb0*/  IMAD.MOV.U32 R161, RZ, RZ, R159 ;  /* 0x000000ffffa17224 */ /* 0x000fe400078e009f */
[----:B------:R-:W-:Y:S01]  /*1bdc0*/  IMAD.MOV.U32 R138, RZ, RZ, R133 ;  /* 0x000000ffff8a7224 */ /* 0x000fe200078e0085 */
[----:B------:R-:W4:Y:S01]  /*1bdd0*/  LDL.LU R159, [R1+0x708] ;  /* 0x00070800019f7983 */ /* 0x000f220000300800 */
[----:B------:R-:W-:Y:S01]  /*1bde0*/  IMAD.MOV.U32 R166, RZ, RZ, R161 ;  /* 0x000000ffffa67224 */ /* 0x000fe200078e00a1 */
[----:B------:R-:W-:Y:S01]  /*1bdf0*/  IABS R133, R165 ;  /* 0x000000a500857213 */ /* 0x000fe20000000000 */
[----:B------:R-:W-:Y:S02]  /*1be00*/  IMAD.MOV.U32 R161, RZ, RZ, R141 ;  /* 0x000000ffffa17224 */ /* 0x000fe400078e008d */
[----:B------:R-:W4:Y:S04]  /*1be10*/  LDL.LU R141, [R1+0x70c] ;  /* 0x00070c00018d7983 */ /* 0x000f280000300800 */
[----:B------:R-:W4:Y:S04]  /*1be20*/  LDL.LU R165, [R1+0x5f4] ;  /* 0x0005f40001a57983 */ /* 0x000f280000300800 */
[----:B------:R-:W4:Y:S01]  /*1be30*/  LDL.LU R164, [R1+0x5f8] ;  /* 0x0005f80001a47983 */ /* 0x000f220000300800 */
[----:B------:R-:W-:Y:S01]  /*1be40*/  @!P2 IMAD.MOV R125, RZ, RZ, -R125 ;  /* 0x000000ffff7da224 */ /* 0x000fe200078e0a7d */
[----:B------:R-:W-:Y:S01]  /*1be50*/  ISETP.GT.U32.AND P2, PT, R2, R129, PT ;  /* 0x000000810200720c */ /* 0x000fe20003f44070 */
[----:B------:R-:W-:-:S04]  /*1be60*/  IMAD.HI.U32 R4, R3, R131, RZ ;  /* 0x0000008303047227 */ /* 0x000fc800078e00ff */
[----:B------:R-:W-:-:S04]  /*1be70*/  IMAD.MOV R4, RZ, RZ, -R4 ;  /* 0x000000ffff047224 */ /* 0x000fc800078e0a04 */
[----:B------:R-:W-:-:S04]  /*1be80*/  IMAD R131, R2, R4, R131 ;  /* 0x0000000402837224 */ /* 0x000fc800078e0283 */
[----:B------:R-:W-:Y:S01]  /*1be90*/  @!P2 IMAD.IADD R129, R129, 0x1, -R2 ;  /* 0x000000018181a824 */ /* 0x000fe200078e0a02 */
[----:B------:R-:W-:-:S13]  /*1bea0*/  ISETP.GT.U32.AND P2, PT, R2, R131, PT ;  /* 0x000000830200720c */ /* 0x000fda0003f44070 */
[----:B------:R-:W-:-:S05]  /*1beb0*/  @!P2 IMAD.IADD R131, R131, 0x1, -R2 ;  /* 0x000000018383a824 */ /* 0x000fca00078e0a02 */
[----:B------:R-:W-:Y:S01]  /*1bec0*/  ISETP.GT.U32.AND P2, PT, R2, R131, PT ;  /* 0x000000830200720c */ /* 0x000fe20003f44070 */
[----:B------:R-:W-:-:S04]  /*1bed0*/  IMAD.HI.U32 R4, R3, R132, RZ ;  /* 0x0000008403047227 */ /* 0x000fc800078e00ff */
[----:B------:R-:W-:Y:S02]  /*1bee0*/  IMAD.MOV.U32 R169, RZ, RZ, R163 ;  /* 0x000000ffffa97224 */ /* 0x000fe400078e00a3 */
[----:B------:R-:W-:Y:S02]  /*1bef0*/  IMAD.MOV.U32 R163, RZ, RZ, R158 ;  /* 0x000000ffffa37224 */ /* 0x000fe400078e009e */
[----:B------:R-:W-:-:S04]  /*1bf00*/  IMAD.MOV.U32 R158, RZ, RZ, R155 ;  /* 0x000000ffff9e7224 */ /* 0x000fc800078e009b */
[----:B------:R-:W-:Y:S02]  /*1bf10*/  @!P2 IMAD.IADD R131, R131, 0x1, -R2 ;  /* 0x000000018383a824 */ /* 0x000fe400078e0a02 */
[----:B------:R-:W-:Y:S02]  /*1bf20*/  IMAD.MOV R4, RZ, RZ, -R4 ;  /* 0x000000ffff047224 */ /* 0x000fe400078e0a04 */
[----:B------:R-:W-:Y:S02]  /*1bf30*/  IMAD.MOV.U32 R155, RZ, RZ, R142 ;  /* 0x000000ffff9b7224 */ /* 0x000fe400078e008e */
[----:B------:R-:W-:Y:S01]  /*1bf40*/  IMAD.MOV.U32 R142, RZ, RZ, R135 ;  /* 0x000000ffff8e7224 */ /* 0x000fe200078e0087 */
[----:B------:R-:W-:Y:S01]  /*1bf50*/  IABS R135, R166 ;  /* 0x000000a600877213 */ /* 0x000fe20000000000 */
[----:B------:R-:W-:Y:S01]  /*1bf60*/  @!P6 IMAD.MOV R131, RZ, RZ, -R131 ;  /* 0x000000ffff83e224 */ /* 0x000fe200078e0a83 */
[----:B------:R-:W-:Y:S01]  /*1bf70*/  ISETP.GE.AND P6, PT, R166, RZ, PT ;  /* 0x000000ffa600720c */ /* 0x000fe20003fc6270 */
[----:B------:R-:W-:-:S02]  /*1bf80*/  IMAD.MOV.U32 R168, RZ, RZ, R156 ;  /* 0x000000ffffa87224 */ /* 0x000fc400078e009c */
[----:B------:R-:W-:Y:S02]  /*1bf90*/  IMAD.MOV.U32 R167, RZ, RZ, R163 ;  /* 0x000000ffffa77224 */ /* 0x000fe400078e00a3 */
[----:B------:R-:W-:Y:S02]  /*1bfa0*/  IMAD R132, R2, R4, R132 ;  /* 0x0000000402847224 */ /* 0x000fe400078e0284 */
        /* <DEDUP_REMOVED lines=9> */
[----:B------:R-:W-:Y:S02]  /*1c040*/  IMAD.MOV R8, RZ, RZ, -R8 ;  /* 0x000000ffff087224 */ /* 0x000fe400078e0a08 */
[----:B------:R-:W-:-:S04]  /*1c050*/  IMAD.HI.U32 R4, R3, R134, RZ ;  /* 0x0000008603047227 */ /* 0x000fc800078e00ff */
[----:B------:R-:W-:Y:S02]  /*1c060*/  @!P1 IMAD.IADD R132, R132, 0x1, -R2 ;  /* 0x0000000184849824 */ /* 0x000fe400078e0a02 */
[C---:B------:R-:W-:Y:S02]  /*1c070*/  IMAD R133, R2.reuse, R8, R133 ;  /* 0x0000000802857224 */ /* 0x040fe400078e0285 */
[----:B------:R-:W-:Y:S01]  /*1c080*/  IMAD.MOV R4, RZ, RZ, -R4 ;  /* 0x000000ffff047224 */ /* 0x000fe200078e0a04 */
[----:B------:R-:W-:Y:S01]  /*1c090*/  ISETP.GT.U32.AND P1, PT, R2, R132, PT ;  /* 0x000000840200720c */ /* 0x000fe20003f24070 */
[----:B------:R-:W-:-:S04]  /*1c0a0*/  IMAD.HI.U32 R8, R3, R135, RZ ;  /* 0x0000008703087227 */ /* 0x000fc800078e00ff */
[C---:B------:R-:W-:Y:S02]  /*1c0b0*/  IMAD R134, R2.reuse, R4, R134 ;  /* 0x0000000402867224 */ /* 0x040fe400078e0286 */
[----:B------:R-:W-:Y:S02]  /*1c0c0*/  IMAD.MOV R8, RZ, RZ, -R8 ;  /* 0x000000ffff087224 */ /* 0x000fe400078e0a08 */
[----:B------:R-:W-:Y:S01]  /*1c0d0*/  @!P5 IMAD.MOV R130, RZ, RZ, -R130 ;  /* 0x000000ffff82d224 */ /* 0x000fe200078e0a82 */
[C---:B------:R-:W-:Y:S01]  /*1c0e0*/  ISETP.GT.U32.AND P5, PT, R2.reuse, R134, PT ;  /* 0x000000860200720c */ /* 0x040fe20003fa4070 */
[C---:B------:R-:W-:Y:S01]  /*1c0f0*/  IMAD R135, R2.reuse, R8, R135 ;  /* 0x0000000802877224 */ /* 0x040fe200078e0287 */
[----:B------:R-:W-:Y:S01]  /*1c100*/  ISETP.GT.U32.AND P2, PT, R2, R133, PT ;  /* 0x000000850200720c */ /* 0x000fe20003f44070 */
[----:B------:R-:W-:-:S03]  /*1c110*/  @!P1 IMAD.IADD R132, R132, 0x1, -R2 ;  /* 0x0000000184849824 */ /* 0x000fc600078e0a02 */
[----:B------:R-:W-:-:S07]  /*1c120*/  ISETP.GT.U32.AND P1, PT, R2, R135, PT ;  /* 0x000000870200720c */ /* 0x000fce0003f24070 */
[--C-:B------:R-:W-:Y:S02]  /*1c130*/  @!P5 IMAD.IADD R134, R134, 0x1, -R2.reuse ;  /* 0x000000018686d824 */ /* 0x100fe400078e0a02 */
[----:B------:R-:W-:-:S03]  /*1c140*/  @!P2 IMAD.IADD R133, R133, 0x1, -R2 ;  /* 0x000000018585a824 */ /* 0x000fc600078e0a02 */
[C---:B------:R-:W-:Y:S01]  /*1c150*/  ISETP.GT.U32.AND P5, PT, R2.reuse, R134, PT ;  /* 0x000000860200720c */ /* 0x040fe20003fa4070 */
[----:B------:R-:W-:Y:S01]  /*1c160*/  @!P1 IMAD.IADD R135, R135, 0x1, -R2 ;  /* 0x0000000187879824 */ /* 0x000fe200078e0a02 */
[----:B------:R-:W-:-:S04]  /*1c170*/  ISETP.GT.U32.AND P2, PT, R2, R133, PT ;  /* 0x000000850200720c */ /* 0x000fc80003f44070 */
[----:B------:R-:W-:Y:S01]  /*1c180*/  ISETP.GT.U32.AND P1, PT, R2, R135, PT ;  /* 0x000000870200720c */ /* 0x000fe20003f24070 */
[----:B------:R-:W-:Y:S02]  /*1c190*/  IMAD.MOV.U32 R149, RZ, RZ, R147 ;  /* 0x000000ffff957224 */ /* 0x000fe400078e0093 */
[----:B------:R-:W-:-:S04]  /*1c1a0*/  IMAD.MOV.U32 R160, RZ, RZ, R157 ;  /* 0x000000ffffa07224 */ /* 0x000fc800078e009d */
[--C-:B------:R-:W-:Y:S02]  /*1c1b0*/  @!P5 IMAD.IADD R134, R134, 0x1, -R2.reuse ;  /* 0x000000018686d824 */ /* 0x100fe400078e0a02 */
[----:B------:R-:W-:Y:S02]  /*1c1c0*/  @!P2 IMAD.IADD R133, R133, 0x1, -R2 ;  /* 0x000000018585a824 */ /* 0x000fe400078e0a02 */
[----:B--2---:R-:W-:Y:S02]  /*1c1d0*/  IMAD.MOV.U32 R147, RZ, RZ, R145 ;  /* 0x000000ffff937224 */ /* 0x004fe400078e0091 */
[----:B------:R-:W-:Y:S02]  /*1c1e0*/  IMAD.MOV.U32 R157, RZ, RZ, R150 ;  /* 0x000000ffff9d7224 */ /* 0x000fe400078e0096 */
[----:B---3--:R-:W-:Y:S01]  /*1c1f0*/  IMAD.MOV.U32 R145, RZ, RZ, R139 ;  /* 0x000000ffff917224 */ /* 0x008fe200078e008b */
[----:B------:R-:W-:Y:S01]  /*1c200*/  IABS R139, R169 ;  /* 0x000000a9008b7213 */ /* 0x000fe20000000000 */
[----:B------:R-:W-:Y:S01]  /*1c210*/  @!P4 IMAD.MOV R134, RZ, RZ, -R134 ;  /* 0x000000ffff86c224 */ /* 0x000fe200078e0a86 */
[----:B------:R-:W-:Y:S01]  /*1c220*/  ISETP.GE.AND P4, PT, R170, RZ, PT ;  /* 0x000000ffaa00720c */ /* 0x000fe20003f86270 */
[----:B------:R-:W-:Y:S01]  /*1c230*/  @!P1 IMAD.IADD R135, R135, 0x1, -R2 ;  /* 0x0000000187879824 */ /* 0x000fe200078e0a02 */
[----:B------:R-:W-:Y:S01]  /*1c240*/  ISETP.GE.AND P1, PT, R169, RZ, PT ;  /* 0x000000ffa900720c */ /* 0x000fe20003f26270 */
[----:B------:R-:W-:-:S02]  /*1c250*/  IMAD.MOV.U32 R150, RZ, RZ, R136 ;  /* 0x000000ffff967224 */ /* 0x000fc400078e0088 */
[----:B------:R-:W-:Y:S01]  /*1c260*/  @!P0 IMAD.MOV R133, RZ, RZ, -R133 ;  /* 0x000000ffff858224 */ /* 0x000fe200078e0a85 */
[----:B------:R-:W-:Y:S01]  /*1c270*/  ISETP.GE.AND P0, PT, R171, RZ, PT ;  /* 0x000000ffab00720c */ /* 0x000fe20003f06270 */
[----:B------:R-:W-:Y:S02]  /*1c280*/  IMAD.MOV.U32 R173, RZ, RZ, R147 ;  /* 0x000000ffffad7224 */ /* 0x000fe400078e0093 */
[----:B----4-:R-:W-:Y:S02]  /*1c290*/  IMAD.MOV.U32 R163, RZ, RZ, R159 ;  /* 0x000000ffffa37224 */ /* 0x010fe400078e009f */
[----:B------:R-:W-:Y:S02]  /*1c2a0*/  IMAD.MOV.U32 R159, RZ, RZ, R148 ;  /* 0x000000ffff9f7224 */ /* 0x000fe400078e0094 */
[----:B------:R-:W-:-:S04]  /*1c2b0*/  IMAD.MOV.U32 R166, RZ, RZ, R164 ;  /* 0x000000ffffa67224 */ /* 0x000fc800078e00a4 */
[----:B------:R-:W-:Y:S02]  /*1c2c0*/  IMAD.MOV.U32 R167, RZ, RZ, R166 ;  /* 0x000000ffffa77224 */ /* 0x000fe400078e00a6 */
[----:B------:R-:W-:Y:S02]  /*1c2d0*/  IMAD.MOV.U32 R166, RZ, RZ, R165 ;  /* 0x000000ffffa67224 */ /* 0x000fe400078e00a5 */
[----:B------:R-:W-:Y:S02]  /*1c2e0*/  IMAD.MOV.U32 R165, RZ, RZ, R161 ;  /* 0x000000ffffa57224 */ /* 0x000fe400078e00a1 */
[----:B------:R-:W-:Y:S01]  /*1c2f0*/  IMAD.MOV.U32 R164, RZ, RZ, R162 ;  /* 0x000000ffffa47224 */ /* 0x000fe200078e00a2 */
[----:B------:R-:W2:Y:S01]  /*1c300*/  LDL.LU R161, [R1+0x69c] ;  /* 0x00069c0001a17983 */ /* 0x000ea20000300800 */
        /* <DEDUP_REMOVED lines=28> */
[----:B------:R-:W-:Y:S02]  /*1c4d0*/  IMAD.MOV.U32 R159, RZ, RZ, R151 ;  /* 0x000000ffff9f7224 */ /* 0x000fe400078e0097 */
[----:B------:R-:W-:Y:S01]  /*1c4e0*/  IMAD.MOV.U32 R160, RZ, RZ, R158 ;  /* 0x000000ffffa07224 */ /* 0x000fe200078e009e */
[----:B------:R-:W4:Y:S01]  /*1c4f0*/  LDL.LU R151, [R1+0x6c0] ;  /* 0x0006c00001977983 */ /* 0x000f220000300800 */
[----:B------:R-:W-:-:S03]  /*1c500*/  IMAD.MOV.U32 R158, RZ, RZ, R150 ;  /* 0x000000ffff9e7224 */ /* 0x000fc600078e0096 */
[----:B------:R-:W4:Y:S01]  /*1c510*/  LDL.LU R150, [R1+0x714] ;  /* 0x0007140001967983 */ /* 0x000f220000300800 */
[----:B------:R-:W-:-:S03]  /*1c520*/  IMAD.MOV.U32 R174, RZ, RZ, R146 ;  /* 0x000000ffffae7224 */ /* 0x000fc600078e0092 */
[----:B------:R-:W4:Y:S04]  /*1c530*/  LDL.LU R147, [R1+0x61c] ;  /* 0x00061c0001937983 */ /* 0x000f280000300800 */
[----:B------:R-:W4:Y:S01]  /*1c540*/  LDL.LU R146, [R1+0x614] ;  /* 0x0006140001927983 */ /* 0x000f220000300800 */
[----:B------:R-:W-:-:S05]  /*1c550*/  IABS R136, R172 ;  /* 0x000000ac00887213 */ /* 0x000fca0000000000 */
[----:B------:R-:W-:-:S04]  /*1c560*/  IMAD.HI.U32 R4, R3, R136, RZ ;  /* 0x0000008803047227 */ /* 0x000fc800078e00ff */
[----:B------:R-:W-:-:S04]  /*1c570*/  IMAD.MOV R4, RZ, RZ, -R4 ;  /* 0x000000ffff047224 */ /* 0x000fc800078e0a04 */
[C---:B------:R-:W-:Y:S02]  /*1c580*/  IMAD R136, R2.reuse, R4, R136 ;  /* 0x0000000402887224 */ /* 0x040fe400078e0288 */
[----:B------:R-:W-:Y:S02]  /*1c590*/  @!P3 IMAD.MOV R132, RZ, RZ, -R132 ;  /* 0x000000ffff84b224 */ /* 0x000fe400078e0a84 */
[----:B------:R-:W-:Y:S01]  /*1c5a0*/  IMAD.HI.U32 R4, R3, R137, RZ ;  /* 0x0000008903047227 */ /* 0x000fe200078e00ff */
[----:B------:R-:W-:-:S03]  /*1c5b0*/  ISETP.GT.U32.AND P3, PT, R2, R136, PT ;  /* 0x000000880200720c */ /* 0x000fc60003f64070 */
[----:B------:R-:W-:-:S04]  /*1c5c0*/  IMAD.MOV R4, RZ, RZ, -R4 ;  /* 0x000000ffff047224 */ /* 0x000fc800078e0a04 */
[----:B------:R-:W-:-:S05]  /*1c5d0*/  IMAD R137, R2, R4, R137 ;  /* 0x0000000402897224 */ /* 0x000fca00078e0289 */
[----:B------:R-:W-:Y:S01]  /*1c5e0*/  ISETP.GT.U32.AND P5, PT, R2, R137, PT ;  /* 0x000000890200720c */ /* 0x000fe20003fa4070 */
[----:B------:R-:W-:Y:S02]  /*1c5f0*/  @!P3 IMAD.IADD R136, R136, 0x1, -R2 ;  /* 0x000000018888b824 */ /* 0x000fe400078e0a02 */
[----:B------:R-:W-:-:S03]  /*1c600*/  IMAD.HI.U32 R8, R3, R138, RZ ;  /* 0x0000008a03087227 */ /* 0x000fc600078e00ff */
[----:B------:R-:W-:Y:S01]  /*1c610*/  ISETP.GT.U32.AND P3, PT, R2, R136, PT ;  /* 0x000000880200720c */ /* 0x000fe20003f64070 */
[----:B------:R-:W-:Y:S02]  /*1c620*/  IMAD.MOV R8, RZ, RZ, -R8 ;  /* 0x000000ffff087224 */ /* 0x000fe400078e0a08 */
[----:B------:R-:W-:-:S04]  /*1c630*/  IMAD.HI.U32 R4, R3, R139, RZ ;  /* 0x0000008b03047227 */ /* 0x000fc800078e00ff */
[----:B------:R-:W-:Y:S02]  /*1c640*/  @!P5 IMAD.IADD R137, R137, 0x1, -R2 ;  /* 0x000000018989d824 */ /* 0x000fe400078e0a02 */
[C---:B------:R-:W-:Y:S02]  /*1c650*/  IMAD R138, R2.reuse, R8, R138 ;  /* 0x00000008028a7224 */ /* 0x040fe400078e028a */
[----:B------:R-:W-:Y:S01]  /*1c660*/  IMAD.MOV R4, RZ, RZ, -R4 ;  /* 0x000000ffff047224 */ /* 0x000fe200078e0a04 */
[----:B------:R-:W-:Y:S01]  /*1c670*/  ISETP.GT.U32.AND P5, PT, R2, R137, PT ;  /* 0x000000890200720c */ /* 0x000fe20003fa4070 */
[----:B------:R-:W-:Y:S01]  /*1c680*/  @!P3 IMAD.IADD R136, R136, 0x1, -R2 ;  /* 0x000000018888b824 */ /* 0x000fe200078e0a02 */
[C---:B------:R-:W-:Y:S01]  /*1c690*/  ISETP.GT.U32.AND P3, PT, R2.reuse, R138, PT ;  /* 0x0000008a0200720c */ /* 0x040fe20003f64070 */
[----:B------:R-:W-:Y:S01]  /*1c6a0*/  IMAD R139, R2, R4, R139 ;  /* 0x00000004028b7224 */ /* 0x000fe200078e028b */
[----:B------:R-:W-:Y:S01]  /*1c6b0*/  ISETP.GE.AND P2, PT, R172, RZ, PT ;  /* 0x000000ffac00720c */ /* 0x000fe20003f46270 */
[----:B------:R-:W-:-:S08]  /*1c6c0*/  @!P6 IMAD.MOV R135, RZ, RZ, -R135 ;  /* 0x000000ffff87e224 */ /* 0x000fd000078e0a87 */
[--C-:B------:R-:W-:Y:S02]  /*1c6d0*/  @!P5 IMAD.IADD R137, R137, 0x1, -R2.reuse ;  /* 0x000000018989d824 */ /* 0x100fe400078e0a02 */
[----:B------:R-:W-:Y:S02]  /*1c6e0*/  @!P3 IMAD.IADD R138, R138, 0x1, -R2 ;  /* 0x000000018a8ab824 */ /* 0x000fe400078e0a02 */
[----:B------:R-:W-:-:S03]  /*1c6f0*/  @!P0 IMAD.MOV R137, RZ, RZ, -R137 ;  /* 0x000000ffff898224 */ /* 0x000fc600078e0a89 */
[----:B------:R-:W-:Y:S01]  /*1c700*/  ISETP.GT.U32.AND P3, PT, R2, R138, PT ;  /* 0x0000008a0200720c */ /* 0x000fe20003f64070 */
[----:B------:R-:W-:Y:S01]  /*1c710*/  IMAD.MOV.U32 R172, RZ, RZ, R169 ;  /* 0x000000ffffac7224 */ /* 0x000fe200078e00a9 */
[----:B------:R-:W-:Y:S01]  /*1c720*/  ISETP.GE.AND P6, PT, R170, RZ, PT ;  /* 0x000000ffaa00720c */ /* 0x000fe20003fc6270 */
[----:B------:R-:W-:Y:S02]  /*1c730*/  IMAD.MOV.U32 R180, RZ, RZ, R171 ;  /* 0x000000ffffb47224 */ /* 0x000fe400078e00ab */
[----:B------:R-:W-:-:S08]  /*1c740*/  IMAD.MOV.U32 R171, RZ, RZ, R158 ;  /* 0x000000ffffab7224 */ /* 0x000fd000078e009e */
[----:B------:R-:W-:-:S04]  /*1c750*/  @!P3 IMAD.IADD R138, R138, 0x1, -R2 ;  /* 0x000000018a8ab824 */ /* 0x000fc800078e0a02 */
[----:B------:R-:W-:Y:S01]  /*1c760*/  @!P4 IMAD.MOV R138, RZ, RZ, -R138 ;  /* 0x000000ffff8ac224 */ /* 0x000fe200078e0a8a */
[----:B------:R-:W-:Y:S01]  /*1c770*/  ISETP.GE.AND P5, PT, R172, RZ, PT ;  /* 0x000000ffac00720c */ /* 0x000fe20003fa6270 */
[----:B------:R-:W-:Y:S02]  /*1c780*/  IMAD.MOV.U32 R169, RZ, RZ, R157 ;  /* 0x000000ffffa97224 */ /* 0x000fe400078e009d */
[----:B------:R-:W-:Y:S02]  /*1c790*/  IMAD.MOV.U32 R157, RZ, RZ, R142 ;  /* 0x000000ffff9d7224 */ /* 0x000fe400078e008e */
[----:B------:R-:W-:Y:S01]  /*1c7a0*/  IMAD.MOV.U32 R181, RZ, RZ, R173 ;  /* 0x000000ffffb57224 */ /* 0x000fe200078e00ad */
[----:B------:R-:W-:Y:S01]  /*1c7b0*/  IABS R142, R176 ;  /* 0x000000b0008e7213 */ /* 0x000fe20000000000 */
[----:B------:R-:W-:Y:S02]  /*1c7c0*/  IMAD.MOV.U32 R173, RZ, RZ, R169 ;  /* 0x000000ffffad7224 */ /* 0x000fe400078e00a9 */
[----:B------:R-:W-:-:S02]  /*1c7d0*/  IMAD.MOV.U32 R169, RZ, RZ, R166 ;  /* 0x000000ffffa97224 */ /* 0x000fc400078e00a6 */
[----:B------:R-:W-:Y:S02]  /*1c7e0*/  IMAD.MOV.U32 R183, RZ, RZ, R174 ;  /* 0x000000ffffb77224 */ /* 0x000fe400078e00ae */
[----:B---3--:R-:W-:Y:S02]  /*1c7f0*/  IMAD.MOV.U32 R162, RZ, RZ, R156 ;  /* 0x000000ffffa27224 */ /* 0x008fe400078e009c */
[----:B------:R-:W-:Y:S01]  /*1c800*/  IMAD.MOV.U32 R156, RZ, RZ, R140 ;  /* 0x000000ffff9c7224 */ /* 0x000fe200078e008c */
[----:B------:R-:W-:-:S05]  /*1c810*/  IABS R140, R170 ;  /* 0x000000aa008c7213 */ /* 0x000fca0000000000 */
[----:B------:R-:W-:-:S04]  /*1c820*/  IMAD.HI.U32 R4, R3, R140, RZ ;  /* 0x0000008c03047227 */ /* 0x000fc800078e00ff */
[----:B------:R-:W-:-:S04]  /*1c830*/  IMAD.MOV R4, RZ, RZ, -R4 ;  /* 0x000000ffff047224 */ /* 0x000fc800078e0a04 */
[----:B------:R-:W-:-:S05]  /*1c840*/  IMAD R140, R2, R4, R140 ;  /* 0x00000004028c7224 */ /* 0x000fca00078e028c */
[----:B------:R-:W-:Y:S01]  /*1c850*/  ISETP.GT.U32.AND P0, PT, R2, R140, PT ;  /* 0x0000008c0200720c */ /* 0x000fe20003f04070 */
[----:B------:R-:W-:Y:S02]  /*1c860*/  IMAD.MOV.U32 R170, RZ, RZ, R167 ;  /* 0x000000ffffaa7224 */ /* 0x000fe400078e00a7 */
[----:B--2---:R-:W-:Y:S02]  /*1c870*/  IMAD.MOV.U32 R167, RZ, RZ, R161 ;  /* 0x000000ffffa77224 */ /* 0x004fe400078e00a1 */
[----:B------:R-:W-:Y:S02]  /*1c880*/  IMAD.MOV.U32 R161, RZ, RZ, R155 ;  /* 0x000000ffffa17224 */ /* 0x000fe400078e009b */
[----:B------:R-:W-:Y:S01]  /*1c890*/  IMAD.MOV.U32 R155, RZ, RZ, R141 ;  /* 0x000000ffff9b7224 */ /* 0x000fe200078e008d */
[----:B------:R-:W-:-:S03]  /*1c8a0*/  IABS R141, R172 ;  /* 0x000000ac008d7213 */ /* 0x000fc60000000000 */
[----:B------:R-:W-:Y:S02]  /*1c8b0*/  IMAD.MOV.U32 R158, RZ, RZ, R155 ;  /* 0x000000ffff9e7224 */ /* 0x000fe400078e009b */
[----:B------:R-:W-:Y:S02]  /*1c8c0*/  IMAD.MOV.U32 R155, RZ, RZ, R149 ;  /* 0x000000ffff9b7224 */ /* 0x000fe400078e0095 */
[----:B------:R-:W-:Y:S01]  /*1c8d0*/  IMAD.MOV.U32 R149, RZ, RZ, R143 ;  /* 0x000000ffff957224 */ /* 0x000fe200078e008f */
[----:B------:R-:W-:Y:S01]  /*1c8e0*/  IABS R143, R175 ;  /* 0x000000af008f7213 */ /* 0x000fe20000000000 */
[----:B------:R-:W-:Y:S02]  /*1c8f0*/  @!P0 IMAD.IADD R140, R140, 0x1, -R2 ;  /* 0x000000018c8c8824 */ /* 0x000fe400078e0a02 */
[----:B------:R-:W-:-:S03]  /*1c900*/  IMAD.HI.U32 R8, R3, R141, RZ ;  /* 0x0000008d03087227 */ /* 0x000fc600078e00ff */
[----:B------:R-:W-:Y:S01]  /*1c910*/  ISETP.GT.U32.AND P4, PT, R2, R140, PT ;  /* 0x0000008c0200720c */ /* 0x000fe20003f84070 */
[----:B------:R-:W-:Y:S02]  /*1c920*/  IMAD.MOV R8, RZ, RZ, -R8 ;  /* 0x000000ffff087224 */ /* 0x000fe400078e0a08 */
[----:B------:R-:W-:-:S04]  /*1c930*/  IMAD.HI.U32 R9, R3, R143, RZ ;  /* 0x0000008f03097227 */ /* 0x000fc800078e00ff */
[----:B------:R-:W-:Y:S02]  /*1c940*/  IMAD R141, R2, R8, R141 ;  /* 0x00000008028d7224 */ /* 0x000fe400078e028d */
[----:B------:R-:W-:-:S03]  /*1c950*/  IMAD.MOV R9, RZ, RZ, -R9 ;  /* 0x000000ffff097224 */ /* 0x000fc600078e0a09 */
[C---:B------:R-:W-:Y:S01]  /*1c960*/  ISETP.GT.U32.AND P3, PT, R2.reuse, R141, PT ;  /* 0x0000008d0200720c */ /* 0x040fe20003f64070 */
[----:B------:R-:W-:Y:S02]  /*1c970*/  IMAD R143, R2, R9, R143 ;  /* 0x00000009028f7224 */ /* 0x000fe400078e028f */
[----:B------:R-:W-:-:S03]  /*1c980*/  @!P4 IMAD.IADD R140, R140, 0x1, -R2 ;  /* 0x000000018c8cc824 */ /* 0x000fc600078e0a02 */
[----:B------:R-:W-:Y:S01]  /*1c990*/  ISETP.GT.U32.AND P4, PT, R2, R143, PT ;  /* 0x0000008f0200720c */ /* 0x000fe20003f84070 */
[----:B------:R-:W-:Y:S02]  /*1c9a0*/  IMAD.MOV.U32 R172, RZ, RZ, R148 ;  /* 0x000000ffffac7224 */ /* 0x000fe400078e0094 */
[----:B------:R-:W-:Y:S02]  /*1c9b0*/  IMAD.MOV.U32 R178, RZ, RZ, R170 ;  /* 0x000000ffffb27224 */ /* 0x000fe400078e00aa */
[----:B------:R-:W-:Y:S02]  /*1c9c0*/  IMAD.MOV.U32 R170, RZ, RZ, R161 ;  /* 0x000000ffffaa7224 */ /* 0x000fe400078e00a1 */
[----:B------:R-:W-:Y:S02]  /*1c9d0*/  IMAD.MOV.U32 R161, RZ, RZ, R157 ;  /* 0x000000ffffa17224 */ /* 0x000fe400078e009d */
[----:B----4-:R-:W-:Y:S02]  /*1c9e0*/  IMAD.MOV.U32 R157, RZ, RZ, R150 ;  /* 0x000000ffff9d7224 */ /* 0x010fe400078e0096 */
        /* <DEDUP_REMOVED lines=9> */
[----:B------:R-:W-:Y:S01]  /*1ca80*/  ISETP.GE.AND P0, PT, R176, RZ, PT ;  /* 0x000000ffb000720c */ /* 0x000fe20003f06270 */
[----:B------:R-:W-:-:S02]  /*1ca90*/  IMAD.MOV.U32 R163, RZ, RZ, R162 ;  /* 0x000000ffffa37224 */ /* 0x000fc400078e00a2 */
[----:B------:R-:W-:Y:S01]  /*1caa0*/  IMAD.MOV.U32 R165, RZ, RZ, R152 ;  /* 0x000000ffffa57224 */ /* 0x000fe200078e0098 */
[----:B------:R-:W-:Y:S01]  /*1cab0*/  IABS R145, R177 ;  /* 0x000000b100917213 */ /* 0x000fe20000000000 */
[----:B------:R-:W-:Y:S02]  /*1cac0*/  IMAD.MOV.U32 R162, RZ, RZ, R154 ;  /* 0x000000ffffa27224 */ /* 0x000fe400078e009a */
[----:B------:R-:W-:Y:S02]  /*1cad0*/  IMAD.MOV.U32 R152, RZ, RZ, R149 ;  /* 0x000000ffff987224 */ /* 0x000fe400078e0095 */
[----:B------:R-:W-:Y:S01]  /*1cae0*/  @!P4 IMAD.IADD R143, R143, 0x1, -R2 ;  /* 0x000000018f8fc824 */ /* 0x000fe200078e0a02 */
[----:B------:R-:W2:Y:S01]  /*1caf0*/  LDL.LU R149, [R1+0x624] ;  /* 0x0006240001957983 */ /* 0x000ea20000300800 */
[----:B------:R-:W-:Y:S01]  /*1cb00*/  IMAD.MOV.U32 R166, RZ, RZ, R150 ;  /* 0x000000ffffa67224 */ /* 0x000fe200078e0096 */
[----:B------:R-:W-:Y:S01]  /*1cb10*/  ISETP.GE.AND P4, PT, R177, RZ, PT ;  /* 0x000000ffb100720c */ /* 0x000fe20003f86270 */
[----:B------:R-:W-:Y:S01]  /*1cb20*/  IMAD.MOV.U32 R154, RZ, RZ, R147 ;  /* 0x000000ffff9a7224 */ /* 0x000fe200078e0093 */
        /* <DEDUP_REMOVED lines=9> */
[----:B------:R-:W4:Y:S04]  /*1cbc0*/  LDL.LU R154, [R1+0x6bc] ;  /* 0x0006bc00019a7983 */ /* 0x000f280000300800 */
[----:B------:R-:W4:Y:S01]  /*1cbd0*/  LDL.LU R177, [R1+0x620] ;  /* 0x0006200001b17983 */ /* 0x000f220000300800 */
[----:B------:R-:W-:Y:S01]  /*1cbe0*/  @!P2 IMAD.MOV R136, RZ, RZ, -R136 ;  /* 0x000000ffff88a224 */ /* 0x000fe200078e0a88 */
[----:B------:R-:W-:Y:S01]  /*1cbf0*/  ISETP.GT.U32.AND P2, PT, R2, R139, PT ;  /* 0x0000008b0200720c */ /* 0x000fe20003f44070 */
[----:B------:R-:W-:-:S12]  /*1cc00*/  IMAD.HI.U32 R4, R3, R142, RZ ;  /* 0x0000008e03047227 */ /* 0x000fd800078e00ff */
[----:B------:R-:W-:-:S05]  /*1cc10*/  @!P2 IMAD.IADD R139, R139, 0x1, -R2 ;  /* 0x000000018b8ba824 */ /* 0x000fca00078e0a02 */
[----:B------:R-:W-:Y:S01]  /*1cc20*/  ISETP.GT.U32.AND P2, PT, R2, R139, PT ;  /* 0x0000008b0200720c */ /* 0x000fe20003f44070 */
[----:B------:R-:W-:-:S04]  /*1cc30*/  IMAD.MOV R4, RZ, RZ, -R4 ;  /* 0x000000ffff047224 */ /* 0x000fc800078e0a04 */
[----:B------:R-:W-:-:S08]  /*1cc40*/  IMAD R142, R2, R4, R142 ;  /* 0x00000004028e7224 */ /* 0x000fd000078e028e */
[----:B------:R-:W-:Y:S01]  /*1cc50*/  @!P2 IMAD.IADD R139, R139, 0x1, -R2 ;  /* 0x000000018b8ba824 */ /* 0x000fe200078e0a02 */
[----:B------:R-:W-:Y:S01]  /*1cc60*/  ISETP.GT.U32.AND P2, PT, R2, R142, PT ;  /* 0x0000008e0200720c */ /* 0x000fe20003f44070 */
[----:B------:R-:W-:Y:S01]  /*1cc70*/  IMAD.MOV.U32 R148, RZ, RZ, R144 ;  /* 0x000000ffff947224 */ /* 0x000fe200078e0090 */
[----:B------:R-:W-:Y:S01]  /*1cc80*/  IABS R144, R179 ;  /* 0x000000b300907213 */ /* 0x000fe20000000000 */
[----:B------:R-:W-:-:S04]  /*1cc90*/  IMAD.HI.U32 R8, R3, R145, RZ ;  /* 0x0000009103087227 */ /* 0x000fc800078e00ff */
[----:B------:R-:W-:-:S06]  /*1cca0*/  IMAD.HI.U32 R4, R3, R144, RZ ;  /* 0x0000009003047227 */ /* 0x000fcc00078e00ff */
[----:B------:R-:W-:Y:S01]  /*1ccb0*/  @!P2 IMAD.IADD R142, R142, 0x1, -R2 ;  /* 0x000000018e8ea824 */ /* 0x000fe200078e0a02 */
[----:B------:R-:W-:Y:S01]  /*1ccc0*/  ISETP.GT.U32.AND P2, PT, R2, R141, PT ;  /* 0x0000008d0200720c */ /* 0x000fe20003f44070 */
[----:B------:R-:W-:Y:S02]  /*1ccd0*/  IMAD.MOV R9, RZ, RZ, -R4 ;  /* 0x000000ffff097224 */ /* 0x000fe400078e0a04 */
[----:B------:R-:W-:-:S04]  /*1cce0*/  IMAD.MOV R4, RZ, RZ, -R8 ;  /* 0x000000ffff047224 */ /* 0x000fc800078e0a08 */
[----:B------:R-:W-:-:S06]  /*1ccf0*/  IMAD R145, R2, R4, R145 ;  /* 0x0000000402917224 */ /* 0x000fcc00078e0291 */
[----:B------:R-:W-:Y:S01]  /*1cd00*/  @!P2 IMAD.IADD R141, R141, 0x1, -R2 ;  /* 0x000000018d8da824 */ /* 0x000fe200078e0a02 */
[C---:B------:R-:W-:Y:S01]  /*1cd10*/  ISETP.GT.U32.AND P2, PT, R2.reuse, R145, PT ;  /* 0x000000910200720c */ /* 0x040fe20003f44070 */
[----:B------:R-:W-:Y:S01]  /*1cd20*/  @!P1 IMAD.MOV R139, RZ, RZ, -R139 ;  /* 0x000000ffff8b9224 */ /* 0x000fe200078e0a8b */
[----:B------:R-:W-:Y:S01]  /*1cd30*/  ISETP.GT.U32.AND P1, PT, R2, R142, PT ;  /* 0x0000008e0200720c */ /* 0x000fe20003f24070 */
[----:B------:R-:W-:-:S10]  /*1cd40*/  @!P5 IMAD.MOV R141, RZ, RZ, -R141 ;  /* 0x000000ffff8dd224 */ /* 0x000fd400078e0a8d */
[----:B------:R-:W-:-:S05]  /*1cd50*/  @!P2 IMAD.IADD R145, R145, 0x1, -R2 ;  /* 0x000000019191a824 */ /* 0x000fca00078e0a02 */
[----:B------:R-:W-:Y:S01]  /*1cd60*/  ISETP.GT.U32.AND P5, PT, R2, R145, PT ;  /* 0x000000910200720c */ /* 0x000fe20003fa4070 */
[----:B------:R-:W-:Y:S01]  /*1cd70*/  @!P1 IMAD.IADD R142, R142, 0x1, -R2 ;  /* 0x000000018e8e9824 */ /* 0x000fe200078e0a02 */
[----:B------:R-:W-:Y:S02]  /*1cd80*/  ISETP.GE.AND P1, PT, R179, RZ, PT ;  /* 0x000000ffb300720c */ /* 0x000fe40003f26270 */
[----:B------:R-:W-:Y:S01]  /*1cd90*/  IABS R146, R178 ;  /* 0x000000b200927213 */ /* 0x000fe20000000000 */
[----:B------:R-:W-:Y:S01]  /*1cda0*/  @!P0 IMAD.MOV R142, RZ, RZ, -R142 ;  /* 0x000000ffff8e8224 */ /* 0x000fe200078e0a8e */
[----:B------:R-:W-:Y:S01]  /*1cdb0*/  ISETP.GE.AND P0, PT, R178, RZ, PT ;  /* 0x000000ffb200720c */ /* 0x000fe20003f06270 */
[----:B------:R-:W-:Y:S01]  /*1cdc0*/  IMAD.MOV.U32 R175, RZ, RZ, R172 ;  /* 0x000000ffffaf7224 */ /* 0x000fe200078e00ac */
[----:B------:R-:W-:-:S05]  /*1cdd0*/  IABS R147, R180 ;  /* 0x000000b400937213 */ /* 0x000fca0000000000 */
[----:B------:R-:W-:Y:S01]  /*1cde0*/  @!P5 IMAD.IADD R145, R145, 0x1, -R2 ;  /* 0x000000019191d824 */ /* 0x000fe200078e0a02 */
[----:B------:R-:W-:Y:S01]  /*1cdf0*/  ISETP.GE.AND P5, PT, R180, RZ, PT ;  /* 0x000000ffb400720c */ /* 0x000fe20003fa6270 */
[----:B--2---:R-:W-:Y:S02]  /*1ce00*/  IMAD.MOV.U32 R178, RZ, RZ, R149 ;  /* 0x000000ffffb27224 */ /* 0x004fe400078e0095 */
[----:B---3--:R-:W-:-:S04]  /*1ce10*/  IMAD.MOV.U32 R179, RZ, RZ, R150 ;  /* 0x000000ffffb37224 */ /* 0x008fc800078e0096 */
[----:B------:R-:W-:Y:S02]  /*1ce20*/  IMAD.MOV.U32 R180, RZ, RZ, R179 ;  /* 0x000000ffffb47224 */ /* 0x000fe400078e00b3 */
[----:B------:R-:W-:Y:S02]  /*1ce30*/  IMAD.MOV.U32 R179, RZ, RZ, R178 ;  /* 0x000000ffffb37224 */ /* 0x000fe400078e00b2 */
        /* <DEDUP_REMOVED lines=15> */
[----:B------:R-:W-:Y:S01]  /*1cf30*/  IMAD.MOV.U32 R176, RZ, RZ, R173 ;  /* 0x000000ffffb07224 */ /* 0x000fe200078e00ad */
[----:B------:R-:W2:Y:S01]  /*1cf40*/  LDL.LU R159, [R1+0x6b0] ;  /* 0x0006b000019f7983 */ /* 0x000ea20000300800 */
[----:B------:R-:W-:-:S02]  /*1cf50*/  IMAD.MOV.U32 R169, RZ, RZ, R166 ;  /* 0x000000ffffa97224 */ /* 0x000fc400078e00a6 */
[----:B------:R-:W-:Y:S01]  /*1cf60*/  IMAD.MOV.U32 R173, RZ, RZ, R167 ;  /* 0x000000ffffad7224 */ /* 0x000fe200078e00a7 */
[----:B------:R-:W3:Y:S01]  /*1cf70*/  LDL.LU R166, [R1+0x670] ;  /* 0x0006700001a67983 */ /* 0x000ee20000300800 */
[----:B------:R-:W-:-:S03]  /*1cf80*/  IMAD.MOV.U32 R187, RZ, RZ, R177 ;  /* 0x000000ffffbb7224 */ /* 0x000fc600078e00b1 */
[----:B------:R-:W4:Y:S04]  /*1cf90*/  LDL.LU R167, [R1+0x658] ;  /* 0x0006580001a77983 */ /* 0x000f280000300800 */
[----:B------:R-:W2:Y:S01]  /*1cfa0*/  LDL.LU R177, [R1+0x654] ;  /* 0x0006540001b17983 */ /* 0x000ea20000300800 */
[----:B------:R-:W-:Y:S02]  /*1cfb0*/  IMAD R144, R2, R9, R144 ;  /* 0x0000000902907224 */ /* 0x000fe400078e0290 */
[----:B------:R-:W-:-:S03]  /*1cfc0*/  @!P6 IMAD.MOV R140, RZ, RZ, -R140 ;  /* 0x000000ffff8ce224 */ /* 0x000fc600078e0a8c */
[----:B------:R-:W-:Y:S01]  /*1cfd0*/  ISETP.GT.U32.AND P6, PT, R2, R144, PT ;  /* 0x000000900200720c */ /* 0x000fe20003fc4070 */
[----:B------:R-:W-:-:S04]  /*1cfe0*/  IMAD.HI.U32 R8, R3, R146, RZ ;  /* 0x0000009203087227 */ /* 0x000fc800078e00ff */
[----:B------:R-:W-:-:S08]  /*1cff0*/  IMAD.MOV R8, RZ, RZ, -R8 ;  /* 0x000000ffff087224 */ /* 0x000fd000078e0a08 */
[----:B------:R-:W-:Y:S01]  /*1d000*/  @!P6 IMAD.IADD R144, R144, 0x1, -R2 ;  /* 0x000000019090e824 */ /* 0x000fe200078e0a02 */
[C---:B------:R-:W-:Y:S01]  /*1d010*/  ISETP.GT.U32.AND P6, PT, R2.reuse, R143, PT ;  /* 0x0000008f0200720c */ /* 0x040fe20003fc4070 */
[----:B------:R-:W-:Y:S02]  /*1d020*/  IMAD R146, R2, R8, R146 ;  /* 0x0000000802927224 */ /* 0x000fe400078e0292 */
[----:B------:R-:W-:-:S04]  /*1d030*/  IMAD.HI.U32 R4, R3, R147, RZ ;  /* 0x0000009303047227 */ /* 0x000fc800078e00ff */
[----:B------:R-:W-:-:S06]  /*1d040*/  IMAD.MOV.U32 R172, RZ, RZ, R161 ;  /* 0x000000ffffac7224 */ /* 0x000fcc00078e00a1 */
[----:B------:R-:W-:Y:S01]  /*1d050*/  @!P6 IMAD.IADD R143, R143, 0x1, -R2 ;  /* 0x000000018f8fe824 */ /* 0x000fe200078e0a02 */
[C---:B------:R-:W-:Y:S01]  /*1d060*/  ISETP.GT.U32.AND P6, PT, R2.reuse, R146, PT ;  /* 0x000000920200720c */ /* 0x040fe20003fc4070 */
[----:B------:R-:W-:Y:S02]  /*1d070*/  IMAD.MOV.U32 R161, RZ, RZ, R155 ;  /* 0x000000ffffa17224 */ /* 0x000fe400078e009b */
[----:B------:R-:W-:Y:S01]  /*1d080*/  IMAD.MOV.U32 R155, RZ, RZ, R148 ;  /* 0x000000ffff9b7224 */ /* 0x000fe200078e0094 */
[----:B------:R-:W-:Y:S01]  /*1d090*/  IABS R148, R181 ;  /* 0x000000b500947213 */ /* 0x000fe20000000000 */
[----:B------:R-:W-:Y:S01]  /*1d0a0*/  IMAD.MOV R4, RZ, RZ, -R4 ;  /* 0x000000ffff047224 */ /* 0x000fe200078e0a04 */
[----:B------:R-:W-:-:S03]  /*1d0b0*/  ISETP.GT.U32.AND P2, PT, R2, R144, PT ;  /* 0x000000900200720c */ /* 0x000fc60003f44070 */
[----:B------:R-:W-:Y:S02]  /*1d0c0*/  IMAD R147, R2, R4, R147 ;  /* 0x0000000402937224 */ /* 0x000fe400078e0293 */
[----:B------:R-:W-:Y:S01]  /*1d0d0*/  IMAD.HI.U32 R4, R3, R148, RZ ;  /* 0x0000009403047227 */ /* 0x000fe200078e00ff */
[----:B------:R-:W-:-:S03]  /*1d0e0*/  IABS R149, R184 ;  /* 0x000000b800957213 */ /* 0x000fc60000000000 */
[----:B------:R-:W-:Y:S02]  /*1d0f0*/  @!P6 IMAD.IADD R146, R146, 0x1, -R2 ;  /* 0x000000019292e824 */ /* 0x000fe400078e0a02 */
[----:B------:R-:W-:Y:S01]  /*1d100*/  IMAD.MOV R4, RZ, RZ, -R4 ;  /* 0x000000ffff047224 */ /* 0x000fe200078e0a04 */
[----:B------:R-:W-:Y:S01]  /*1d110*/  IABS R150, R183 ;  /* 0x000000b700967213 */ /* 0x000fe20000000000 */
[----:B------:R-:W-:Y:S01]  /*1d120*/  @!P3 IMAD.MOV R143, RZ, RZ, -R143 ;  /* 0x000000ffff8fb224 */ /* 0x000fe200078e0a8f */
[----:B------:R-:W-:Y:S01]  /*1d130*/  ISETP.GT.U32.AND P3, PT, R2, R146, PT ;  /* 0x000000920200720c */ /* 0x000fe20003f64070 */
[----:B------:R-:W-:-:S04]  /*1d140*/  IMAD.HI.U32 R8, R3, R149, RZ ;  /* 0x0000009503087227 */ /* 0x000fc800078e00ff */
[----:B------:R-:W-:Y:S02]  /*1d150*/  IMAD R148, R2, R4, R148 ;  /* 0x0000000402947224 */ /* 0x000fe400078e0294 */
[----:B------:R-:W-:Y:S01]  /*1d160*/  @!P2 IMAD.IADD R144, R144, 0x1, -R2 ;  /* 0x000000019090a824 */ /* 0x000fe200078e0a02 */
[C---:B------:R-:W-:Y:S01]  /*1d170*/  ISETP.GT.U32.AND P2, PT, R2.reuse, R147, PT ;  /* 0x000000930200720c */ /* 0x040fe20003f44070 */
[----:B------:R-:W-:Y:S01]  /*1d180*/  IMAD.HI.U32 R4, R3, R150, RZ ;  /* 0x0000009603047227 */ /* 0x000fe200078e00ff */
[----:B------:R-:W-:-:S03]  /*1d190*/  ISETP.GT.U32.AND P6, PT, R2, R148, PT ;  /* 0x000000940200720c */ /* 0x000fc60003fc4070 */
[----:B------:R-:W-:Y:S02]  /*1d1a0*/  IMAD.MOV R8, RZ, RZ, -R8 ;  /* 0x000000ffff087224 */ /* 0x000fe400078e0a08 */
[----:B------:R-:W-:Y:S02]  /*1d1b0*/  IMAD.MOV R4, RZ, RZ, -R4 ;  /* 0x000000ffff047224 */ /* 0x000fe400078e0a04 */
[C---:B------:R-:W-:Y:S02]  /*1d1c0*/  IMAD R149, R2.reuse, R8, R149 ;  /* 0x0000000802957224 */ /* 0x040fe400078e0295 */
[----:B------:R-:W-:Y:S02]  /*1d1d0*/  IMAD R150, R2, R4, R150 ;  /* 0x0000000402967224 */ /* 0x000fe400078e0296 */
[----:B------:R-:W-:Y:S01]  /*1d1e0*/  @!P3 IMAD.IADD R146, R146, 0x1, -R2 ;  /* 0x000000019292b824 */ /* 0x000fe200078e0a02 */
[C---:B------:R-:W-:Y:S01]  /*1d1f0*/  ISETP.GT.U32.AND P3, PT, R2.reuse, R149, PT ;  /* 0x000000950200720c */ /* 0x040fe20003f64070 */
[----:B------:R-:W-:Y:S01]  /*1d200*/  IMAD.MOV.U32 R168, RZ, RZ, R151 ;  /* 0x000000ffffa87224 */ /* 0x000fe200078e0097 */
[----:B------:R-:W-:Y:S01]  /*1d210*/  IABS R151, R182 ;  /* 0x000000b600977213 */ /* 0x000fe20000000000 */
[----:B------:R-:W-:Y:S01]  /*1d220*/  @!P0 IMAD.MOV R146, RZ, RZ, -R146 ;  /* 0x000000ffff928224 */ /* 0x000fe200078e0a92 */
[----:B------:R-:W-:Y:S01]  /*1d230*/  ISETP.GT.U32.AND P0, PT, R2, R150, PT ;  /* 0x000000960200720c */ /* 0x000fe20003f04070 */
[--C-:B------:R-:W-:Y:S01]  /*1d240*/  @!P2 IMAD.IADD R147, R147, 0x1, -R2.reuse ;  /* 0x000000019393a824 */ /* 0x100fe200078e0a02 */
[----:B------:R-:W-:Y:S01]  /*1d250*/  ISETP.GE.AND P2, PT, R181, RZ, PT ;  /* 0x000000ffb500720c */ /* 0x000fe20003f46270 */
[----:B------:R-:W-:-:S02]  /*1d260*/  @!P6 IMAD.IADD R148, R148, 0x1, -R2 ;  /* 0x000000019494e824 */ /* 0x000fc400078e0a02 */
[----:B------:R-:W-:Y:S02]  /*1d270*/  IMAD.MOV.U32 R181, RZ, RZ, R175 ;  /* 0x000000ffffb57224 */ /* 0x000fe400078e00af */
[----:B------:R-:W-:Y:S01]  /*1d280*/  IMAD.HI.U32 R4, R3, R151, RZ ;  /* 0x0000009703047227 */ /* 0x000fe200078e00ff */
[----:B------:R-:W-:-:S03]  /*1d290*/  ISETP.GT.U32.AND P6, PT, R2, R148, PT ;  /* 0x000000940200720c */ /* 0x000fc60003fc4070 */
[----:B------:R-:W-:Y:S02]  /*1d2a0*/  IMAD.MOV.U32 R175, RZ, RZ, R168 ;  /* 0x000000ffffaf7224 */ /* 0x000fe400078e00a8 */
[----:B------:R-:W-:Y:S02]  /*1d2b0*/  IMAD.MOV.U32 R168, RZ, RZ, R156 ;  /* 0x000000ffffa87224 */ /* 0x000fe400078e009c */
[----:B------:R-:W-:Y:S01]  /*1d2c0*/  IMAD.MOV.U32 R156, RZ, RZ, R152 ;  /* 0x000000ffff9c7224 */ /* 0x000fe200078e0098 */
[----:B------:R-:W-:Y:S01]  /*1d2d0*/  IABS R152, R188 ;  /* 0x000000bc00987213 */ /* 0x000fe20000000000 */
[----:B------:R-:W-:Y:S02]  /*1d2e0*/  IMAD.MOV R4, RZ, RZ, -R4 ;  /* 0x000000ffff047224 */ /* 0x000fe400078e0a04 */
[----:B------:R-:W-:Y:S02]  /*1d2f0*/  @!P3 IMAD.IADD R149, R149, 0x1, -R2 ;  /* 0x000000019595b824 */ /* 0x000fe400078e0a02 */
[----:B------:R-:W-:-:S02]  /*1d300*/  IMAD R151, R2, R4, R151 ;  /* 0x0000000402977224 */ /* 0x000fc400078e0297 */
[----:B------:R-:W-:-:S04]  /*1d310*/  IMAD.HI.U32 R4, R3, R152, RZ ;  /* 0x0000009803047227 */ /* 0x000fc800078e00ff */
[----:B------:R-:W-:Y:S01]  /*1d320*/  @!P1 IMAD.MOV R144, RZ, RZ, -R144 ;  /* 0x000000ffff909224 */ /* 0x000fe200078e0a90 */
[----:B------:R-:W-:Y:S01]  /*1d330*/  ISETP.GT.U32.AND P1, PT, R2, R147, PT ;  /* 0x000000930200720c */ /* 0x000fe20003f24070 */
[----:B------:R-:W-:Y:S01]  /*1d340*/  @!P0 IMAD.IADD R150, R150, 0x1, -R2 ;  /* 0x0000000196968824 */ /* 0x000fe200078e0a02 */
[----:B------:R-:W-:Y:S01]  /*1d350*/  ISETP.GT.U32.AND P0, PT, R2, R149, PT ;  /* 0x000000950200720c */ /* 0x000fe20003f04070 */
[----:B------:R-:W-:Y:S02]  /*1d360*/  IMAD.MOV R4, RZ, RZ, -R4 ;  /* 0x000000ffff047224 */ /* 0x000fe400078e0a04 */
[----:B------:R-:W-:Y:S02]  /*1d370*/  @!P6 IMAD.IADD R148, R148, 0x1, -R2 ;  /* 0x000000019494e824 */ /* 0x000fe400078e0a02 */
[----:B------:R-:W-:Y:S02]  /*1d380*/  IMAD R152, R2, R4, R152 ;  /* 0x0000000402987224 */ /* 0x000fe400078e0298 */
[----:B------:R-:W-:Y:S01]  /*1d390*/  @!P4 IMAD.MOV R145, RZ, RZ, -R145 ;  /* 0x000000ffff91c224 */ /* 0x000fe200078e0a91 */
[----:B------:R-:W-:Y:S01]  /*1d3a0*/  ISETP.GE.AND P4, PT, R184, RZ, PT ;  /* 0x000000ffb800720c */ /* 0x000fe20003f86270 */
[----:B------:R-:W-:Y:S01]  /*1d3b0*/  @!P2 IMAD.MOV R148, RZ, RZ, -R148 ;  /* 0x000000ffff94a224 */ /* 0x000fe200078e0a94 */
[----:B------:R-:W-:Y:S01]  /*1d3c0*/  ISETP.GT.U32.AND P2, PT, R2, R152, PT ;  /* 0x000000980200720c */ /* 0x000fe20003f44070 */
[----:B------:R-:W-:-:S02]  /*1d3d0*/  IMAD.MOV.U32 R185, RZ, RZ, R168 ;  /* 0x000000ffffb97224 */ /* 0x000fc400078e00a8 */
[----:B------:R-:W-:Y:S02]  /*1d3e0*/  IMAD.MOV.U32 R184, RZ, RZ, R165 ;  /* 0x000000ffffb87224 */ /* 0x000fe400078e00a5 */
[--C-:B------:R-:W-:Y:S01]  /*1d3f0*/  @!P1 IMAD.IADD R147, R147, 0x1, -R2.reuse ;  /* 0x0000000193939824 */ /* 0x100fe200078e0a02 */
[----:B------:R-:W-:Y:S01]  /*1d400*/  ISETP.GE.AND P1, PT, R183, RZ, PT ;  /* 0x000000ffb700720c */ /* 0x000fe20003f26270 */
[----:B------:R-:W-:Y:S01]  /*1d410*/  @!P0 IMAD.IADD R149, R149, 0x1, -R2 ;  /* 0x0000000195958824 */ /* 0x000fe200078e0a02 */
        /* <DEDUP_REMOVED lines=8> */
[----:B------:R-:W-:Y:S01]  /*1d4a0*/  ISETP.GE.AND P3, PT, R182, RZ, PT ;  /* 0x000000ffb600720c */ /* 0x000fe20003f66270 */
[----:B------:R-:W-:Y:S02]  /*1d4b0*/  IMAD.MOV.U32 R182, RZ, RZ, R163 ;  /* 0x000000ffffb67224 */ /* 0x000fe400078e00a3 */
[----:B------:R-:W-:Y:S01]  /*1d4c0*/  IMAD.MOV.U32 R163, RZ, RZ, R154 ;  /* 0x000000ffffa37224 */ /* 0x000fe200078e009a */
[----:B------:R-:W-:Y:S01]  /*1d4d0*/  IABS R154, R186 ;  /* 0x000000ba009a7213 */ /* 0x000fe20000000000 */
[----:B------:R-:W-:Y:S01]  /*1d4e0*/  @!P2 IMAD.IADD R152, R152, 0x1, -R2 ;  /* 0x000000019898a824 */ /* 0x000fe200078e0a02 */
[----:B------:R-:W-:Y:S01]  /*1d4f0*/  ISETP.GE.AND P2, PT, R186, RZ, PT ;  /* 0x000000ffba00720c */ /* 0x000fe20003f46270 */
[----:B------:R-:W-:-:S02]  /*1d500*/  IMAD.MOV.U32 R192, RZ, RZ, R185 ;  /* 0x000000ffffc07224 */ /* 0x000fc400078e00b9 */
[----:B----4-:R-:W-:Y:S02]  /*1d510*/  IMAD.MOV.U32 R178, RZ, RZ, R167 ;  /* 0x000000ffffb27224 */ /* 0x010fe400078e00a7 */
[----:B------:R-:W4:Y:S01]  /*1d520*/  LDL.LU R167, [R1+0x660] ;  /* 0x0006600001a77983 */ /* 0x000f220000300800 */
[----:B--2---:R-:W-:Y:S02]  /*1d530*/  IMAD.MOV.U32 R181, RZ, RZ, R177 ;  /* 0x000000ffffb57224 */ /* 0x004fe400078e00b1 */
[----:B---3--:R-:W-:Y:S02]  /*1d540*/  IMAD.MOV.U32 R177, RZ, RZ, R166 ;  /* 0x000000ffffb17224 */ /* 0x008fe400078e00a6 */
[----:B------:R-:W-:Y:S02]  /*1d550*/  IMAD.MOV.U32 R166, RZ, RZ, R159 ;  /* 0x000000ffffa67224 */ /* 0x000fe400078e009f */
[----:B------:R-:W2:Y:S04]  /*1d560*/  LDL.LU R159, [R1+0x6b4] ;  /* 0x0006b400019f7983 */ /* 0x000ea80000300800 */
[----:B------:R-:W3:Y:S04]  /*1d570*/  LDL.LU R183, [R1+0x644] ;  /* 0x0006440001b77983 */ /* 0x000ee80000300800 */
[----:B------:R-:W4:Y:S04]  /*1d580*/  LDL.LU R185, [R1+0x648] ;  /* 0x0006480001b97983 */ /* 0x000f280000300800 */
[----:B------:R-:W2:Y:S01]  /*1d590*/  LDL.LU R186, [R1+0x64c] ;  /* 0x00064c0001ba7983 */ /* 0x000ea20000300800 */
[----:B------:R-:W-:-:S02]  /*1d5a0*/  IMAD.MOV.U32 R165, RZ, RZ, R162 ;  /* 0x000000ffffa57224 */ /* 0x000fc400078e00a2 */
[----:B------:R-:W-:Y:S01]  /*1d5b0*/  IMAD.MOV.U32 R162, RZ, RZ, R153 ;  /* 0x000000ffffa27224 */ /* 0x000fe200078e0099 */
[----:B------:R-:W-:Y:S01]  /*1d5c0*/  IABS R153, R187 ;  /* 0x000000bb00997213 */ /* 0x000fe20000000000 */
[----:B------:R-:W-:Y:S01]  /*1d5d0*/  @!P5 IMAD.MOV R147, RZ, RZ, -R147 ;  /* 0x000000ffff93d224 */ /* 0x000fe200078e0a93 */
[----:B------:R-:W-:-:S03]  /*1d5e0*/  ISETP.GT.U32.AND P5, PT, R2, R150, PT ;  /* 0x000000960200720c */ /* 0x000fc60003fa4070 */
[----:B------:R-:W-:-:S04]  /*1d5f0*/  IMAD.HI.U32 R4, R3, R153, RZ ;  /* 0x0000009903047227 */ /* 0x000fc800078e00ff */
[----:B------:R-:W-:Y:S02]  /*1d600*/  IMAD.MOV R4, RZ, RZ, -R4 ;  /* 0x000000ffff047224 */ /* 0x000fe400078e0a04 */
[----:B------:R-:W-:Y:S01]  /*1d610*/  IMAD.MOV.U32 R168, RZ, RZ, R156 ;  /* 0x000000ffffa87224 */ /* 0x000fe200078e009c */
[----:B------:R-:W-:Y:S01]  /*1d620*/  IABS R156, R191 ;  /* 0x000000bf009c7213 */ /* 0x000fe20000000000 */
[C---:B------:R-:W-:Y:S01]  /*1d630*/  IMAD R153, R2.reuse, R4, R153 ;  /* 0x0000000402997224 */ /* 0x040fe200078e0299 */
[C---:B------:R-:W-:Y:S01]  /*1d640*/  ISETP.GT.U32.AND P6, PT, R2.reuse, R151, PT ;  /* 0x000000970200720c */ /* 0x040fe20003fc4070 */
[----:B------:R-:W-:Y:S01]  /*1d650*/  @!P4 IMAD.MOV R149, RZ, RZ, -R149 ;  /* 0x000000ffff95c224 */ /* 0x000fe200078e0a95 */
[----:B------:R-:W-:Y:S01]  /*1d660*/  ISETP.GT.U32.AND P4, PT, R2, R152, PT ;  /* 0x000000980200720c */ /* 0x000fe20003f84070 */
[----:B------:R-:W-:-:S04]  /*1d670*/  IMAD.HI.U32 R4, R3, R156, RZ ;  /* 0x0000009c03047227 */ /* 0x000fc800078e00ff */
[----:B------:R-:W-:Y:S01]  /*1d680*/  @!P5 IMAD.IADD R150, R150, 0x1, -R2 ;  /* 0x000000019696d824 */ /* 0x000fe200078e0a02 */
[----:B------:R-:W-:Y:S01]  /*1d690*/  ISETP.GT.U32.AND P5, PT, R2, R153, PT ;  /* 0x000000990200720c */ /* 0x000fe20003fa4070 */
[----:B------:R-:W-:-:S04]  /*1d6a0*/  IMAD.MOV R4, RZ, RZ, -R4 ;  /* 0x000000ffff047224 */ /* 0x000fc800078e0a04 */
[----:B------:R-:W-:Y:S02]  /*1d6b0*/  IMAD R156, R2, R4, R156 ;  /* 0x00000004029c7224 */ /* 0x000fe400078e029c */
[--C-:B------:R-:W-:Y:S02]  /*1d6c0*/  @!P6 IMAD.IADD R151, R151, 0x1, -R2.reuse ;  /* 0x000000019797e824 */ /* 0x100fe400078e0a02 */
[--C-:B------:R-:W-:Y:S01]  /*1d6d0*/  @!P4 IMAD.IADD R152, R152, 0x1, -R2.reuse ;  /* 0x000000019898c824 */ /* 0x100fe200078e0a02 */
[C---:B------:R-:W-:Y:S02]  /*1d6e0*/  ISETP.GT.U32.AND P4, PT, R2.reuse, R156, PT ;  /* 0x0000009c0200720c */ /* 0x040fe40003f84070 */
[----:B------:R-:W-:Y:S01]  /*1d6f0*/  ISETP.GT.U32.AND P6, PT, R2, R151, PT ;  /* 0x000000970200720c */ /* 0x000fe20003fc4070 */
[----:B------:R-:W-:Y:S02]  /*1d700*/  @!P5 IMAD.IADD R153, R153, 0x1, -R2 ;  /* 0x000000019999d824 */ /* 0x000fe400078e0a02 */
[----:B------:R-:W-:-:S03]  /*1d710*/  @!P1 IMAD.MOV R150, RZ, RZ, -R150 ;  /* 0x000000ffff969224 */ /* 0x000fc600078e0a96 */
[----:B------:R-:W-:Y:S01]  /*1d720*/  ISETP.GT.U32.AND P1, PT, R2, R153, PT ;  /* 0x000000990200720c */ /* 0x000fe20003f24070 */
[----:B------:R-:W-:-:S04]  /*1d730*/  IMAD.MOV.U32 R164, RZ, RZ, R155 ;  /* 0x000000ffffa47224 */ /* 0x000fc800078e009b */
[--C-:B------:R-:W-:Y:S02]  /*1d740*/  @!P4 IMAD.IADD R156, R156, 0x1, -R2.reuse ;  /* 0x000000019c9cc824 */ /* 0x100fe400078e0a02 */
[----:B------:R-:W-:Y:S01]  /*1d750*/  @!P6 IMAD.IADD R151, R151, 0x1, -R2 ;  /* 0x000000019797e824 */ /* 0x000fe200078e0a02 */
[----:B------:R-:W-:Y:S01]  /*1d760*/  ISETP.GE.AND P6, PT, R187, RZ, PT ;  /* 0x000000ffbb00720c */ /* 0x000fe20003fc6270 */
[----:B------:R-:W-:Y:S01]  /*1d770*/  IMAD.MOV.U32 R187, RZ, RZ, R182 ;  /* 0x000000ffffbb7224 */ /* 0x000fe200078e00b6 */
[----:B------:R-:W-:Y:S02]  /*1d780*/  IABS R155, R190 ;  /* 0x000000be009b7213 */ /* 0x000fe40000000000 */
[----:B------:R-:W-:Y:S01]  /*1d790*/  ISETP.GT.U32.AND P4, PT, R2, R156, PT ;  /* 0x0000009c0200720c */ /* 0x000fe20003f84070 */
[----:B------:R-:W-:Y:S01]  /*1d7a0*/  @!P1 IMAD.IADD R153, R153, 0x1, -R2 ;  /* 0x0000000199999824 */ /* 0x000fe200078e0a02 */
[----:B------:R-:W-:Y:S01]  /*1d7b0*/  ISETP.GE.AND P1, PT, R190, RZ, PT ;  /* 0x000000ffbe00720c */ /* 0x000fe20003f26270 */
[----:B------:R-:W-:-:S02]  /*1d7c0*/  IMAD.MOV.U32 R190, RZ, RZ, R187 ;  /* 0x000000ffffbe7224 */ /* 0x000fc400078e00bb */
[----:B------:R-:W-:-:S04]  /*1d7d0*/  IMAD.HI.U32 R8, R3, R155, RZ ;  /* 0x0000009b03087227 */ /* 0x000fc800078e00ff */
[----:B------:R-:W-:Y:S02]  /*1d7e0*/  IMAD.MOV.U32 R193, RZ, RZ, R184 ;  /* 0x000000ffffc17224 */ /* 0x000fe400078e00b8 */
[----:B------:R-:W-:Y:S02]  /*1d7f0*/  IMAD.MOV.U32 R184, RZ, RZ, R172 ;  /* 0x000000ffffb87224 */ /* 0x000fe400078e00ac */
[----:B------:R-:W-:Y:S02]  /*1d800*/  IMAD.MOV R8, RZ, RZ, -R8 ;  /* 0x000000ffff087224 */ /* 0x000fe400078e0a08 */
[----:B------:R-:W-:Y:S02]  /*1d810*/  IMAD.MOV.U32 R182, RZ, RZ, R179 ;  /* 0x000000ffffb67224 */ /* 0x000fe400078e00b3 */
[----:B------:R-:W-:Y:S01]  /*1d820*/  IMAD R155, R2, R8, R155 ;  /* 0x00000008029b7224 */ /* 0x000fe200078e029b */
[----:B------:R-:W-:Y:S01]  /*1d830*/  IABS R8, R188 ;  /* 0x000000bc00087213 */ /* 0x000fe20000000000 */
[----:B------:R-:W-:Y:S01]  /*1d840*/  @!P4 IMAD.IADD R156, R156, 0x1, -R2 ;  /* 0x000000019c9cc824 */ /* 0x000fe200078e0a02 */
[----:B------:R-:W-:Y:S01]  /*1d850*/  ISETP.GE.AND P4, PT, R188, RZ, PT ;  /* 0x000000ffbc00720c */ /* 0x000fe20003f86270 */
[----:B------:R-:W-:Y:S01]  /*1d860*/  @!P0 IMAD.MOV R152, RZ, RZ, -R152 ;  /* 0x000000ffff988224 */ /* 0x000fe200078e0a98 */
[----:B------:R-:W-:Y:S01]  /*1d870*/  ISETP.GE.AND P0, PT, R191, RZ, PT ;  /* 0x000000ffbf00720c */ /* 0x000fe20003f06270 */
[----:B------:R-:W-:-:S04]  /*1d880*/  IMAD.HI.U32 R9, R3, R154, RZ ;  /* 0x0000009a03097227 */ /* 0x000fc800078e00ff */
[----:B------:R-:W-:Y:S02]  /*1d890*/  IMAD.MOV R9, RZ, RZ, -R9 ;  /* 0x000000ffff097224 */ /* 0x000fe400078e0a09 */
[----:B---3--:R-:W-:-:S04]  /*1d8a0*/  IMAD.MOV.U32 R187, RZ, RZ, R183 ;  /* 0x000000ffffbb7224 */ /* 0x008fc800078e00b7 */
[----:B------:R-:W-:Y:S02]  /*1d8b0*/  IMAD.MOV.U32 R195, RZ, RZ, R187 ;  /* 0x000000ffffc37224 */ /* 0x000fe400078e00bb */
[----:B--2---:R-:W-:Y:S02]  /*1d8c0*/  IMAD.MOV.U32 R187, RZ, RZ, R186 ;  /* 0x000000ffffbb7224 */ /* 0x004fe400078e00ba */
[----:B----4-:R-:W-:Y:S02]  /*1d8d0*/  IMAD.MOV.U32 R186, RZ, RZ, R185 ;  /* 0x000000ffffba7224 */ /* 0x010fe400078e00b9 */
        /* <DEDUP_REMOVED lines=20> */
[----:B------:R-:W-:-:S03]  /*1da20*/  IMAD.MOV.U32 R163, RZ, RZ, R161 ;  /* 0x000000ffffa37224 */ /* 0x000fc600078e00a1 */
[----:B------:R-:W2:Y:S01]  /*1da30*/  LDL.LU R161, [R1+0x71c] ;  /* 0x00071c0001a17983 */ /* 0x000ea20000300800 */
[----:B------:R-:W-:-:S05]  /*1da40*/  IMAD R154, R2, R9, R154 ;  /* 0x00000009029a7224 */ /* 0x000fca00078e029a */
[----:B------:R-:W-:Y:S01]  /*1da50*/  ISETP.GT.U32.AND P5, PT, R2, R154, PT ;  /* 0x0000009a0200720c */ /* 0x000fe20003fa4070 */
[----:B------:R-:W-:-:S12]  /*1da60*/  IMAD.HI.U32 R9, R3, R8, RZ ;  /* 0x0000000803097227 */ /* 0x000fd800078e00ff */
[----:B------:R-:W-:-:S05]  /*1da70*/  @!P5 IMAD.IADD R154, R154, 0x1, -R2 ;  /* 0x000000019a9ad824 */ /* 0x000fca00078e0a02 */
[C---:B------:R-:W-:Y:S01]  /*1da80*/  ISETP.GT.U32.AND P5, PT, R2.reuse, R154, PT ;  /* 0x0000009a0200720c */ /* 0x040fe20003fa4070 */
[----:B------:R-:W-:Y:S02]  /*1da90*/  IMAD.MOV R9, RZ, RZ, -R9 ;  /* 0x000000ffff097224 */ /* 0x000fe400078e0a09 */
[----:B------:R-:W-:Y:S01]  /*1daa0*/  @!P3 IMAD.MOV R151, RZ, RZ, -R151 ;  /* 0x000000ffff97b224 */ /* 0x000fe200078e0a97 */
[C---:B------:R-:W-:Y:S01]  /*1dab0*/  ISETP.GT.U32.AND P3, PT, R2.reuse, R155, PT ;  /* 0x0000009b0200720c */ /* 0x040fe20003f64070 */
[----:B------:R-:W-:Y:S01]  /*1dac0*/  IMAD.MOV.U32 R172, RZ, RZ, R158 ;  /* 0x000000ffffac7224 */ /* 0x000fe200078e009e */
[----:B------:R-:W-:Y:S01]  /*1dad0*/  IABS R158, R196 ;  /* 0x000000c4009e7213 */ /* 0x000fe20000000000 */
[----:B------:R-:W-:Y:S02]  /*1dae0*/  IMAD R8, R2, R9, R8 ;  /* 0x0000000902087224 */ /* 0x000fe400078e0208 */
[----:B------:R-:W-:Y:S01]  /*1daf0*/  IMAD.MOV.U32 R179, RZ, RZ, R157 ;  /* 0x000000ffffb37224 */ /* 0x000fe200078e009d */
[----:B------:R-:W-:Y:S01]  /*1db00*/  IABS R157, R189 ;  /* 0x000000bd009d7213 */ /* 0x000fe20000000000 */
[----:B------:R-:W-:-:S04]  /*1db10*/  IMAD.HI.U32 R10, R3, R158, RZ ;  /* 0x0000009e030a7227 */ /* 0x000fc800078e00ff */
[----:B------:R-:W-:Y:S01]  /*1db20*/  @!P5 IMAD.IADD R154, R154, 0x1, -R2 ;  /* 0x000000019a9ad824 */ /* 0x000fe200078e0a02 */
        /* <DEDUP_REMOVED lines=10> */
[----:B------:R-:W-:Y:S01]  /*1dbd0*/  IABS R4, R193 ;  /* 0x000000c100047213 */ /* 0x000fe20000000000 */
[----:B------:R-:W-:Y:S01]  /*1dbe0*/  IMAD.MOV.U32 R177, RZ, RZ, R167 ;  /* 0x000000ffffb17224 */ /* 0x000fe200078e00a7 */
[----:B------:R-:W-:Y:S01]  /*1dbf0*/  IABS R9, R192 ;  /* 0x000000c000097213 */ /* 0x000fe20000000000 */
[----:B------:R-:W-:-:S02]  /*1dc00*/  IMAD.MOV.U32 R167, RZ, RZ, R159 ;  /* 0x000000ffffa77224 */ /* 0x000fc400078e009f */
[----:B------:R-:W-:-:S04]  /*1dc10*/  IMAD.HI.U32 R159, R3, R4, RZ ;  /* 0x00000004039f7227 */ /* 0x000fc800078e00ff */
[----:B------:R-:W-:-:S04]  /*1dc20*/  IMAD.HI.U32 R11, R3, R9, RZ ;  /* 0x00000009030b7227 */ /* 0x000fc800078e00ff */
[----:B------:R-:W-:Y:S02]  /*1dc30*/  IMAD.MOV R159, RZ, RZ, -R159 ;  /* 0x000000ffff9f7224 */ /* 0x000fe400078e0a9f */
[--C-:B------:R-:W-:Y:S01]  /*1dc40*/  @!P3 IMAD.IADD R155, R155, 0x1, -R2.reuse ;  /* 0x000000019b9bb824 */ /* 0x100fe200078e0a02 */
[----:B------:R-:W-:Y:S01]  /*1dc50*/  ISETP.GT.U32.AND P3, PT, R2, R157, PT ;  /* 0x0000009d0200720c */ /* 0x000fe20003f64070 */
[----:B------:R-:W-:Y:S01]  /*1dc60*/  @!P5 IMAD.IADD R158, R158, 0x1, -R2 ;  /* 0x000000019e9ed824 */ /* 0x000fe200078e0a02 */
[----:B------:R-:W-:Y:S01]  /*1dc70*/  IABS R10, R190 ;  /* 0x000000be000a7213 */ /* 0x000fe20000000000 */
[----:B------:R-:W-:Y:S01]  /*1dc80*/  IMAD.MOV R11, RZ, RZ, -R11 ;  /* 0x000000ffff0b7224 */ /* 0x000fe200078e0a0b */
[C---:B------:R-:W-:Y:S01]  /*1dc90*/  ISETP.GT.U32.AND P5, PT, R2.reuse, R8, PT ;  /* 0x000000080200720c */ /* 0x040fe20003fa4070 */
[C---:B------:R-:W-:Y:S02]  /*1dca0*/  IMAD R4, R2.reuse, R159, R4 ;  /* 0x0000009f02047224 */ /* 0x040fe400078e0204 */
[----:B------:R-:W-:Y:S01]  /*1dcb0*/  @!P6 IMAD.MOV R153, RZ, RZ, -R153 ;  /* 0x000000ffff99e224 */ /* 0x000fe200078e0a99 */
[C---:B------:R-:W-:Y:S01]  /*1dcc0*/  ISETP.GT.U32.AND P6, PT, R2.reuse, R158, PT ;  /* 0x0000009e0200720c */ /* 0x040fe20003fc4070 */
[----:B------:R-:W-:-:S02]  /*1dcd0*/  IMAD R9, R2, R11, R9 ;  /* 0x0000000b02097224 */ /* 0x000fc400078e0209 */
[----:B------:R-:W-:Y:S01]  /*1dce0*/  @!P1 IMAD.MOV R155, RZ, RZ, -R155 ;  /* 0x000000ffff9b9224 */ /* 0x000fe200078e0a9b */
[----:B------:R-:W-:Y:S01]  /*1dcf0*/  ISETP.GT.U32.AND P1, PT, R2, R4, PT ;  /* 0x000000040200720c */ /* 0x000fe20003f24070 */
[----:B------:R-:W-:-:S04]  /*1dd00*/  IMAD.HI.U32 R11, R3, R10, RZ ;  /* 0x0000000a030b7227 */ /* 0x000fc800078e00ff */
[----:B------:R-:W-:Y:S02]  /*1dd10*/  IMAD.MOV R11, RZ, RZ, -R11 ;  /* 0x000000ffff0b7224 */ /* 0x000fe400078e0a0b */
[----:B------:R-:W-:Y:S02]  /*1dd20*/  @!P3 IMAD.IADD R157, R157, 0x1, -R2 ;  /* 0x000000019d9db824 */ /* 0x000fe400078e0a02 */
[----:B------:R-:W-:Y:S02]  /*1dd30*/  IMAD R10, R2, R11, R10 ;  /* 0x0000000b020a7224 */ /* 0x000fe400078e020a */
[----:B------:R-:W-:Y:S01]  /*1dd40*/  @!P5 IMAD.IADD R8, R8, 0x1, -R2 ;  /* 0x000000010808d824 */ /* 0x000fe200078e0a02 */
[C---:B------:R-:W-:Y:S01]  /*1dd50*/  ISETP.GT.U32.AND P5, PT, R2.reuse, R9, PT ;  /* 0x000000090200720c */ /* 0x040fe20003fa4070 */
[----:B------:R-:W-:Y:S01]  /*1dd60*/  @!P2 IMAD.MOV R154, RZ, RZ, -R154 ;  /* 0x000000ffff9aa224 */ /* 0x000fe200078e0a9a */
[----:B------:R-:W-:Y:S01]  /*1dd70*/  ISETP.GT.U32.AND P2, PT, R2, R157, PT ;  /* 0x0000009d0200720c */ /* 0x000fe20003f44070 */
[--C-:B------:R-:W-:Y:S01]  /*1dd80*/  @!P6 IMAD.IADD R158, R158, 0x1, -R2.reuse ;  /* 0x000000019e9ee824 */ /* 0x100fe200078e0a02 */
[----:B------:R-:W-:Y:S01]  /*1dd90*/  ISETP.GE.AND P3, PT, R189, RZ, PT ;  /* 0x000000ffbd00720c */ /* 0x000fe20003f66270 */
[----:B------:R-:W-:Y:S01]  /*1dda0*/  @!P1 IMAD.IADD R4, R4, 0x1, -R2 ;  /* 0x0000000104049824 */ /* 0x000fe200078e0a02 */
[----:B------:R-:W-:Y:S01]  /*1ddb0*/  ISETP.GT.U32.AND P6, PT, R2, R10, PT ;  /* 0x0000000a0200720c */ /* 0x000fe20003fc4070 */
[----:B------:R-:W-:-:S02]  /*1ddc0*/  IMAD.MOV.U32 R189, RZ, RZ, R181 ;  /* 0x000000ffffbd7224 */ /* 0x000fc400078e00b5 */
[----:B------:R-:W-:Y:S02]  /*1ddd0*/  IMAD.MOV.U32 R181, RZ, RZ, R177 ;  /* 0x000000ffffb57224 */ /* 0x000fe400078e00b1 */
[----:B------:R-:W-:Y:S01]  /*1dde0*/  IMAD.MOV.U32 R177, RZ, RZ, R164 ;  /* 0x000000ffffb17224 */ /* 0x000fe200078e00a4 */
[----:B------:R-:W-:Y:S01]  /*1ddf0*/  ISETP.GT.U32.AND P1, PT, R2, R4, PT ;  /* 0x000000040200720c */ /* 0x000fe20003f24070 */
[----:B------:R-:W-:Y:S01]  /*1de00*/  IMAD.MOV.U32 R164, RZ, RZ, R162 ;  /* 0x000000ffffa47224 */ /* 0x000fe200078e00a2 */
[----:B------:R-:W-:Y:S01]  /*1de10*/  IABS R162, R195 ;  /* 0x000000c300a27213 */ /* 0x000fe20000000000 */
[----:B------:R-:W-:Y:S02]  /*1de20*/  @!P5 IMAD.IADD R9, R9, 0x1, -R2 ;  /* 0x000000010909d824 */ /* 0x000fe400078e0a02 */
[----:B------:R-:W-:Y:S02]  /*1de30*/  @!P0 IMAD.MOV R156, RZ, RZ, -R156 ;  /* 0x000000ffff9c8224 */ /* 0x000fe400078e0a9c */
[----:B------:R-:W-:Y:S01]  /*1de40*/  IMAD.HI.U32 R11, R3, R162, RZ ;  /* 0x000000a2030b7227 */ /* 0x000fe200078e00ff */
[----:B------:R-:W-:-:S03]  /*1de50*/  ISETP.GE.AND P0, PT, R196, RZ, PT ;  /* 0x000000ffc400720c */ /* 0x000fc60003f06270 */
[----:B------:R-:W-:Y:S01]  /*1de60*/  @!P2 IMAD.IADD R157, R157, 0x1, -R2 ;  /* 0x000000019d9da824 */ /* 0x000fe200078e0a02 */
[----:B------:R-:W-:Y:S01]  /*1de70*/  ISETP.GE.AND P2, PT, R193, RZ, PT ;  /* 0x000000ffc100720c */ /* 0x000fe20003f46270 */
[----:B0-----:R-:W-:Y:S02]  /*1de80*/  IMAD.MOV.U32 R6, RZ, RZ, R8 ;  /* 0x000000ffff067224 */ /* 0x001fe400078e0008 */
[----:B------:R-:W-:Y:S01]  /*1de90*/  @!P6 IMAD.IADD R10, R10, 0x1, -R2 ;  /* 0x000000010a0ae824 */ /* 0x000fe200078e0a02 */
[C---:B------:R-:W-:Y:S01]  /*1dea0*/  ISETP.GT.U32.AND P6, PT, R2.reuse, R9, PT ;  /* 0x000000090200720c */ /* 0x040fe20003fc4070 */
[----:B------:R-:W-:Y:S02]  /*1deb0*/  IMAD.MOV R11, RZ, RZ, -R11 ;  /* 0x000000ffff0b7224 */ /* 0x000fe400078e0a0b */
[----:B------:R-:W-:Y:S02]  /*1dec0*/  @!P4 IMAD.MOV R6, RZ, RZ, -R6 ;  /* 0x000000ffff06c224 */ /* 0x000fe400078e0a06 */
[----:B------:R-:W-:-:S02]  /*1ded0*/  IMAD R162, R2, R11, R162 ;  /* 0x0000000b02a27224 */ /* 0x000fc400078e02a2 */
[----:B------:R-:W-:Y:S01]  /*1dee0*/  @!P1 IMAD.IADD R4, R4, 0x1, -R2 ;  /* 0x0000000104049824 */ /* 0x000fe200078e0a02 */
[----:B------:R0:W-:Y:S01]  /*1def0*/  STL [R1+0x14c], R6 ;  /* 0x00014c0601007387 */ /* 0x0001e20000100800 */
[----:B------:R-:W-:Y:S01]  /*1df00*/  IMAD.MOV.U32 R7, RZ, RZ, R158 ;  /* 0x000000ffff077224 */ /* 0x000fe200078e009e */
[----:B------:R-:W-:Y:S01]  /*1df10*/  ISETP.GE.AND P4, PT, R192, RZ, PT ;  /* 0x000000ffc000720c */ /* 0x000fe20003f86270 */
[----:B------:R-:W-:Y:S01]  /*1df20*/  IMAD.MOV.U32 R197, RZ, RZ, R189 ;  /* 0x000000ffffc57224 */ /* 0x000fe200078e00bd */
[----:B------:R-:W-:Y:S01]  /*1df30*/  ISETP.GT.U32.AND P1, PT, R2, R162, PT ;  /* 0x000000a20200720c */ /* 0x000fe20003f24070 */
[----:B------:R-:W-:Y:S01]  /*1df40*/  @!P3 IMAD.MOV R157, RZ, RZ, -R157 ;  /* 0x000000ffff9db224 */ /* 0x000fe200078e0a9d */
[----:B------:R-:W-:Y:S01]  /*1df50*/  ISETP.GE.AND P5, PT, R190, RZ, PT ;  /* 0x000000ffbe00720c */ /* 0x000fe20003fa6270 */
[----:B------:R-:W-:Y:S02]  /*1df60*/  IMAD.MOV.U32 R193, RZ, RZ, R187 ;  /* 0x000000ffffc17224 */ /* 0x000fe400078e00bb */
[----:B0-----:R-:W-:Y:S01]  /*1df70*/  IMAD.MOV.U32 R6, RZ, RZ, R4 ;  /* 0x000000ffff067224 */ /* 0x001fe200078e0004 */
[----:B------:R-:W-:Y:S01]  /*1df80*/  ISETP.GT.U32.AND P3, PT, R2, R10, PT ;  /* 0x0000000a0200720c */ /* 0x000fe20003f64070 */
[----:B------:R-:W-:-:S02]  /*1df90*/  IMAD.MOV.U32 R189, RZ, RZ, R183 ;  /* 0x000000ffffbd7224 */ /* 0x000fc400078e00b7 */
[----:B------:R-:W-:Y:S02]  /*1dfa0*/  @!P0 IMAD.MOV R7, RZ, RZ, -R7 ;  /* 0x000000ffff078224 */ /* 0x000fe400078e0a07 */
[----:B------:R-:W-:Y:S02]  /*1dfb0*/  IMAD.MOV.U32 R192, RZ, RZ, R188 ;  /* 0x000000ffffc07224 */ /* 0x000fe400078e00bc */
[----:B------:R-:W-:Y:S02]  /*1dfc0*/  IMAD.MOV.U32 R187, RZ, RZ, R185 ;  /* 0x000000ffffbb7224 */ /* 0x000fe400078e00b9 */
[----:B------:R-:W-:Y:S01]  /*1dfd0*/  @!P2 IMAD.MOV R6, RZ, RZ, -R6 ;  /* 0x000000ffff06a224 */ /* 0x000fe200078e0a06 */
[----:B------:R-:W3:Y:S01]  /*1dfe0*/  LDL.LU R185, [R1+0x728] ;  /* 0x0007280001b97983 */ /* 0x000ee20000300800 */
[----:B------:R-:W-:Y:S02]  /*1dff0*/  IMAD.MOV.U32 R188, RZ, RZ, R181 ;  /* 0x000000ffffbc7224 */ /* 0x000fe400078e00b5 */
[----:B------:R-:W-:Y:S01]  /*1e000*/  @!P6 IMAD.IADD R9, R9, 0x1, -R2 ;  /* 0x000000010909e824 */ /* 0x000fe200078e0a02 */
[----:B------:R-:W3:Y:S01]  /*1e010*/  LDL.LU R183, [R1+0x6d0] ;  /* 0x0006d00001b77983 */ /* 0x000ee20000300800 */
[----:B------:R-:W-:-:S03]  /*1e020*/  ISETP.GE.AND P6, PT, R191, RZ, PT ;  /* 0x000000ffbf00720c */ /* 0x000fc60003fc6270 */
[----:B------:R-:W3:Y:S04]  /*1e030*/  LDL.LU R181, [R1+0x694] ;  /* 0x0006940001b57983 */ /* 0x000ee80000300800 */
[----:B------:R-:W-:Y:S04]  /*1e040*/  STL [R1+0x13c], R7 ;  /* 0x00013c0701007387 */ /* 0x000fe80000100800 */
[----:B------:R0:W-:Y:S01]  /*1e050*/  STL [R1+0x144], R6 ;  /* 0x0001440601007387 */ /* 0x0001e20000100800 */
[--C-:B------:R-:W-:Y:S02]  /*1e060*/  @!P1 IMAD.IADD R162, R162, 0x1, -R2.reuse ;  /* 0x00000001a2a29824 */ /* 0x100fe400078e0a02 */
[----:B------:R-:W-:-:S02]  /*1e070*/  @!P3 IMAD.IADD R10, R10, 0x1, -R2 ;  /* 0x000000010a0ab824 */ /* 0x000fc400078e0a02 */
[----:B0-----:R-:W-:-:S04]  /*1e080*/  IMAD.MOV.U32 R6, RZ, RZ, R9 ;  /* 0x000000ffff067224 */ /* 0x001fc800078e0009 */
[----:B------:R-:W-:Y:S01]  /*1e090*/  @!P4 IMAD.MOV R6, RZ, RZ, -R6 ;  /* 0x000000ffff06c224 */ /* 0x000fe200078e0a06 */
[----:B------:R-:W-:Y:S01]  /*1e0a0*/  ISETP.GE.AND P0, PT, R195, RZ, PT ;  /* 0x000000ffc300720c */ /* 0x000fe20003f06270 */
[----:B----4-:R-:W-:Y:S02]  /*1e0b0*/  IMAD.MOV.U32 R190, RZ, RZ, R184 ;  /* 0x000000ffffbe7224 */ /* 0x010fe400078e00b8 */
[----:B--2---:R-:W-:Y:S01]  /*1e0c0*/  IMAD.MOV.U32 R184, RZ, RZ, R161 ;  /* 0x000000ffffb87224 */ /* 0x004fe200078e00a1 */
[----:B------:R-:W-:Y:S01]  /*1e0d0*/  IABS R161, R191 ;  /* 0x000000bf00a17213 */ /* 0x000fe20000000000 */
[----:B------:R-:W-:Y:S02]  /*1e0e0*/  IMAD.MOV.U32 R191, RZ, RZ, R189 ;  /* 0x000000ffffbf7224 */ /* 0x000fe400078e00bd */
[----:B------:R-:W-:Y:S02]  /*1e0f0*/  IMAD.MOV.U32 R198, RZ, RZ, R190 ;  /* 0x000000ffffc67224 */ /* 0x000fe400078e00be */
[----:B------:R-:W-:-:S02]  /*1e100*/  IMAD.MOV.U32 R189, RZ, RZ, R187 ;  /* 0x000000ffffbd7224 */ /* 0x000fc400078e00bb */
[----:B------:R-:W-:Y:S02]  /*1e110*/  IMAD.MOV.U32 R190, RZ, RZ, R188 ;  /* 0x000000ffffbe7224 */ /* 0x000fe400078e00bc */
[----:B------:R-:W-:Y:S02]  /*1e120*/  IMAD.MOV.U32 R187, RZ, RZ, R180 ;  /* 0x000000ffffbb7224 */ /* 0x000fe400078e00b4 */
[----:B------:R-:W-:Y:S02]  /*1e130*/  IMAD.MOV.U32 R188, RZ, RZ, R186 ;  /* 0x000000ffffbc7224 */ /* 0x000fe400078e00ba */
[----:B------:R-:W-:Y:S02]  /*1e140*/  IMAD.MOV.U32 R180, RZ, RZ, R176 ;  /* 0x000000ffffb47224 */ /* 0x000fe400078e00b0 */
[----:B---3--:R-:W-:Y:S02]  /*1e150*/  IMAD.MOV.U32 R186, RZ, RZ, R182 ;  /* 0x000000ffffba7224 */ /* 0x008fe400078e00b6 */
[----:B------:R-:W-:-:S02]  /*1e160*/  IMAD.MOV.U32 R176, RZ, RZ, R175 ;  /* 0x000000ffffb07224 */ /* 0x000fc400078e00af */
[----:B------:R-:W-:Y:S02]  /*1e170*/  IMAD.MOV.U32 R182, RZ, RZ, R173 ;  /* 0x000000ffffb67224 */ /* 0x000fe400078e00ad */
[----:B------:R-:W-:Y:S01]  /*1e180*/  IMAD.MOV.U32 R175, RZ, RZ, R169 ;  /* 0x000000ffffaf7224 */ /* 0x000fe200078e00a9 */
[----:B------:R-:W-:Y:S01]  /*1e190*/  ISETP.GE.AND P1, PT, R191, RZ, PT ;  /* 0x000000ffbf00720c */ /* 0x000fe20003f26270 */
[----:B------:R-:W-:Y:S01]  /*1e1a0*/  IMAD.MOV.U32 R173, RZ, RZ, R168 ;  /* 0x000000ffffad7224 */ /* 0x000fe200078e00a8 */
[----:B------:R-:W-:Y:S01]  /*1e1b0*/  IABS R159, R191 ;  /* 0x000000bf009f7213 */ /* 0x000fe20000000000 */
[----:B------:R-:W-:Y:S02]  /*1e1c0*/  IMAD.MOV.U32 R169, RZ, RZ, R165 ;  /* 0x000000ffffa97224 */ /* 0x000fe400078e00a5 */
[----:B------:R-:W-:Y:S01]  /*1e1d0*/  IMAD.MOV.U32 R168, RZ, RZ, R167 ;  /* 0x000000ffffa87224 */ /* 0x000fe200078e00a7 */
[----:B------:R-:W2:Y:S01]  /*1e1e0*/  LDL.LU R165, [R1+0x6ec] ;  /* 0x0006ec0001a57983 */ /* 0x000ea20000300800 */
[----:B------:R-:W-:-:S02]  /*1e1f0*/  IMAD.MOV.U32 R191, RZ, RZ, R182 ;  /* 0x000000ffffbf7224 */ /* 0x000fc400078e00b6 */
[----:B------:R-:W-:Y:S01]  /*1e200*/  IMAD.MOV.U32 R182, RZ, RZ, R175 ;  /* 0x000000ffffb67224 */ /* 0x000fe200078e00af */
[----:B------:R-:W3:Y:S01]  /*1e210*/  LDL.LU R167, [R1+0x6b8] ;  /* 0x0006b80001a77983 */ /* 0x000ee20000300800 */
[----:B------:R-:W-:-:S03]  /*1e220*/  IMAD.MOV.U32 R196, RZ, RZ, R190 ;  /* 0x000000ffffc47224 */ /* 0x000fc600078e00be */
[----:B------:R-:W4:Y:S01]  /*1e230*/  LDL.LU R175, [R1+0x6c8] ;  /* 0x0006c80001af7983 */ /* 0x000f220000300800 */
[----:B------:R-:W-:-:S03]  /*1e240*/  IMAD.MOV.U32 R190, RZ, RZ, R189 ;  /* 0x000000ffffbe7224 */ /* 0x000fc600078e00bd */
[----:B------:R0:W-:Y:S01]  /*1e250*/  STL [R1+0x138], R6 ;  /* 0x0001380601007387 */ /* 0x0001e20000100800 */
[----:B------:R-:W-:Y:S02]  /*1e260*/  IMAD.MOV.U32 R189, RZ, RZ, R188 ;  /* 0x000000ffffbd7224 */ /* 0x000fe400078e00bc */
[----:B------:R-:W-:Y:S02]  /*1e270*/  IMAD.MOV.U32 R188, RZ, RZ, R187 ;  /* 0x000000ffffbc7224 */ /* 0x000fe400078e00bb */
[----:B0-----:R-:W-:-:S04]  /*1e280*/  IMAD.MOV.U32 R6, RZ, RZ, R10 ;  /* 0x000000ffff067224 */ /* 0x001fc800078e000a */
[----:B------:R-:W-:Y:S02]  /*1e290*/  @!P5 IMAD.MOV R6, RZ, RZ, -R6 ;  /* 0x000000ffff06d224 */ /* 0x000fe400078e0a06 */
[----:B------:R-:W-:Y:S02]  /*1e2a0*/  IMAD.MOV.U32 R195, RZ, RZ, R191 ;  /* 0x000000ffffc37224 */ /* 0x000fe400078e00bf */
[----:B------:R-:W-:Y:S01]  /*1e2b0*/  IMAD.MOV.U32 R191, RZ, RZ, R190 ;  /* 0x000000ffffbf7224 */ /* 0x000fe200078e00be */
[----:B------:R0:W-:Y:S01]  /*1e2c0*/  STL [R1+0x130], R6 ;  /* 0x0001300601007387 */ /* 0x0001e20000100800 */
[----:B------:R-:W-:-:S03]  /*1e2d0*/  IMAD.MOV.U32 R190, RZ, RZ, R188 ;  /* 0x000000ffffbe7224 */ /* 0x000fc600078e00bc */
[----:B------:R-:W2:Y:S01]  /*1e2e0*/  LDL.LU R188, [R1+0x684] ;  /* 0x0006840001bc7983 */ /* 0x000ea20000300800 */
[----:B------:R-:W-:-:S05]  /*1e2f0*/  IABS R8, R194 ;  /* 0x000000c200087213 */ /* 0x000fca0000000000 */
[----:B------:R-:W-:-:S04]  /*1e300*/  IMAD.HI.U32 R11, R3, R8, RZ ;  /* 0x00000008030b7227 */ /* 0x000fc800078e00ff */
[----:B------:R-:W-:-:S04]  /*1e310*/  IMAD.MOV R11, RZ, RZ, -R11 ;  /* 0x000000ffff0b7224 */ /* 0x000fc800078e0a0b */
[----:B------:R-:W-:-:S05]  /*1e320*/  IMAD R11, R2, R11, R8 ;  /* 0x0000000b020b7224 */ /* 0x000fca00078e0208 */
[----:B------:R-:W-:Y:S02]  /*1e330*/  ISETP.GT.U32.AND P3, PT, R2, R11, PT ;  /* 0x0000000b0200720c */ /* 0x000fe40003f64070 */
[----:B------:R-:W-:-:S05]  /*1e340*/  IABS R158, R193 ;  /* 0x000000c1009e7213 */ /* 0x000fca0000000000 */
[----:B------:R-:W-:-:S06]  /*1e350*/  IMAD.HI.U32 R9, R3, R158, RZ ;  /* 0x0000009e03097227 */ /* 0x000fcc00078e00ff */
[----:B------:R-:W-:-:S05]  /*1e360*/  @!P3 IMAD.IADD R11, R11, 0x1, -R2 ;  /* 0x000000010b0bb824 */ /* 0x000fca00078e0a02 */
[----:B------:R-:W-:Y:S01]  /*1e370*/  ISETP.GT.U32.AND P3, PT, R2, R11, PT ;  /* 0x0000000b0200720c */ /* 0x000fe20003f64070 */
[----:B------:R-:W-:Y:S02]  /*1e380*/  IMAD.MOV R9, RZ, RZ, -R9 ;  /* 0x000000ffff097224 */ /* 0x000fe400078e0a09 */
[----:B------:R-:W-:-:S04]  /*1e390*/  IMAD.HI.U32 R4, R3, R161, RZ ;  /* 0x000000a103047227 */ /* 0x000fc800078e00ff */
[C---:B------:R-:W-:Y:S02]  /*1e3a0*/  IMAD R158, R2.reuse, R9, R158 ;  /* 0x00000009029e7224 */ /* 0x040fe400078e029e */
[----:B------:R-:W-:Y:S01]  /*1e3b0*/  IMAD.MOV R4, RZ, RZ, -R4 ;  /* 0x000000ffff047224 */ /* 0x000fe200078e0a04 */
[----:B------:R-:W-:-:S03]  /*1e3c0*/  ISETP.GT.U32.AND P4, PT, R2, R162, PT ;  /* 0x000000a20200720c */ /* 0x000fc60003f84070 */
[----:B------:R-:W-:Y:S01]  /*1e3d0*/  @!P3 IMAD.IADD R11, R11, 0x1, -R2 ;  /* 0x000000010b0bb824 */ /* 0x000fe200078e0a02 */
[C---:B------:R-:W-:Y:S01]  /*1e3e0*/  ISETP.GT.U32.AND P3, PT, R2.reuse, R158, PT ;  /* 0x0000009e0200720c */ /* 0x040fe20003f64070 */
[----:B------:R-:W-:-:S05]  /*1e3f0*/  IMAD R161, R2, R4, R161 ;  /* 0x0000000402a17224 */ /* 0x000fca00078e02a1 */
[----:B------:R-:W-:-:S03]  /*1e400*/  ISETP.GT.U32.AND P5, PT, R2, R161, PT ;  /* 0x000000a10200720c */ /* 0x000fc60003fa4070 */
[----:B------:R-:W-:-:S04]  /*1e410*/  @!P4 IMAD.IADD R162, R162, 0x1, -R2 ;  /* 0x00000001a2a2c824 */ /* 0x000fc800078e0a02 */
[----:B------:R-:W-:Y:S01]  /*1e420*/  @!P3 IMAD.IADD R158, R158, 0x1, -R2 ;  /* 0x000000019e9eb824 */ /* 0x000fe200078e0a02 */
[----:B------:R-:W-:Y:S01]  /*1e430*/  ISETP.GE.AND P2, PT, R194, RZ, PT ;  /* 0x000000ffc200720c */ /* 0x000fe20003f46270 */
[----:B0-----:R-:W-:Y:S02]  /*1e440*/  IMAD.MOV.U32 R6, RZ, RZ, R162 ;  /* 0x000000ffff067224 */ /* 0x001fe400078e00a2 */
[----:B------:R-:W-:Y:S01]  /*1e450*/  IMAD.MOV.U32 R187, RZ, RZ, R169 ;  /* 0x000000ffffbb7224 */ /* 0x000fe200078e00a9 */
[----:B------:R-:W-:Y:S01]  /*1e460*/  ISETP.GT.U32.AND P3, PT, R2, R158, PT ;  /* 0x0000009e0200720c */ /* 0x000fe20003f64070 */
[----:B------:R-:W-:Y:S01]  /*1e470*/  @!P5 IMAD.IADD R161, R161, 0x1, -R2 ;  /* 0x00000001a1a1d824 */ /* 0x000fe200078e0a02 */
[----:B------:R-:W-:Y:S01]  /*1e480*/  ISETP.GE.AND P5, PT, R193, RZ, PT ;  /* 0x000000ffc100720c */ /* 0x000fe20003fa6270 */
[----:B------:R-:W-:Y:S02]  /*1e490*/  IMAD.MOV.U32 R193, RZ, RZ, R191 ;  /* 0x000000ffffc17224 */ /* 0x000fe400078e00bf */
[----:B------:R-:W-:-:S02]  /*1e4a0*/  @!P0 IMAD.MOV R6, RZ, RZ, -R6 ;  /* 0x000000ffff068224 */ /* 0x000fc400078e0a06 */
[----:B------:R-:W-:Y:S02]  /*1e4b0*/  IMAD.MOV.U32 R191, RZ, RZ, R190 ;  /* 0x000000ffffbf7224 */ /* 0x000fe400078e00be */
[----:B------:R-:W-:Y:S02]  /*1e4c0*/  IMAD.MOV.U32 R190, RZ, RZ, R187 ;  /* 0x000000ffffbe7224 */ /* 0x000fe400078e00bb */
[----:B------:R-:W-:Y:S02]  /*1e4d0*/  IMAD.MOV.U32 R187, RZ, RZ, R182 ;  /* 0x000000ffffbb7224 */ /* 0x000fe400078e00b6 */
[----:B------:R-:W4:Y:S01]  /*1e4e0*/  LDL.LU R182, [R1+0x6e4] ;  /* 0x0006e40001b67983 */ /* 0x000f220000300800 */
[----:B------:R-:W-:-:S03]  /*1e4f0*/  IMAD.MOV.U32 R194, RZ, RZ, R191 ;  /* 0x000000ffffc27224 */ /* 0x000fc600078e00bf */
[----:B------:R0:W-:Y:S01]  /*1e500*/  STL [R1+0x11c], R6 ;  /* 0x00011c0601007387 */ /* 0x0001e20000100800 */
[----:B------:R-:W-:Y:S02]  /*1e510*/  IMAD.MOV.U32 R191, RZ, RZ, R190 ;  /* 0x000000ffffbf7224 */ /* 0x000fe400078e00be */
[----:B------:R-:W-:Y:S01]  /*1e520*/  IMAD.MOV.U32 R190, RZ, RZ, R187 ;  /* 0x000000ffffbe7224 */ /* 0x000fe200078e00bb */
[----:B------:R-:W-:Y:S01]  /*1e530*/  IABS R4, R192 ;  /* 0x000000c000047213 */ /* 0x000fe20000000000 */
[----:B------:R-:W-:Y:S02]  /*1e540*/  @!P3 IMAD.IADD R158, R158, 0x1, -R2 ;  /* 0x000000019e9eb824 */ /* 0x000fe400078e0a02 */
[----:B0-----:R-:W-:Y:S01]  /*1e550*/  IMAD.MOV.U32 R6, RZ, RZ, R11 ;  /* 0x000000ffff067224 */ /* 0x001fe200078e000b */
[----:B------:R-:W-:-:S03]  /*1e560*/  ISETP.GE.AND P3, PT, R192, RZ, PT ;  /* 0x000000ffc000720c */ /* 0x000fc60003f66270 */
[----:B------:R-:W-:Y:S02]  /*1e570*/  @!P2 IMAD.MOV R6, RZ, RZ, -R6 ;  /* 0x000000ffff06a224 */ /* 0x000fe400078e0a06 */
[----:B------:R-:W-:Y:S02]  /*1e580*/  IMAD.MOV.U32 R192, RZ, RZ, R191 ;  /* 0x000000ffffc07224 */ /* 0x000fe400078e00bf */
[----:B------:R-:W-:Y:S01]  /*1e590*/  IMAD.MOV.U32 R187, RZ, RZ, R181 ;  /* 0x000000ffffbb7224 */ /* 0x000fe200078e00b5 */
[----:B------:R0:W-:Y:S01]  /*1e5a0*/  STL [R1+0x124], R6 ;  /* 0x0001240601007387 */ /* 0x0001e20000100800 */
[----:B------:R-:W-:Y:S02]  /*1e5b0*/  IMAD.MOV.U32 R191, RZ, RZ, R190 ;  /* 0x000000ffffbf7224 */ /* 0x000fe400078e00be */
[----:B------:R-:W-:Y:S02]  /*1e5c0*/  IMAD.MOV.U32 R181, RZ, RZ, R176 ;  /* 0x000000ffffb57224 */ /* 0x000fe400078e00b0 */
[----:B------:R-:W-:Y:S01]  /*1e5d0*/  IMAD.MOV.U32 R190, RZ, RZ, R189 ;  /* 0x000000ffffbe7224 */ /* 0x000fe200078e00bd */
[----:B------:R-:W4:Y:S01]  /*1e5e0*/  LDL.LU R176, [R1+0x6c4] ;  /* 0x0006c40001b07983 */ /* 0x000f220000300800 */
[----:B--2---:R-:W-:-:S03]  /*1e5f0*/  IMAD.MOV.U32 R189, RZ, RZ, R188 ;  /* 0x000000ffffbd7224 */ /* 0x004fc600078e00bc */
[----:B------:R-:W2:Y:S01]  /*1e600*/  LDL.LU R188, [R1+0x680] ;  /* 0x0006800001bc7983 */ /* 0x000ea20000300800 */
[----:B---3--:R-:W-:Y:S02]  /*1e610*/  IMAD.MOV.U32 R169, RZ, RZ, R167 ;  /* 0x000000ffffa97224 */ /* 0x008fe400078e00a7 */
[----:B------:R-:W-:Y:S02]  /*1e620*/  IMAD.MOV.U32 R167, RZ, RZ, R166 ;  /* 0x000000ffffa77224 */ /* 0x000fe400078e00a6 */
[----:B------:R-:W-:Y:S02]  /*1e630*/  IMAD.MOV.U32 R166, RZ, RZ, R160 ;  /* 0x000000ffffa67224 */ /* 0x000fe400078e00a0 */
[----:B------:R-:W-:-:S04]  /*1e640*/  IMAD.HI.U32 R160, R3, R159, RZ ;  /* 0x0000009f03a07227 */ /* 0x000fc800078e00ff */
[----:B------:R-:W-:-:S04]  /*1e650*/  IMAD.MOV R10, RZ, RZ, -R160 ;  /* 0x000000ffff0a7224 */ /* 0x000fc800078e0aa0 */
[----:B------:R-:W-:-:S05]  /*1e660*/  IMAD R159, R2, R10, R159 ;  /* 0x0000000a029f7224 */ /* 0x000fca00078e029f */
[----:B------:R-:W-:Y:S02]  /*1e670*/  ISETP.GT.U32.AND P4, PT, R2, R159, PT ;  /* 0x0000009f0200720c */ /* 0x000fe40003f84070 */
[----:B------:R-:W-:-:S05]  /*1e680*/  IABS R8, R197 ;  /* 0x000000c500087213 */ /* 0x000fca0000000000 */
[----:B------:R-:W-:Y:S01]  /*1e690*/  IMAD.HI.U32 R9, R3, R8, RZ ;  /* 0x0000000803097227 */ /* 0x000fe200078e00ff */
[----:B------:R-:W-:-:S03]  /*1e6a0*/  IABS R160, R198 ;  /* 0x000000c600a07213 */ /* 0x000fc60000000000 */
[----:B------:R-:W-:Y:S02]  /*1e6b0*/  IMAD.MOV R9, RZ, RZ, -R9 ;  /* 0x000000ffff097224 */ /* 0x000fe400078e0a09 */
[----:B------:R-:W-:Y:S02]  /*1e6c0*/  @!P4 IMAD.IADD R159, R159, 0x1, -R2 ;  /* 0x000000019f9fc824 */ /* 0x000fe400078e0a02 */
[----:B------:R-:W-:-:S03]  /*1e6d0*/  IMAD.HI.U32 R10, R3, R4, RZ ;  /* 0x00000004030a7227 */ /* 0x000fc600078e00ff */
[C---:B------:R-:W-:Y:S01]  /*1e6e0*/  ISETP.GT.U32.AND P0, PT, R2.reuse, R159, PT ;  /* 0x0000009f0200720c */ /* 0x040fe20003f04070 */
[C---:B------:R-:W-:Y:S02]  /*1e6f0*/  IMAD R8, R2.reuse, R9, R8 ;  /* 0x0000000902087224 */ /* 0x040fe400078e0208 */
[----:B------:R-:W-:Y:S01]  /*1e700*/  IMAD.HI.U32 R9, R3, R160, RZ ;  /* 0x000000a003097227 */ /* 0x000fe200078e00ff */
[----:B------:R-:W-:-:S03]  /*1e710*/  ISETP.GT.U32.AND P4, PT, R2, R161, PT ;  /* 0x000000a10200720c */ /* 0x000fc60003f84070 */
[----:B------:R-:W-:Y:S02]  /*1e720*/  IMAD.MOV R10, RZ, RZ, -R10 ;  /* 0x000000ffff0a7224 */ /* 0x000fe400078e0a0a */
[----:B------:R-:W-:Y:S02]  /*1e730*/  IMAD.MOV R9, RZ, RZ, -R9 ;  /* 0x000000ffff097224 */ /* 0x000fe400078e0a09 */
[C---:B------:R-:W-:Y:S02]  /*1e740*/  IMAD R4, R2.reuse, R10, R4 ;  /* 0x0000000a02047224 */ /* 0x040fe400078e0204 */
[C---:B------:R-:W-:Y:S02]  /*1e750*/  IMAD R160, R2.reuse, R9, R160 ;  /* 0x0000000902a07224 */ /* 0x040fe400078e02a0 */
[--C-:B------:R-:W-:Y:S01]  /*1e760*/  @!P0 IMAD.IADD R159, R159, 0x1, -R2.reuse ;  /* 0x000000019f9f8824 */ /* 0x100fe200078e0a02 */
[C---:B------:R-:W-:Y:S02]  /*1e770*/  ISETP.GT.U32.AND P2, PT, R2.reuse, R4, PT ;  /* 0x000000040200720c */ /* 0x040fe40003f44070 */
[C---:B------:R-:W-:Y:S01]  /*1e780*/  ISETP.GT.U32.AND P0, PT, R2.reuse, R160, PT ;  /* 0x000000a00200720c */ /* 0x040fe20003f04070 */
[----:B------:R-:W-:Y:S01]  /*1e790*/  @!P4 IMAD.IADD R161, R161, 0x1, -R2 ;  /* 0x00000001a1a1c824 */ /* 0x000fe200078e0a02 */
[----:B------:R-:W-:-:S02]  /*1e7a0*/  ISETP.GT.U32.AND P4, PT, R2, R8, PT ;  /* 0x000000080200720c */ /* 0x000fc40003f84070 */
[----:B------:R-:W-:Y:S01]  /*1e7b0*/  IABS R10, R196 ;  /* 0x000000c4000a7213 */ /* 0x000fe20000000000 */
[----:B0-----:R-:W-:-:S06]  /*1e7c0*/  IMAD.MOV.U32 R6, RZ, RZ, R161 ;  /* 0x000000ffff067224 */ /* 0x001fcc00078e00a1 */
[--C-:B------:R-:W-:Y:S02]  /*1e7d0*/  @!P2 IMAD.IADD R4, R4, 0x1, -R2.reuse ;  /* 0x000000010404a824 */ /* 0x100fe400078e0a02 */
[----:B------:R-:W-:Y:S01]  /*1e7e0*/  @!P0 IMAD.IADD R160, R160, 0x1, -R2 ;  /* 0x00000001a0a08824 */ /* 0x000fe200078e0a02 */
[----:B------:R-:W-:Y:S01]  /*1e7f0*/  ISETP.GE.AND P2, PT, R197, RZ, PT ;  /* 0x000000ffc500720c */ /* 0x000fe20003f46270 */
[----:B------:R-:W-:-:S04]  /*1e800*/  IMAD.HI.U32 R11, R3, R10, RZ ;  /* 0x0000000a030b7227 */ /* 0x000fc800078e00ff */
[----:B------:R-:W-:Y:S02]  /*1e810*/  IMAD.MOV.U32 R197, RZ, RZ, R191 ;  /* 0x000000ffffc57224 */ /* 0x000fe400078e00bf */
[----:B------:R-:W-:Y:S01]  /*1e820*/  @!P4 IMAD.IADD R8, R8, 0x1, -R2 ;  /* 0x000000010808c824 */ /* 0x000fe200078e0a02 */
[C---:B------:R-:W-:Y:S01]  /*1e830*/  ISETP.GT.U32.AND P4, PT, R2.reuse, R4, PT ;  /* 0x000000040200720c */ /* 0x040fe20003f84070 */
[----:B------:R-:W-:Y:S02]  /*1e840*/  IMAD.MOV.U32 R191, RZ, RZ, R190 ;  /* 0x000000ffffbf7224 */ /* 0x000fe400078e00be */
[----:B------:R-:W-:Y:S01]  /*1e850*/  @!P6 IMAD.MOV R6, RZ, RZ, -R6 ;  /* 0x000000ffff06e224 */ /* 0x000fe200078e0a06 */
[----:B------:R-:W-:Y:S01]  /*1e860*/  ISETP.GT.U32.AND P6, PT, R2, R160, PT ;  /* 0x000000a00200720c */ /* 0x000fe20003fc4070 */
[----:B------:R-:W-:Y:S02]  /*1e870*/  IMAD.MOV.U32 R190, RZ, RZ, R189 ;  /* 0x000000ffffbe7224 */ /* 0x000fe400078e00bd */
[----:B------:R-:W-:-:S02]  /*1e880*/  IMAD.MOV R11, RZ, RZ, -R11 ;  /* 0x000000ffff0b7224 */ /* 0x000fc400078e0a0b */
[----:B------:R-:W-:Y:S02]  /*1e890*/  IMAD.MOV.U32 R7, RZ, RZ, R159 ;  /* 0x000000ffff077224 */ /* 0x000fe400078e009f */
[----:B------:R-:W-:Y:S02]  /*1e8a0*/  IMAD R10, R2, R11, R10 ;  /* 0x0000000b020a7224 */ /* 0x000fe400078e020a */
[----:B------:R-:W-:Y:S02]  /*1e8b0*/  @!P1 IMAD.MOV R7, RZ, RZ, -R7 ;  /* 0x000000ffff079224 */ /* 0x000fe400078e0a07 */
[--C-:B------:R-:W-:Y:S01]  /*1e8c0*/  @!P4 IMAD.IADD R4, R4, 0x1, -R2.reuse ;  /* 0x000000010404c824 */ /* 0x100fe200078e0a02 */
[----:B------:R-:W-:Y:S01]  /*1e8d0*/  ISETP.GE.AND P4, PT, R196, RZ, PT ;  /* 0x000000ffc400720c */ /* 0x000fe20003f86270 */
[----:B------:R-:W-:Y:S01]  /*1e8e0*/  @!P6 IMAD.IADD R160, R160, 0x1, -R2 ;  /* 0x00000001a0a0e824 */ /* 0x000fe200078e0a02 */
[----:B------:R-:W-:Y:S02]  /*1e8f0*/  IABS R162, R195 ;  /* 0x000000c300a27213 */ /* 0x000fe40000000000 */
[----:B------:R-:W-:-:S02]  /*1e900*/  ISETP.GE.AND P6, PT, R195, RZ, PT ;  /* 0x000000ffc300720c */ /* 0x000fc40003fc6270 */
[----:B------:R-:W-:Y:S02]  /*1e910*/  IABS R11, R193 ;  /* 0x000000c1000b7213 */ /* 0x000fe40000000000 */
[----:B------:R-:W-:Y:S01]  /*1e920*/  ISETP.GE.AND P1, PT, R198, RZ, PT ;  /* 0x000000ffc600720c */ /* 0x000fe20003f26270 */
[----:B------:R-:W-:Y:S02]  /*1e930*/  IMAD.MOV.U32 R198, RZ, RZ, R190 ;  /* 0x000000ffffc67224 */ /* 0x000fe400078e00be */
[----:B--2---:R-:W-:Y:S02]  /*1e940*/  IMAD.MOV.U32 R189, RZ, RZ, R188 ;  /* 0x000000ffffbd7224 */ /* 0x004fe400078e00bc */
[----:B------:R-:W-:Y:S02]  /*1e950*/  IMAD.MOV.U32 R188, RZ, RZ, R173 ;  /* 0x000000ffffbc7224 */ /* 0x000fe400078e00ad */
[----:B------:R-:W2:Y:S04]  /*1e960*/  LDL.LU R173, [R1+0x738] ;  /* 0x0007380001ad7983 */ /* 0x000ea80000300800 */
[----:B------:R0:W-:Y:S01]  /*1e970*/  STL [R1+0xf0], R6 ;  /* 0x0000f00601007387 */ /* 0x0001e20000100800 */
[----:B------:R-:W-:-:S02]  /*1e980*/  IMAD.MOV.U32 R196, RZ, RZ, R188 ;  /* 0x000000ffffc47224 */ /* 0x000fc400078e00bc */
[----:B0-----:R-:W-:-:S04]  /*1e990*/  IMAD.MOV.U32 R6, RZ, RZ, R158 ;  /* 0x000000ffff067224 */ /* 0x001fc800078e009e */
[----:B------:R-:W-:Y:S01]  /*1e9a0*/  @!P5 IMAD.MOV R6, RZ, RZ, -R6 ;  /* 0x000000ffff06d224 */ /* 0x000fe200078e0a06 */
[----:B------:R-:W-:Y:S01]  /*1e9b0*/  ISETP.GT.U32.AND P5, PT, R2, R10, PT ;  /* 0x0000000a0200720c */ /* 0x000fe20003fa4070 */
[----:B------:R0:W-:Y:S01]  /*1e9c0*/  STL [R1+0x108], R7 ;  /* 0x0001080701007387 */ /* 0x0001e20000100800 */
[----:B------:R-:W-:-:S03]  /*1e9d0*/  IMAD.MOV.U32 R195, RZ, RZ, R189 ;  /* 0x000000ffffc37224 */ /* 0x000fc600078e00bd */
[----:B------:R1:W-:Y:S04]  /*1e9e0*/  STL [R1+0x114], R6 ;  /* 0x0001140601007387 */ /* 0x0003e80000100800 */
[----:B------:R-:W3:Y:S04]  /*1e9f0*/  LDL.LU R188, [R1+0x698] ;  /* 0x0006980001bc7983 */ /* 0x000ee80000300800 */
[----:B------:R-:W4:Y:S01]  /*1ea00*/  LDL.LU R189, [R1+0x6a8] ;  /* 0x0006a80001bd7983 */ /* 0x000f220000300800 */
[----:B------:R-:W-:Y:S01]  /*1ea10*/  @!P5 IMAD.IADD R10, R10, 0x1, -R2 ;  /* 0x000000010a0ad824 */ /* 0x000fe200078e0a02 */
[----:B------:R-:W-:Y:S01]  /*1ea20*/  ISETP.GE.AND P5, PT, R193, RZ, PT ;  /* 0x000000ffc100720c */ /* 0x000fe20003fa6270 */
[----:B------:R-:W-:Y:S01]  /*1ea30*/  IMAD.MOV.U32 R193, RZ, RZ, R191 ;  /* 0x000000ffffc17224 */ /* 0x000fe200078e00bf */
[----:B------:R-:W2:Y:S01]  /*1ea40*/  LDL.LU R190, [R1+0x6a4] ;  /* 0x0006a40001be7983 */ /* 0x000ea20000300800 */
[----:B------:R-:W-:-:S03]  /*1ea50*/  IMAD.MOV.U32 R191, RZ, RZ, R186 ;  /* 0x000000ffffbf7224 */ /* 0x000fc600078e00ba */
[----:B------:R-:W2:Y:S01]  /*1ea60*/  LDL.LU R186, [R1+0x6a0] ;  /* 0x0006a00001ba7983 */ /* 0x000ea20000300800 */
[----:B------:R-:W-:Y:S01]  /*1ea70*/  ISETP.GT.U32.AND P0, PT, R2, R8, PT ;  /* 0x000000080200720c */ /* 0x000fe20003f04070 */
[----:B------:R-:W-:-:S04]  /*1ea80*/  IMAD.HI.U32 R9, R3, R162, RZ ;  /* 0x000000a203097227 */ /* 0x000fc800078e00ff */
[----:B------:R-:W-:-:S04]  /*1ea90*/  IMAD.MOV R9, RZ, RZ, -R9 ;  /* 0x000000ffff097224 */ /* 0x000fc800078e0a09 */
[----:B------:R-:W-:-:S04]  /*1eaa0*/  IMAD R162, R2, R9, R162 ;  /* 0x0000000902a27224 */ /* 0x000fc800078e02a2 */
[----:B------:R-:W-:Y:S01]  /*1eab0*/  @!P0 IMAD.IADD R8, R8, 0x1, -R2 ;  /* 0x0000000108088824 */ /* 0x000fe200078e0a02 */
[----:B------:R-:W-:Y:S01]  /*1eac0*/  ISETP.GT.U32.AND P0, PT, R2, R162, PT ;  /* 0x000000a20200720c */ /* 0x000fe20003f04070 */
[----:B------:R-:W-:Y:S01]  /*1ead0*/  IMAD.HI.U32 R9, R3, R11, RZ ;  /* 0x0000000b03097227 */ /* 0x000fe200078e00ff */
[----:B------:R-:W-:-:S03]  /*1eae0*/  IABS R158, R194 ;  /* 0x000000c2009e7213 */ /* 0x000fc60000000000 */
[----:B------:R-:W-:Y:S01]  /*1eaf0*/  IMAD.MOV R9, RZ, RZ, -R9 ;  /* 0x000000ffff097224 */ /* 0x000fe200078e0a09 */
[----:B------:R-:W-:Y:S01]  /*1eb00*/  IABS R159, R192 ;  /* 0x000000c0009f7213 */ /* 0x000fe20000000000 */
[----:B0-----:R-:W-:Y:S02]  /*1eb10*/  IMAD.MOV.U32 R7, RZ, RZ, R4 ;  /* 0x000000ffff077224 */ /* 0x001fe400078e0004 */
[----:B------:R-:W-:Y:S02]  /*1eb20*/  IMAD R11, R2, R9, R11 ;  /* 0x00000009020b7224 */ /* 0x000fe400078e020b */
[----:B------:R-:W-:-:S04]  /*1eb30*/  IMAD.HI.U32 R161, R3, R158, RZ ;  /* 0x0000009e03a17227 */ /* 0x000fc800078e00ff */
[----:B------:R-:W-:Y:S01]  /*1eb40*/  @!P0 IMAD.IADD R162, R162, 0x1, -R2 ;  /* 0x00000001a2a28824 */ /* 0x000fe200078e0a02 */
[C---:B------:R-:W-:Y:S01]  /*1eb50*/  ISETP.GT.U32.AND P0, PT, R2.reuse, R10, PT ;  /* 0x0000000a0200720c */ /* 0x040fe20003f04070 */
[----:B------:R-:W-:Y:S01]  /*1eb60*/  @!P3 IMAD.MOV R7, RZ, RZ, -R7 ;  /* 0x000000ffff07b224 */ /* 0x000fe200078e0a07 */
[----:B------:R-:W-:Y:S01]  /*1eb70*/  ISETP.GT.U32.AND P3, PT, R2, R11, PT ;  /* 0x0000000b0200720c */ /* 0x000fe20003f64070 */
[----:B-1----:R-:W-:Y:S02]  /*1eb80*/  IMAD.MOV.U32 R6, RZ, RZ, R8 ;  /* 0x000000ffff067224 */ /* 0x002fe400078e0008 */
[----:B------:R-:W-:-:S04]  /*1eb90*/  IMAD.HI.U32 R4, R3, R159, RZ ;  /* 0x0000009f03047227 */ /* 0x000fc800078e00ff */
[----:B------:R-:W-:Y:S02]  /*1eba0*/  IMAD.MOV R8, RZ, RZ, -R161 ;  /* 0x000000ffff087224 */ /* 0x000fe400078e0aa1 */
[----:B------:R-:W-:Y:S02]  /*1ebb0*/  IMAD.MOV R4, RZ, RZ, -R4 ;  /* 0x000000ffff047224 */ /* 0x000fe400078e0a04 */
[C---:B------:R-:W-:Y:S01]  /*1ebc0*/  IMAD R158, R2.reuse, R8, R158 ;  /* 0x00000008029e7224 */ /* 0x040fe200078e029e */
[----:B------:R-:W-:Y:S01]  /*1ebd0*/  IABS R9, R197 ;  /* 0x000000c500097213 */ /* 0x000fe20000000000 */
[----:B------:R-:W-:Y:S01]  /*1ebe0*/  @!P2 IMAD.MOV R6, RZ, RZ, -R6 ;  /* 0x000000ffff06a224 */ /* 0x000fe200078e0a06 */
[C---:B------:R-:W-:Y:S01]  /*1ebf0*/  ISETP.GT.U32.AND P2, PT, R2.reuse, R162, PT ;  /* 0x000000a20200720c */ /* 0x040fe20003f44070 */
[----:B------:R-:W-:Y:S02]  /*1ec00*/  IMAD R159, R2, R4, R159 ;  /* 0x00000004029f7224 */ /* 0x000fe400078e029f */
[--C-:B------:R-:W-:Y:S01]  /*1ec10*/  @!P0 IMAD.IADD R10, R10, 0x1, -R2.reuse ;  /* 0x000000010a0a8824 */ /* 0x100fe200078e0a02 */
[C---:B------:R-:W-:Y:S01]  /*1ec20*/  ISETP.GT.U32.AND P0, PT, R2.reuse, R158, PT ;  /* 0x0000009e0200720c */ /* 0x040fe20003f04070 */
[----:B------:R-:W-:Y:S01]  /*1ec30*/  @!P3 IMAD.IADD R11, R11, 0x1, -R2 ;  /* 0x000000010b0bb824 */ /* 0x000fe200078e0a02 */
[----:B------:R-:W-:Y:S01]  /*1ec40*/  STL [R1+0x104], R7 ;  /* 0x0001040701007387 */ /* 0x000fe20000100800 */
[----:B------:R-:W-:Y:S01]  /*1ec50*/  ISETP.GT.U32.AND P3, PT, R2, R159, PT ;  /* 0x0000009f0200720c */ /* 0x000fe20003f64070 */
[----:B------:R-:W-:-:S02]  /*1ec60*/  IMAD.HI.U32 R8, R3, R9, RZ ;  /* 0x0000000903087227 */ /* 0x000fc400078e00ff */
[----:B------:R0:W-:Y:S02]  /*1ec70*/  STL [R1+0xf4], R6 ;  /* 0x0000f40601007387 */ /* 0x0001e40000100800 */
[----:B------:R-:W-:Y:S02]  /*1ec80*/  IMAD.MOV R8, RZ, RZ, -R8 ;  /* 0x000000ffff087224 */ /* 0x000fe400078e0a08 */
[----:B0-----:R-:W-:-:S04]  /*1ec90*/  IMAD.MOV.U32 R6, RZ, RZ, R160 ;  /* 0x000000ffff067224 */ /* 0x001fc800078e00a0 */
[----:B------:R-:W-:Y:S02]  /*1eca0*/  @!P1 IMAD.MOV R6, RZ, RZ, -R6 ;  /* 0x000000ffff069224 */ /* 0x000fe400078e0a06 */
[--C-:B------:R-:W-:Y:S01]  /*1ecb0*/  @!P2 IMAD.IADD R162, R162, 0x1, -R2.reuse ;  /* 0x00000001a2a2a824 */ /* 0x100fe200078e0a02 */
[----:B------:R-:W-:Y:S01]  /*1ecc0*/  ISETP.GE.AND P2, PT, R192, RZ, PT ;  /* 0x000000ffc000720c */ /* 0x000fe20003f46270 */
[----:B------:R-:W-:Y:S01]  /*1ecd0*/  IMAD R9, R2, R8, R9 ;  /* 0x0000000802097224 */ /* 0x000fe200078e0209 */
[----:B------:R-:W-:Y:S01]  /*1ece0*/  IABS R8, R196 ;  /* 0x000000c400087213 */ /* 0x000fe20000000000 */
[----:B------:R-:W-:Y:S01]  /*1ecf0*/  @!P0 IMAD.IADD R158, R158, 0x1, -R2 ;  /* 0x000000019e9e8824 */ /* 0x000fe200078e0a02 */
[----:B------:R0:W-:Y:S01]  /*1ed00*/  STL [R1+0xec], R6 ;  /* 0x0000ec0601007387 */ /* 0x0001e20000100800 */
[----:B------:R-:W-:Y:S02]  /*1ed10*/  IMAD.MOV.U32 R192, RZ, RZ, R171 ;  /* 0x000000ffffc07224 */ /* 0x000fe400078e00ab */
[----:B------:R-:W-:Y:S01]  /*1ed20*/  IMAD.MOV.U32 R171, RZ, RZ, R170 ;  /* 0x000000ffffab7224 */ /* 0x000fe200078e00aa */
[----:B------:R-:W-:Y:S01]  /*1ed30*/  ISETP.GE.AND P1, PT, R194, RZ, PT ;  /* 0x000000ffc200720c */ /* 0x000fe20003f26270 */
[----:B------:R-:W-:-:S02]  /*1ed40*/  IMAD.MOV.U32 R170, RZ, RZ, R164 ;  /* 0x000000ffffaa7224 */ /* 0x000fc400078e00a4 */
[----:B------:R-:W-:Y:S01]  /*1ed50*/  @!P3 IMAD.IADD R159, R159, 0x1, -R2 ;  /* 0x000000019f9fb824 */ /* 0x000fe200078e0a02 */
[C---:B------:R-:W-:Y:S01]  /*1ed60*/  ISETP.GT.U32.AND P3, PT, R2.reuse, R158, PT ;  /* 0x0000009e0200720c */ /* 0x040fe20003f64070 */
[----:B0-----:R-:W-:Y:S01]  /*1ed70*/  IMAD.MOV.U32 R6, RZ, RZ, R10 ;  /* 0x000000ffff067224 */ /* 0x001fe200078e000a */
[----:B------:R-:W-:Y:S01]  /*1ed80*/  ISETP.GT.U32.AND P0, PT, R2, R11, PT ;  /* 0x0000000b0200720c */ /* 0x000fe20003f04070 */
[----:B------:R-:W-:Y:S02]  /*1ed90*/  IMAD.MOV.U32 R164, RZ, RZ, R163 ;  /* 0x000000ffffa47224 */ /* 0x000fe400078e00a3 */
[----:B------:R-:W-:Y:S02]  /*1eda0*/  IMAD.MOV.U32 R194, RZ, RZ, R191 ;  /* 0x000000ffffc27224 */ /* 0x000fe400078e00bf */
[----:B------:R-:W-:-:S04]  /*1edb0*/  IMAD.HI.U32 R163, R3, R8, RZ ;  /* 0x0000000803a37227 */ /* 0x000fc800078e00ff */
[----:B------:R-:W-:Y:S02]  /*1edc0*/  IMAD.MOV.U32 R191, RZ, RZ, R187 ;  /* 0x000000ffffbf7224 */ /* 0x000fe400078e00bb */
[----:B------:R-:W-:Y:S02]  /*1edd0*/  @!P4 IMAD.MOV R6, RZ, RZ, -R6 ;  /* 0x000000ffff06c224 */ /* 0x000fe400078e0a06 */
[----:B------:R-:W-:Y:S02]  /*1ede0*/  IMAD.MOV.U32 R187, RZ, RZ, R181 ;  /* 0x000000ffffbb7224 */ /* 0x000fe400078e00b5 */
[----:B------:R-:W-:Y:S02]  /*1edf0*/  IMAD.MOV.U32 R181, RZ, RZ, R172 ;  /* 0x000000ffffb57224 */ /* 0x000fe400078e00ac */
[----:B------:R-:W-:Y:S02]  /*1ee00*/  IMAD.MOV.U32 R172, RZ, RZ, R167 ;  /* 0x000000ffffac7224 */ /* 0x000fe400078e00a7 */
[----:B------:R-:W-:Y:S01]  /*1ee10*/  IMAD.MOV R163, RZ, RZ, -R163 ;  /* 0x000000ffffa37224 */ /* 0x000fe200078e0aa3 */
[----:B------:R-:W2:Y:S04]  /*1ee20*/  LDL.LU R167, [R1+0x724] ;  /* 0x0007240001a77983 */ /* 0x000ea80000300800 */
[----:B------:R0:W-:Y:S01]  /*1ee30*/  STL [R1+0xe8], R6 ;  /* 0x0000e80601007387 */ /* 0x0001e20000100800 */
[----:B------:R-:W-:-:S02]  /*1ee40*/  IMAD R8, R2, R163, R8 ;  /* 0x000000a302087224 */ /* 0x000fc400078e0208 */
[----:B------:R-:W-:Y:S02]  /*1ee50*/  @!P3 IMAD.IADD R158, R158, 0x1, -R2 ;  /* 0x000000019e9eb824 */ /* 0x000fe400078e0a02 */
[----:B0-----:R-:W-:Y:S01]  /*1ee60*/  IMAD.MOV.U32 R6, RZ, RZ, R162 ;  /* 0x000000ffff067224 */ /* 0x001fe200078e00a2 */
[----:B------:R-:W-:Y:S01]  /*1ee70*/  ISETP.GT.U32.AND P3, PT, R2, R8, PT ;  /* 0x000000080200720c */ /* 0x000fe20003f64070 */
[----:B------:R-:W-:Y:S02]  /*1ee80*/  @!P0 IMAD.IADD R11, R11, 0x1, -R2 ;  /* 0x000000010b0b8824 */ /* 0x000fe400078e0a02 */
[----:B------:R-:W-:Y:S01]  /*1ee90*/  @!P6 IMAD.MOV R6, RZ, RZ, -R6 ;  /* 0x000000ffff06e224 */ /* 0x000fe200078e0a06 */
[----:B------:R-:W-:Y:S01]  /*1eea0*/  ISETP.GE.AND P0, PT, R197, RZ, PT ;  /* 0x000000ffc500720c */ /* 0x000fe20003f06270 */
[----:B------:R-:W-:-:S03]  /*1eeb0*/  IMAD.MOV.U32 R197, RZ, RZ, R192 ;  /* 0x000000ffffc57224 */ /* 0x000fc600078e00c0 */
[----:B------:R0:W-:Y:S01]  /*1eec0*/  STL [R1+0xe4], R6 ;  /* 0x0000e40601007387 */ /* 0x0001e20000100800 */
[----:B------:R-:W-:Y:S02]  /*1eed0*/  IMAD.MOV.U32 R192, RZ, RZ, R191 ;  /* 0x000000ffffc07224 */ /* 0x000fe400078e00bf */
[----:B0-----:R-:W-:-:S04]  /*1eee0*/  IMAD.MOV.U32 R6, RZ, RZ, R11 ;  /* 0x000000ffff067224 */ /* 0x001fc800078e000b */
[----:B------:R-:W-:Y:S01]  /*1eef0*/  @!P5 IMAD.MOV R6, RZ, RZ, -R6 ;  /* 0x000000ffff06d224 */ /* 0x000fe200078e0a06 */
[----:B------:R-:W-:Y:S01]  /*1ef00*/  ISETP.GE.AND P5, PT, R196, RZ, PT ;  /* 0x000000ffc400720c */ /* 0x000fe20003fa6270 */
[----:B------:R-:W-:Y:S01]  /*1ef10*/  IMAD.MOV.U32 R196, RZ, RZ, R192 ;  /* 0x000000ffffc47224 */ /* 0x000fe200078e00c0 */
[----:B------:R-:W-:Y:S01]  /*1ef20*/  IABS R4, R195 ;  /* 0x000000c300047213 */ /* 0x000fe20000000000 */
[----:B------:R-:W-:Y:S01]  /*1ef30*/  @!P3 IMAD.IADD R8, R8, 0x1, -R2 ;  /* 0x000000010808b824 */ /* 0x000fe200078e0a02 */
[----:B------:R-:W-:Y:S01]  /*1ef40*/  ISETP.GE.AND P3, PT, R195, RZ, PT ;  /* 0x000000ffc300720c */ /* 0x000fe20003f66270 */
[----:B----4-:R-:W-:Y:S02]  /*1ef50*/  IMAD.MOV.U32 R191, RZ, RZ, R189 ;  /* 0x000000ffffbf7224 */ /* 0x010fe400078e00bd */
[----:B---3--:R-:W-:Y:S02]  /*1ef60*/  IMAD.MOV.U32 R189, RZ, RZ, R188 ;  /* 0x000000ffffbd7224 */ /* 0x008fe400078e00bc */
        /* <DEDUP_REMOVED lines=9> */
[----:B--2---:R-:W-:Y:S01]  /*1f000*/  IMAD.MOV.U32 R179, RZ, RZ, R173 ;  /* 0x000000ffffb37224 */ /* 0x004fe200078e00ad */
[----:B------:R-:W2:Y:S01]  /*1f010*/  LDL.LU R180, [R1+0x6f0] ;  /* 0x0006f00001b47983 */ /* 0x000ea20000300800 */
[----:B------:R-:W-:Y:S02]  /*1f020*/  IMAD.MOV.U32 R192, RZ, RZ, R191 ;  /* 0x000000ffffc07224 */ /* 0x000fe400078e00bf */
[----:B------:R-:W-:Y:S01]  /*1f030*/  IMAD.MOV.U32 R173, RZ, RZ, R172 ;  /* 0x000000ffffad7224 */ /* 0x000fe200078e00ac */
[----:B------:R0:W-:Y:S01]  /*1f040*/  STL [R1+0xe0], R6 ;  /* 0x0000e00601007387 */ /* 0x0001e20000100800 */
[----:B------:R-:W-:-:S02]  /*1f050*/  IMAD.MOV.U32 R191, RZ, RZ, R190 ;  /* 0x000000ffffbf7224 */ /* 0x000fc400078e00be */
[----:B------:R-:W-:Y:S02]  /*1f060*/  IMAD.MOV.U32 R172, RZ, RZ, R171 ;  /* 0x000000ffffac7224 */ /* 0x000fe400078e00ab */
[----:B------:R-:W-:Y:S01]  /*1f070*/  IMAD.MOV.U32 R190, RZ, RZ, R186 ;  /* 0x000000ffffbe7224 */ /* 0x000fe200078e00ba */
[----:B------:R-:W3:Y:S01]  /*1f080*/  LDL.LU R171, [R1+0x700] ;  /* 0x0007000001ab7983 */ /* 0x000ee20000300800 */
[----:B------:R-:W-:-:S03]  /*1f090*/  IMAD.MOV.U32 R186, RZ, RZ, R183 ;  /* 0x000000ffffba7224 */ /* 0x000fc600078e00b7 */
[----:B------:R-:W4:Y:S01]  /*1f0a0*/  LDL.LU R183, [R1+0x6cc] ;  /* 0x0006cc0001b77983 */ /* 0x000f220000300800 */
[----:B------:R-:W-:Y:S01]  /*1f0b0*/  ISETP.GT.U32.AND P4, PT, R2, R159, PT ;  /* 0x0000009f0200720c */ /* 0x000fe20003f84070 */
[----:B------:R-:W-:Y:S01]  /*1f0c0*/  IMAD.HI.U32 R10, R3, R4, RZ ;  /* 0x00000004030a7227 */ /* 0x000fe200078e00ff */
[----:B------:R-:W-:-:S03]  /*1f0d0*/  IABS R161, R193 ;  /* 0x000000c100a17213 */ /* 0x000fc60000000000 */
[----:B------:R-:W-:Y:S01]  /*1f0e0*/  IMAD.MOV R10, RZ, RZ, -R10 ;  /* 0x000000ffff0a7224 */ /* 0x000fe200078e0a0a */
[----:B------:R-:W-:-:S03]  /*1f0f0*/  ISETP.GT.U32.AND P6, PT, R2, R9, PT ;  /* 0x000000090200720c */ /* 0x000fc60003fc4070 */
[----:B------:R-:W-:Y:S02]  /*1f100*/  IMAD R4, R2, R10, R4 ;  /* 0x0000000a02047224 */ /* 0x000fe400078e0204 */
[----:B------:R-:W-:Y:S01]  /*1f110*/  IMAD.HI.U32 R10, R3, R161, RZ ;  /* 0x000000a1030a7227 */ /* 0x000fe200078e00ff */
[----:B------:R-:W-:-:S03]  /*1f120*/  IABS R162, R194 ;  /* 0x000000c200a27213 */ /* 0x000fc60000000000 */
[----:B------:R-:W-:Y:S01]  /*1f130*/  @!P4 IMAD.IADD R159, R159, 0x1, -R2 ;  /* 0x000000019f9fc824 */ /* 0x000fe200078e0a02 */
[C---:B------:R-:W-:Y:S01]  /*1f140*/  ISETP.GT.U32.AND P4, PT, R2.reuse, R4, PT ;  /* 0x000000040200720c */ /* 0x040fe20003f84070 */
[----:B------:R-:W-:Y:S02]  /*1f150*/  IMAD.MOV R10, RZ, RZ, -R10 ;  /* 0x000000ffff0a7224 */ /* 0x000fe400078e0a0a */
[----:B------:R-:W-:Y:S01]  /*1f160*/  @!P1 IMAD.MOV R158, RZ, RZ, -R158 ;  /* 0x000000ffff9e9224 */ /* 0x000fe200078e0a9e */
[C---:B------:R-:W-:Y:S01]  /*1f170*/  ISETP.GT.U32.AND P1, PT, R2.reuse, R8, PT ;  /* 0x000000080200720c */ /* 0x040fe20003f24070 */
[----:B------:R-:W-:Y:S02]  /*1f180*/  IMAD R161, R2, R10, R161 ;  /* 0x0000000a02a17224 */ /* 0x000fe400078e02a1 */
[----:B------:R-:W-:-:S04]  /*1f190*/  IMAD.HI.U32 R10, R3, R162, RZ ;  /* 0x000000a2030a7227 */ /* 0x000fc800078e00ff */
[----:B------:R-:W-:Y:S01]  /*1f1a0*/  @!P6 IMAD.IADD R9, R9, 0x1, -R2 ;  /* 0x000000010909e824 */ /* 0x000fe200078e0a02 */
[----:B------:R-:W-:Y:S01]  /*1f1b0*/  IABS R160, R198 ;  /* 0x000000c600a07213 */ /* 0x000fe20000000000 */
[----:B------:R-:W-:Y:S02]  /*1f1c0*/  IMAD.MOV R10, RZ, RZ, -R10 ;  /* 0x000000ffff0a7224 */ /* 0x000fe400078e0a0a */
[----:B------:R-:W-:Y:S01]  /*1f1d0*/  @!P4 IMAD.IADD R4, R4, 0x1, -R2 ;  /* 0x000000010404c824 */ /* 0x000fe200078e0a02 */
[C---:B------:R-:W-:Y:S01]  /*1f1e0*/  ISETP.GT.U32.AND P6, PT, R2.reuse, R9, PT ;  /* 0x000000090200720c */ /* 0x040fe20003fc4070 */
[C---:B------:R-:W-:Y:S02]  /*1f1f0*/  IMAD R162, R2.reuse, R10, R162 ;  /* 0x0000000a02a27224 */ /* 0x040fe400078e02a2 */
[----:B------:R-:W-:Y:S01]  /*1f200*/  IMAD.HI.U32 R163, R3, R160, RZ ;  /* 0x000000a003a37227 */ /* 0x000fe200078e00ff */
[----:B------:R-:W-:-:S03]  /*1f210*/  ISETP.GT.U32.AND P4, PT, R2, R4, PT ;  /* 0x000000040200720c */ /* 0x000fc60003f84070 */
[----:B------:R-:W-:Y:S01]  /*1f220*/  @!P1 IMAD.IADD R8, R8, 0x1, -R2 ;  /* 0x0000000108089824 */ /* 0x000fe200078e0a02 */
[----:B------:R-:W-:Y:S01]  /*1f230*/  ISETP.GT.U32.AND P1, PT, R2, R162, PT ;  /* 0x000000a20200720c */ /* 0x000fe20003f24070 */
[----:B------:R-:W-:-:S04]  /*1f240*/  IMAD.MOV R11, RZ, RZ, -R163 ;  /* 0x000000ffff0b7224 */ /* 0x000fc800078e0aa3 */
[----:B------:R-:W-:Y:S02]  /*1f250*/  IMAD R160, R2, R11, R160 ;  /* 0x0000000b02a07224 */ /* 0x000fe400078e02a0 */
[----:B------:R-:W-:-:S03]  /*1f260*/  @!P6 IMAD.IADD R9, R9, 0x1, -R2 ;  /* 0x000000010909e824 */ /* 0x000fc600078e0a02 */
[----:B------:R-:W-:Y:S01]  /*1f270*/  ISETP.GT.U32.AND P6, PT, R2, R160, PT ;  /* 0x000000a00200720c */ /* 0x000fe20003fc4070 */
[----:B0-----:R-:W-:Y:S02]  /*1f280*/  IMAD.MOV.U32 R6, RZ, RZ, R9 ;  /* 0x000000ffff067224 */ /* 0x001fe400078e0009 */
[--C-:B------:R-:W-:Y:S01]  /*1f290*/  @!P4 IMAD.IADD R4, R4, 0x1, -R2.reuse ;  /* 0x000000010404c824 */ /* 0x100fe200078e0a02 */
[----:B------:R-:W-:Y:S01]  /*1f2a0*/  ISETP.GE.AND P4, PT, R193, RZ, PT ;  /* 0x000000ffc100720c */ /* 0x000fe20003f86270 */
[----:B------:R-:W-:Y:S02]  /*1f2b0*/  @!P1 IMAD.IADD R162, R162, 0x1, -R2 ;  /* 0x00000001a2a29824 */ /* 0x000fe400078e0a02 */
[----:B------:R-:W-:Y:S02]  /*1f2c0*/  @!P0 IMAD.MOV R6, RZ, RZ, -R6 ;  /* 0x000000ffff068224 */ /* 0x000fe400078e0a06 */
[----:B------:R-:W-:Y:S02]  /*1f2d0*/  IMAD.MOV.U32 R193, RZ, RZ, R192 ;  /* 0x000000ffffc17224 */ /* 0x000fe400078e00c0 */
[----:B------:R-:W-:-:S02]  /*1f2e0*/  IMAD.MOV.U32 R192, RZ, RZ, R191 ;  /* 0x000000ffffc07224 */ /* 0x000fc400078e00bf */
[----:B------:R-:W-:Y:S01]  /*1f2f0*/  IMAD.MOV.U32 R191, RZ, RZ, R190 ;  /* 0x000000ffffbf7224 */ /* 0x000fe200078e00be */
[----:B------:R-:W-:Y:S01]  /*1f300*/  ISETP.GT.U32.AND P1, PT, R2, R162, PT ;  /* 0x000000a20200720c */ /* 0x000fe20003f24070 */
[----:B------:R-:W-:Y:S01]  /*1f310*/  IMAD.MOV.U32 R190, RZ, RZ, R189 ;  /* 0x000000ffffbe7224 */ /* 0x000fe200078e00bd */
[----:B------:R0:W-:Y:S01]  /*1f320*/  STL [R1+0xdc], R6 ;  /* 0x0000dc0601007387 */ /* 0x0001e20000100800 */
[----:B------:R-:W-:Y:S02]  /*1f330*/  IMAD.MOV.U32 R189, RZ, RZ, R176 ;  /* 0x000000ffffbd7224 */ /* 0x000fe400078e00b0 */
[----:B------:R-:W-:Y:S02]  /*1f340*/  IMAD.MOV.U32 R176, RZ, RZ, R175 ;  /* 0x000000ffffb07224 */ /* 0x000fe400078e00af */
[----:B------:R-:W-:Y:S02]  /*1f350*/  IMAD.MOV.U32 R175, RZ, RZ, R173 ;  /* 0x000000ffffaf7224 */ /* 0x000fe400078e00ad */
[----:B------:R-:W-:-:S02]  /*1f360*/  IMAD.MOV.U32 R173, RZ, RZ, R170 ;  /* 0x000000ffffad7224 */ /* 0x000fc400078e00aa */
[----:B0-----:R-:W-:Y:S02]  /*1f370*/  IMAD.MOV.U32 R6, RZ, RZ, R8 ;  /* 0x000000ffff067224 */ /* 0x001fe400078e0008 */
[----:B------:R-:W-:Y:S01]  /*1f380*/  @!P6 IMAD.IADD R160, R160, 0x1, -R2 ;  /* 0x00000001a0a0e824 */ /* 0x000fe200078e0a02 */
[----:B------:R-:W-:Y:S01]  /*1f390*/  ISETP.GE.AND P6, PT, R194, RZ, PT ;  /* 0x000000ffc200720c */ /* 0x000fe20003fc6270 */
[----:B------:R-:W-:Y:S02]  /*1f3a0*/  IMAD.MOV.U32 R205, RZ, RZ, R191 ;  /* 0x000000ffffcd7224 */ /* 0x000fe400078e00bf */
[----:B------:R-:W-:Y:S02]  /*1f3b0*/  IMAD.MOV.U32 R201, RZ, RZ, R193 ;  /* 0x000000ffffc97224 */ /* 0x000fe400078e00c1 */
[----:B------:R-:W-:Y:S02]  /*1f3c0*/  IMAD.MOV.U32 R191, RZ, RZ, R190 ;  /* 0x000000ffffbf7224 */ /* 0x000fe400078e00be */
[----:B------:R-:W-:-:S02]  /*1f3d0*/  @!P5 IMAD.MOV R6, RZ, RZ, -R6 ;  /* 0x000000ffff06d224 */ /* 0x000fc400078e0a06 */
[----:B------:R-:W-:Y:S02]  /*1f3e0*/  IMAD.MOV.U32 R190, RZ, RZ, R189 ;  /* 0x000000ffffbe7224 */ /* 0x000fe400078e00bd */
[----:B------:R-:W-:Y:S02]  /*1f3f0*/  IMAD.MOV.U32 R194, RZ, RZ, R175 ;  /* 0x000000ffffc27224 */ /* 0x000fe400078e00af */
[----:B------:R-:W-:Y:S01]  /*1f400*/  IMAD.MOV.U32 R193, RZ, RZ, R173 ;  /* 0x000000ffffc17224 */ /* 0x000fe200078e00ad */
[----:B------:R-:W2:Y:S01]  /*1f410*/  LDL.LU R175, [R1+0x704] ;  /* 0x0007040001af7983 */ /* 0x000ea20000300800 */
[----:B------:R-:W-:Y:S02]  /*1f420*/  @!P3 IMAD.MOV R4, RZ, RZ, -R4 ;  /* 0x000000ffff04b224 */ /* 0x000fe400078e0a04 */
[----:B------:R-:W-:Y:S02]  /*1f430*/  IMAD.MOV.U32 R189, RZ, RZ, R176 ;  /* 0x000000ffffbd7224 */ /* 0x000fe400078e00b0 */
[----:B------:R-:W3:Y:S01]  /*1f440*/  LDL.LU R176, [R1+0x6d4] ;  /* 0x0006d40001b07983 */ /* 0x000ee20000300800 */
[----:B------:R-:W-:-:S02]  /*1f450*/  IMAD.MOV.U32 R204, RZ, RZ, R192 ;  /* 0x000000ffffcc7224 */ /* 0x000fc400078e00c0 */
[----:B------:R-:W-:Y:S01]  /*1f460*/  IMAD.MOV.U32 R202, RZ, RZ, R193 ;  /* 0x000000ffffca7224 */ /* 0x000fe200078e00c1 */
[----:B------:R-:W3:Y:S01]  /*1f470*/  LDL.LU R173, [R1+0x730] ;  /* 0x0007300001ad7983 */ /* 0x000ee20000300800 */
[----:B------:R-:W-:Y:S01]  /*1f480*/  IMAD.MOV.U32 R192, RZ, RZ, R172 ;  /* 0x000000ffffc07224 */ /* 0x000fe200078e00ac */
[----:B------:R-:W-:Y:S01]  /*1f490*/  ISETP.GT.U32.AND P0, PT, R2, R161, PT ;  /* 0x000000a10200720c */ /* 0x000fe20003f04070 */
[----:B------:R-:W-:Y:S01]  /*1f4a0*/  IMAD.MOV.U32 R193, RZ, RZ, R250 ;  /* 0x000000ffffc17224 */ /* 0x000fe200078e00fa */
[----:B------:R-:W-:Y:S01]  /*1f4b0*/  STL [R1+0xd0], R6 ;  /* 0x0000d00601007387 */ /* 0x000fe20000100800 */
[----:B------:R-:W-:Y:S01]  /*1f4c0*/  IMAD.MOV.U32 R172, RZ, RZ, R165 ;  /* 0x000000ffffac7224 */ /* 0x000fe200078e00a5 */
[----:B------:R-:W-:Y:S01]  /*1f4d0*/  IABS R165, R195 ;  /* 0x000000c300a57213 */ /* 0x000fe20000000000 */
[----:B------:R-:W-:Y:S01]  /*1f4e0*/  @!P1 IMAD.IADD R162, R162, 0x1, -R2 ;  /* 0x00000001a2a29824 */ /* 0x000fe200078e0a02 */
[----:B------:R0:W-:Y:S01]  /*1f4f0*/  STL [R1+0xd8], R4 ;  /* 0x0000d80401007387 */ /* 0x0001e20000100800 */
[----:B------:R-:W-:Y:S01]  /*1f500*/  IMAD.MOV.U32 R208, RZ, RZ, R194 ;  /* 0x000000ffffd07224 */ /* 0x000fe200078e00c2 */
[----:B------:R-:W-:-:S02]  /*1f510*/  ISETP.GE.AND P1, PT, R195, RZ, PT ;  /* 0x000000ffc300720c */ /* 0x000fc40003f26270 */
[----:B------:R-:W3:Y:S04]  /*1f520*/  LDL.LU R250, [R1+0x748] ;  /* 0x0007480001fa7983 */ /* 0x000ee80000300800 */
[----:B------:R-:W3:Y:S04]  /*1f530*/  LDL.LU R194, [R1+0x73c] ;  /* 0x00073c0001c27983 */ /* 0x000ee80000300800 */
[----:B------:R-:W2:Y:S01]  /*1f540*/  LDL.LU R195, [R1+0x740] ;  /* 0x0007400001c37983 */ /* 0x000ea20000300800 */
[----:B------:R-:W-:Y:S01]  /*1f550*/  @!P0 IMAD.IADD R161, R161, 0x1, -R2 ;  /* 0x00000001a1a18824 */ /* 0x000fe200078e0a02 */
[----:B------:R-:W-:Y:S01]  /*1f560*/  ISETP.GT.U32.AND P0, PT, R2, R160, PT ;  /* 0x000000a00200720c */ /* 0x000fe20003f04070 */
[----:B------:R-:W-:-:S02]  /*1f570*/  IMAD.MOV.U32 R199, RZ, RZ, R192 ;  /* 0x000000ffffc77224 */ /* 0x000fc400078e00c0 */
[----:B------:R-:W-:Y:S01]  /*1f580*/  IMAD.MOV.U32 R170, RZ, RZ, R164 ;  /* 0x000000ffffaa7224 */ /* 0x000fe200078e00a4 */
[----:B------:R-:W-:Y:S01]  /*1f590*/  IABS R164, R196 ;  /* 0x000000c400a47213 */ /* 0x000fe20000000000 */
[----:B------:R-:W-:Y:S01]  /*1f5a0*/  @!P6 IMAD.MOV R162, RZ, RZ, -R162 ;  /* 0x000000ffffa2e224 */ /* 0x000fe200078e0aa2 */
[----:B------:R-:W-:-:S07]  /*1f5b0*/  ISETP.GE.AND P6, PT, R199, RZ, PT ;  /* 0x000000ffc700720c */ /* 0x000fce0003fc6270 */
[----:B------:R-:W-:Y:S01]  /*1f5c0*/  @!P0 IMAD.IADD R160, R160, 0x1, -R2 ;  /* 0x00000001a0a08824 */ /* 0x000fe200078e0a02 */
[----:B------:R-:W-:Y:S01]  /*1f5d0*/  ISETP.GE.AND P0, PT, R196, RZ, PT ;  /* 0x000000ffc400720c */ /* 0x000fe20003f06270 */
[----:B------:R-:W-:Y:S01]  /*1f5e0*/  IMAD.MOV.U32 R196, RZ, RZ, R166 ;  /* 0x000000ffffc47224 */ /* 0x000fe200078e00a6 */
[----:B------:R-:W-:Y:S01]  /*1f5f0*/  IABS R166, R199 ;  /* 0x000000c700a67213 */ /* 0x000fe20000000000 */
[----:B------:R-:W-:Y:S02]  /*1f600*/  IMAD.MOV.U32 R199, RZ, RZ, R190 ;  /* 0x000000ffffc77224 */ /* 0x000fe400078e00be */
[----:B----4-:R-:W-:Y:S02]  /*1f610*/  IMAD.MOV.U32 R190, RZ, RZ, R183 ;  /* 0x000000ffffbe7224 */ /* 0x010fe400078e00b7 */
[----:B------:R-:W-:Y:S02]  /*1f620*/  IMAD.MOV.U32 R183, RZ, RZ, R178 ;  /* 0x000000ffffb77224 */ /* 0x000fe400078e00b2 */
[----:B------:R-:W4:Y:S01]  /*1f630*/  LDL.LU R178, [R1+0x6e0] ;  /* 0x0006e00001b27983 */ /* 0x000f220000300800 */
[----:B------:R-:W-:-:S02]  /*1f640*/  IABS R163, R197 ;  /* 0x000000c500a37213 */ /* 0x000fc40000000000 */
[----:B------:R-:W-:-:S03]  /*1f650*/  ISETP.GT.U32.AND P5, PT, R2, R161, PT ;  /* 0x000000a10200720c */ /* 0x000fc60003fa4070 */
[----:B------:R-:W-:-:S04]  /*1f660*/  IMAD.HI.U32 R9, R3, R163, RZ ;  /* 0x000000a303097227 */ /* 0x000fc800078e00ff */
[----:B------:R-:W-:-:S04]  /*1f670*/  IMAD.MOV R9, RZ, RZ, -R9 ;  /* 0x000000ffff097224 */ /* 0x000fc800078e0a09 */
[----:B------:R-:W-:Y:S02]  /*1f680*/  IMAD R163, R2, R9, R163 ;  /* 0x0000000902a37224 */ /* 0x000fe400078e02a3 */
[----:B------:R-:W-:-:S03]  /*1f690*/  @!P5 IMAD.IADD R161, R161, 0x1, -R2 ;  /* 0x00000001a1a1d824 */ /* 0x000fc600078e0a02 */
[----:B------:R-:W-:Y:S01]  /*1f6a0*/  ISETP.GT.U32.AND P5, PT, R2, R163, PT ;  /* 0x000000a30200720c */ /* 0x000fe20003fa4070 */
[----:B------:R-:W-:Y:S01]  /*1f6b0*/  @!P2 IMAD.MOV R159, RZ, RZ, -R159 ;  /* 0x000000ffff9fa224 */ /* 0x000fe200078e0a9f */
[----:B------:R-:W-:Y:S01]  /*1f6c0*/  ISETP.GE.AND P2, PT, R198, RZ, PT ;  /* 0x000000ffc600720c */ /* 0x000fe20003f46270 */
[----:B0-----:R-:W-:-:S04]  /*1f6d0*/  IMAD.HI.U32 R4, R3, R164, RZ ;  /* 0x000000a403047227 */ /* 0x001fc800078e00ff */
[----:B------:R-:W-:-:S04]  /*1f6e0*/  IMAD.MOV R4, RZ, RZ, -R4 ;  /* 0x000000ffff047224 */ /* 0x000fc800078e0a04 */
[C---:B------:R-:W-:Y:S02]  /*1f6f0*/  IMAD R164, R2.reuse, R4, R164 ;  /* 0x0000000402a47224 */ /* 0x040fe400078e02a4 */
[----:B------:R-:W-:Y:S02]  /*1f700*/  @!P5 IMAD.IADD R163, R163, 0x1, -R2 ;  /* 0x00000001a3a3d824 */ /* 0x000fe400078e0a02 */
[----:B------:R-:W-:Y:S01]  /*1f710*/  IMAD.MOV.U32 R192, RZ, RZ, R174 ;  /* 0x000000ffffc07224 */ /* 0x000fe200078e00ae */
[C---:B------:R-:W-:Y:S01]  /*1f720*/  ISETP.GT.U32.AND P5, PT, R2.reuse, R164, PT ;  /* 0x000000a40200720c */ /* 0x040fe20003fa4070 */
[----:B------:R-:W-:Y:S01]  /*1f730*/  IMAD.MOV.U32 R174, RZ, RZ, R167 ;  /* 0x000000ffffae7224 */ /* 0x000fe200078e00a7 */
[----:B------:R-:W-:Y:S01]  /*1f740*/  IABS R167, R205 ;  /* 0x000000cd00a77213 */ /* 0x000fe20000000000 */
[----:B------:R-:W-:Y:S01]  /*1f750*/  @!P2 IMAD.MOV R160, RZ, RZ, -R160 ;  /* 0x000000ffffa0a224 */ /* 0x000fe200078e0aa0 */
[----:B------:R-:W-:Y:S01]  /*1f760*/  ISETP.GT.U32.AND P2, PT, R2, R163, PT ;  /* 0x000000a30200720c */ /* 0x000fe20003f44070 */
[----:B------:R-:W-:Y:S01]  /*1f770*/  IMAD.HI.U32 R8, R3, R165, RZ ;  /* 0x000000a503087227 */ /* 0x000fe200078e00ff */
[----:B------:R-:W-:-:S03]  /*1f780*/  ISETP.GE.AND P3, PT, R197, RZ, PT ;  /* 0x000000ffc500720c */ /* 0x000fc60003f66270 */
[----:B------:R-:W-:-:S04]  /*1f790*/  IMAD.HI.U32 R4, R3, R167, RZ ;  /* 0x000000a703047227 */ /* 0x000fc800078e00ff */
[----:B------:R-:W-:Y:S02]  /*1f7a0*/  IMAD.MOV R8, RZ, RZ, -R8 ;  /* 0x000000ffff087224 */ /* 0x000fe400078e0a08 */
[----:B------:R-:W-:Y:S02]  /*1f7b0*/  IMAD.MOV R4, RZ, RZ, -R4 ;  /* 0x000000ffff047224 */ /* 0x000fe400078e0a04 */
[----:B------:R-:W-:Y:S02]  /*1f7c0*/  IMAD R165, R2, R8, R165 ;  /* 0x0000000802a57224 */ /* 0x000fe400078e02a5 */
[--C-:B------:R-:W-:Y:S02]  /*1f7d0*/  @!P2 IMAD.IADD R163, R163, 0x1, -R2.reuse ;  /* 0x00000001a3a3a824 */ /* 0x100fe400078e0a02 */
[----:B------:R-:W-:Y:S02]  /*1f7e0*/  @!P5 IMAD.IADD R164, R164, 0x1, -R2 ;  /* 0x00000001a4a4d824 */ /* 0x000fe400078e0a02 */
[----:B------:R-:W-:-:S02]  /*1f7f0*/  IMAD R167, R2, R4, R167 ;  /* 0x0000000402a77224 */ /* 0x000fc400078e02a7 */
[----:B------:R-:W-:Y:S01]  /*1f800*/  IMAD.HI.U32 R8, R3, R166, RZ ;  /* 0x000000a603087227 */ /* 0x000fe200078e00ff */
[----:B------:R-:W-:-:S03]  /*1f810*/  ISETP.GT.U32.AND P5, PT, R2, R164, PT ;  /* 0x000000a40200720c */ /* 0x000fc60003fa4070 */
[----:B------:R-:W-:Y:S01]  /*1f820*/  @!P3 IMAD.MOV R163, RZ, RZ, -R163 ;  /* 0x000000ffffa3b224 */ /* 0x000fe200078e0aa3 */
[C---:B------:R-:W-:Y:S01]  /*1f830*/  ISETP.GT.U32.AND P3, PT, R2.reuse, R167, PT ;  /* 0x000000a70200720c */ /* 0x040fe20003f64070 */
[----:B------:R-:W-:Y:S02]  /*1f840*/  IMAD.MOV R8, RZ, RZ, -R8 ;  /* 0x000000ffff087224 */ /* 0x000fe400078e0a08 */
[----:B------:R-:W-:Y:S01]  /*1f850*/  IMAD.MOV.U32 R197, RZ, RZ, R168 ;  /* 0x000000ffffc57224 */ /* 0x000fe200078e00a8 */
[----:B------:R-:W-:Y:S01]  /*1f860*/  IABS R168, R204 ;  /* 0x000000cc00a87213 */ /* 0x000fe20000000000 */
[C---:B------:R-:W-:Y:S02]  /*1f870*/  IMAD R166, R2.reuse, R8, R166 ;  /* 0x0000000802a67224 */ /* 0x040fe400078e02a6 */
[----:B------:R-:W-:Y:S02]  /*1f880*/  IMAD.MOV.U32 R207, RZ, RZ, R197 ;  /* 0x000000ffffcf7224 */ /* 0x000fe400078e00c5 */
[----:B------:R-:W-:Y:S01]  /*1f890*/  IMAD.HI.U32 R8, R3, R168, RZ ;  /* 0x000000a803087227 */ /* 0x000fe200078e00ff */
[----:B------:R-:W-:-:S03]  /*1f8a0*/  ISETP.GT.U32.AND P2, PT, R2, R166, PT ;  /* 0x000000a60200720c */ /* 0x000fc60003f44070 */
[----:B------:R-:W-:Y:S02]  /*1f8b0*/  IMAD.MOV.U32 R197, RZ, RZ, R196 ;  /* 0x000000ffffc57224 */ /* 0x000fe400078e00c4 */
[----:B------:R-:W-:Y:S02]  /*1f8c0*/  IMAD.MOV R8, RZ, RZ, -R8 ;  /* 0x000000ffff087224 */ /* 0x000fe400078e0a08 */
[--C-:B------:R-:W-:Y:S02]  /*1f8d0*/  @!P5 IMAD.IADD R164, R164, 0x1, -R2.reuse ;  /* 0x00000001a4a4d824 */ /* 0x100fe400078e0a02 */
[----:B------:R-:W-:Y:S02]  /*1f8e0*/  @!P3 IMAD.IADD R167, R167, 0x1, -R2 ;  /* 0x00000001a7a7b824 */ /* 0x000fe400078e0a02 */
[C---:B------:R-:W-:Y:S02]  /*1f8f0*/  IMAD R168, R2.reuse, R8, R168 ;  /* 0x0000000802a87224 */ /* 0x040fe400078e02a8 */
[----:B------:R-:W-:Y:S01]  /*1f900*/  @!P0 IMAD.MOV R164, RZ, RZ, -R164 ;  /* 0x000000ffffa48224 */ /* 0x000fe200078e0aa4 */
[----:B------:R-:W-:Y:S01]  /*1f910*/  ISETP.GT.U32.AND P0, PT, R2, R167, PT ;  /* 0x000000a70200720c */ /* 0x000fe20003f04070 */
[----:B------:R-:W-:Y:S01]  /*1f920*/  @!P2 IMAD.IADD R166, R166, 0x1, -R2 ;  /* 0x00000001a6a6a824 */ /* 0x000fe200078e0a02 */
[----:B------:R-:W-:Y:S01]  /*1f930*/  ISETP.GT.U32.AND P5, PT, R2, R168, PT ;  /* 0x000000a80200720c */ /* 0x000fe20003fa4070 */
[----:B------:R-:W-:-:S03]  /*1f940*/  IMAD.MOV.U32 R198, RZ, RZ, R169 ;  /* 0x000000ffffc67224 */ /* 0x000fc600078e00a9 */
[----:B------:R-:W-:Y:S01]  /*1f950*/  ISETP.GT.U32.AND P2, PT, R2, R166, PT ;  /* 0x000000a60200720c */ /* 0x000fe20003f44070 */
[----:B------:R-:W-:Y:S02]  /*1f960*/  IMAD.MOV.U32 R200, RZ, RZ, R189 ;  /* 0x000000ffffc87224 */ /* 0x000fe400078e00bd */
[----:B--2---:R-:W-:Y:S02]  /*1f970*/  IMAD.MOV.U32 R196, RZ, RZ, R195 ;  /* 0x000000ffffc47224 */ /* 0x004fe400078e00c3 */
[----:B------:R-:W-:Y:S02]  /*1f980*/  IMAD.MOV.U32 R195, RZ, RZ, R192 ;  /* 0x000000ffffc37224 */ /* 0x000fe400078e00c0 */
[----:B------:R-:W-:Y:S02]  /*1f990*/  IMAD.MOV.U32 R192, RZ, RZ, R187 ;  /* 0x000000ffffc07224 */ /* 0x000fe400078e00bb */
[----:B------:R-:W-:Y:S01]  /*1f9a0*/  IMAD.MOV.U32 R187, RZ, RZ, R170 ;  /* 0x000000ffffbb7224 */ /* 0x000fe200078e00aa */
[----:B------:R-:W-:-:S05]  /*1f9b0*/  IABS R170, R202 ;  /* 0x000000ca00aa7213 */ /* 0x000fca0000000000 */
[----:B------:R-:W-:-:S04]  /*1f9c0*/  IMAD.HI.U32 R8, R3, R170, RZ ;  /* 0x000000aa03087227 */ /* 0x000fc800078e00ff */
[----:B------:R-:W-:-:S04]  /*1f9d0*/  IMAD.MOV R8, RZ, RZ, -R8 ;  /* 0x000000ffff087224 */ /* 0x000fc800078e0a08 */
[C---:B------:R-:W-:Y:S02]  /*1f9e0*/  IMAD R170, R2.reuse, R8, R170 ;  /* 0x0000000802aa7224 */ /* 0x040fe400078e02aa */
[----:B------:R-:W-:Y:S02]  /*1f9f0*/  @!P0 IMAD.IADD R167, R167, 0x1, -R2 ;  /* 0x00000001a7a78824 */ /* 0x000fe400078e0a02 */
[----:B------:R-:W-:Y:S01]  /*1fa00*/  IMAD.MOV.U32 R203, RZ, RZ, R198 ;  /* 0x000000ffffcb7224 */ /* 0x000fe200078e00c6 */
[----:B------:R-:W-:Y:S01]  /*1fa10*/  ISETP.GT.U32.AND P0, PT, R2, R170, PT ;  /* 0x000000aa0200720c */ /* 0x000fe20003f04070 */
        /* <DEDUP_REMOVED lines=8> */
[----:B------:R-:W-:Y:S01]  /*1faa0*/  IMAD.MOV.U32 R189, RZ, RZ, R182 ;  /* 0x000000ffffbd7224 */ /* 0x000fe200078e00b6 */
[----:B------:R-:W-:Y:S01]  /*1fab0*/  ISETP.GE.AND P3, PT, R205, RZ, PT ;  /* 0x000000ffcd00720c */ /* 0x000fe20003f66270 */
        /* <DEDUP_REMOVED lines=9> */
[----:B------:R-:W-:-:S02]  /*1fb50*/  IMAD.MOV.U32 R177, RZ, RZ, R175 ;  /* 0x000000ffffb17224 */ /* 0x000fc400078e00af */
[----:B------:R-:W-:Y:S01]  /*1fb60*/  @!P6 IMAD.MOV R166, RZ, RZ, -R166 ;  /* 0x000000ffffa6e224 */ /* 0x000fe200078e0aa6 */
[----:B------:R-:W2:Y:S01]  /*1fb70*/  LDL.LU R175, [R1+0x6d8] ;  /* 0x0006d80001af7983 */ /* 0x000ea20000300800 */
[----:B------:R-:W-:Y:S01]  /*1fb80*/  IMAD.MOV.U32 R190, RZ, RZ, R189 ;  /* 0x000000ffffbe7224 */ /* 0x000fe200078e00bd */
[----:B------:R-:W-:Y:S01]  /*1fb90*/  ISETP.GE.AND P6, PT, R202, RZ, PT ;  /* 0x000000ffca00720c */ /* 0x000fe20003fc6270 */
[----:B------:R-:W-:Y:S02]  /*1fba0*/  IMAD.MOV.U32 R189, RZ, RZ, R182 ;  /* 0x000000ffffbd7224 */ /* 0x000fe400078e00b6 */
[----:B---3--:R-:W-:Y:S01]  /*1fbb0*/  IMAD.MOV.U32 R183, RZ, RZ, R173 ;  /* 0x000000ffffb77224 */ /* 0x008fe200078e00ad */
[----:B------:R-:W3:Y:S01]  /*1fbc0*/  LDL.LU R182, [R1+0x72c] ;  /* 0x00072c0001b67983 */ /* 0x000ee20000300800 */
[----:B------:R-:W-:Y:S01]  /*1fbd0*/  @!P0 IMAD.IADD R170, R170, 0x1, -R2 ;  /* 0x00000001aaaa8824 */ /* 0x000fe200078e0a02 */
[----:B------:R-:W-:Y:S02]  /*1fbe0*/  IABS R173, R203 ;  /* 0x000000cb00ad7213 */ /* 0x000fe40000000000 */
[----:B------:R-:W-:Y:S01]  /*1fbf0*/  ISETP.GE.AND P0, PT, R203, RZ, PT ;  /* 0x000000ffcb00720c */ /* 0x000fe20003f06270 */
[----:B------:R-:W3:Y:S01]  /*1fc00*/  LDL.LU R191, [R1+0x720] ;  /* 0x0007200001bf7983 */ /* 0x000ee20000300800 */
[----:B------:R-:W-:-:S02]  /*1fc10*/  IMAD.MOV.U32 R203, RZ, RZ, R201 ;  /* 0x000000ffffcb7224 */ /* 0x000fc400078e00c9 */
[----:B------:R-:W-:Y:S02]  /*1fc20*/  IMAD.MOV.U32 R201, RZ, RZ, R199 ;  /* 0x000000ffffc97224 */ /* 0x000fe400078e00c7 */
[----:B------:R-:W-:Y:S01]  /*1fc30*/  @!P4 IMAD.MOV R161, RZ, RZ, -R161 ;  /* 0x000000ffffa1c224 */ /* 0x000fe200078e0aa1 */
[----:B------:R-:W-:Y:S01]  /*1fc40*/  ISETP.GT.U32.AND P4, PT, R2, R165, PT ;  /* 0x000000a50200720c */ /* 0x000fe20003f84070 */
[----:B------:R-:W-:-:S12]  /*1fc50*/  IMAD.HI.U32 R4, R3, R169, RZ ;  /* 0x000000a903047227 */ /* 0x000fd800078e00ff */
[----:B------:R-:W-:-:S05]  /*1fc60*/  @!P4 IMAD.IADD R165, R165, 0x1, -R2 ;  /* 0x00000001a5a5c824 */ /* 0x000fca00078e0a02 */
[----:B------:R-:W-:Y:S01]  /*1fc70*/  ISETP.GT.U32.AND P4, PT, R2, R165, PT ;  /* 0x000000a50200720c */ /* 0x000fe20003f84070 */
[----:B------:R-:W-:-:S04]  /*1fc80*/  IMAD.MOV R4, RZ, RZ, -R4 ;  /* 0x000000ffff047224 */ /* 0x000fc800078e0a04 */
[----:B------:R-:W-:Y:S02]  /*1fc90*/  IMAD R169, R2, R4, R169 ;  /* 0x0000000402a97224 */ /* 0x000fe400078e02a9 */
[----:B------:R-:W-:-:S06]  /*1fca0*/  IMAD.MOV.U32 R186, RZ, RZ, R171 ;  /* 0x000000ffffba7224 */ /* 0x000fcc00078e00ab */
[----:B------:R-:W-:Y:S01]  /*1fcb0*/  @!P4 IMAD.IADD R165, R165, 0x1, -R2 ;  /* 0x00000001a5a5c824 */ /* 0x000fe200078e0a02 */
[----:B------:R-:W-:Y:S02]  /*1fcc0*/  ISETP.GT.U32.AND P4, PT, R2, R169, PT ;  /* 0x000000a90200720c */ /* 0x000fe40003f84070 */
[----:B------:R-:W-:-:S05]  /*1fcd0*/  IABS R171, R208 ;  /* 0x000000d000ab7213 */ /* 0x000fca0000000000 */
[----:B------:R-:W-:-:S04]  /*1fce0*/  IMAD.HI.U32 R4, R3, R171, RZ ;  /* 0x000000ab03047227 */ /* 0x000fc800078e00ff */
[----:B----4-:R-:W-:-:S04]  /*1fcf0*/  IMAD.MOV.U32 R198, RZ, RZ, R178 ;  /* 0x000000ffffc67224 */ /* 0x010fc800078e00b2 */
[----:B------:R-:W-:Y:S02]  /*1fd00*/  IMAD.MOV.U32 R202, RZ, RZ, R198 ;  /* 0x000000ffffca7224 */ /* 0x000fe400078e00c6 */
[----:B------:R-:W-:Y:S02]  /*1fd10*/  IMAD.MOV.U32 R198, RZ, RZ, R192 ;  /* 0x000000ffffc67224 */ /* 0x000fe400078e00c0 */
[----:B------:R-:W4:Y:S04]  /*1fd20*/  LDL.LU R192, [R1+0x734] ;  /* 0x0007340001c07983 */ /* 0x000f280000300800 */
[----:B------:R-:W3:Y:S01]  /*1fd30*/  LDL.LU R199, [R1+0x710] ;  /* 0x0007100001c77983 */ /* 0x000ee20000300800 */
[----:B------:R-:W-:Y:S02]  /*1fd40*/  @!P4 IMAD.IADD R169, R169, 0x1, -R2 ;  /* 0x00000001a9a9c824 */ /* 0x000fe400078e0a02 */
[----:B------:R-:W-:-:S02]  /*1fd50*/  IMAD.MOV R4, RZ, RZ, -R4 ;  /* 0x000000ffff047224 */ /* 0x000fc400078e0a04 */
[----:B------:R-:W-:Y:S01]  /*1fd60*/  @!P1 IMAD.MOV R165, RZ, RZ, -R165 ;  /* 0x000000ffffa59224 */ /* 0x000fe200078e0aa5 */
[C---:B------:R-:W-:Y:S01]  /*1fd70*/  ISETP.GT.U32.AND P1, PT, R2.reuse, R169, PT ;  /* 0x000000a90200720c */ /* 0x040fe20003f24070 */
[----:B------:R-:W-:Y:S02]  /*1fd80*/  IMAD R171, R2, R4, R171 ;  /* 0x0000000402ab7224 */ /* 0x000fe400078e02ab */
[----:B------:R-:W-:-:S03]  /*1fd90*/  @!P3 IMAD.MOV R167, RZ, RZ, -R167 ;  /* 0x000000ffffa7b224 */ /* 0x000fc600078e0aa7 */
[----:B------:R-:W-:Y:S01]  /*1fda0*/  ISETP.GT.U32.AND P3, PT, R2, R171, PT ;  /* 0x000000ab0200720c */ /* 0x000fe20003f64070 */
[----:B------:R-:W-:Y:S01]  /*1fdb0*/  IMAD.MOV.U32 R178, RZ, RZ, R172 ;  /* 0x000000ffffb27224 */ /* 0x000fe200078e00ac */
[----:B------:R-:W-:-:S05]  /*1fdc0*/  IABS R172, R207 ;  /* 0x000000cf00ac7213 */ /* 0x000fca0000000000 */
[----:B------:R-:W-:Y:S01]  /*1fdd0*/  @!P1 IMAD.IADD R169, R169, 0x1, -R2 ;  /* 0x00000001a9a99824 */ /* 0x000fe200078e0a02 */
[----:B------:R-:W-:Y:S01]  /*1fde0*/  ISETP.GE.AND P1, PT, R207, RZ, PT ;  /* 0x000000ffcf00720c */ /* 0x000fe20003f26270 */
[----:B------:R-:W-:Y:S02]  /*1fdf0*/  IMAD.MOV.U32 R207, RZ, RZ, R202 ;  /* 0x000000ffffcf7224 */ /* 0x000fe400078e00ca */
[----:B------:R-:W-:Y:S02]  /*1fe00*/  IMAD.MOV.U32 R202, RZ, RZ, R200 ;  /* 0x000000ffffca7224 */ /* 0x000fe400078e00c8 */
[----:B------:R-:W-:Y:S02]  /*1fe10*/  IMAD.MOV.U32 R200, RZ, RZ, R187 ;  /* 0x000000ffffc87224 */ /* 0x000fe400078e00bb */
[----:B------:R-:W-:Y:S02]  /*1fe20*/  IMAD.MOV.U32 R187, RZ, RZ, R186 ;  /* 0x000000ffffbb7224 */ /* 0x000fe400078e00ba */
[----:B------:R-:W-:Y:S01]  /*1fe30*/  IMAD.MOV.U32 R186, RZ, RZ, R174 ;  /* 0x000000ffffba7224 */ /* 0x000fe200078e00ae */
[----:B------:R-:W-:Y:S01]  /*1fe40*/  IABS R174, R207 ;  /* 0x000000cf00ae7213 */ /* 0x000fe20000000000 */
[----:B------:R-:W-:Y:S01]  /*1fe50*/  @!P3 IMAD.IADD R171, R171, 0x1, -R2 ;  /* 0x00000001ababb824 */ /* 0x000fe200078e0a02 */
[----:B------:R-:W-:-:S02]  /*1fe60*/  ISETP.GE.AND P3, PT, R207, RZ, PT ;  /* 0x000000ffcf00720c */ /* 0x000fc40003f66270 */
[----:B------:R-:W4:Y:S04]  /*1fe70*/  LDL.LU R207, [R1+0x6dc] ;  /* 0x0006dc0001cf7983 */ /* 0x000f280000300800 */
[----:B------:R-:W4:Y:S01]  /*1fe80*/  LDL.LU R216, [R1+0x6e8] ;  /* 0x0006e80001d87983 */ /* 0x000f220000300800 */
[----:B------:R-:W-:Y:S01]  /*1fe90*/  ISETP.GT.U32.AND P4, PT, R2, R168, PT ;  /* 0x000000a80200720c */ /* 0x000fe20003f84070 */
[----:B------:R-:W-:Y:S02]  /*1fea0*/  IMAD.HI.U32 R8, R3, R172, RZ ;  /* 0x000000ac03087227 */ /* 0x000fe400078e00ff */
[----:B------:R-:W4:Y:S10]  /*1feb0*/  LDL.LU R218, [R1+0x74c] ;  /* 0x00074c0001da7983 */ /* 0x000f340000300800 */
[----:B------:R-:W-:Y:S01]  /*1fec0*/  @!P4 IMAD.IADD R168, R168, 0x1, -R2 ;  /* 0x00000001a8a8c824 */ /* 0x000fe200078e0a02 */
[----:B------:R-:W4:Y:S03]  /*1fed0*/  LDL.LU R228, [R1+0x750] ;  /* 0x0007500001e47983 */ /* 0x000f260000300800 */
[----:B------:R-:W-:Y:S01]  /*1fee0*/  @!P2 IMAD.MOV R168, RZ, RZ, -R168 ;  /* 0x000000ffffa8a224 */ /* 0x000fe200078e0aa8 */
[----:B------:R-:W-:Y:S01]  /*1fef0*/  ISETP.GT.U32.AND P2, PT, R2, R170, PT ;  /* 0x000000aa0200720c */ /* 0x000fe20003f44070 */
[----:B------:R-:W-:-:S02]  /*1ff00*/  IMAD.MOV R8, RZ, RZ, -R8 ;  /* 0x000000ffff087224 */ /* 0x000fc400078e0a08 */
[----:B------:R-:W-:-:S04]  /*1ff10*/  IMAD.HI.U32 R4, R3, R173, RZ ;  /* 0x000000ad03047227 */ /* 0x000fc800078e00ff */
[----:B------:R-:W-:Y:S02]  /*1ff20*/  @!P5 IMAD.MOV R169, RZ, RZ, -R169 ;  /* 0x000000ffffa9d224 */ /* 0x000fe400078e0aa9 */
[----:B------:R-:W-:Y:S01]  /*1ff30*/  IMAD.MOV.U32 R209, RZ, RZ, R201 ;  /* 0x000000ffffd17224 */ /* 0x000fe200078e00c9 */
[----:B------:R-:W-:Y:S01]  /*1ff40*/  ISETP.GE.AND P4, PT, R208, RZ, PT ;  /* 0x000000ffd000720c */ /* 0x000fe20003f86270 */
[----:B------:R-:W-:Y:S01]  /*1ff50*/  IMAD R172, R2, R8, R172 ;  /* 0x0000000802ac7224 */ /* 0x000fe200078e02ac */
[----:B------:R-:W4:Y:S01]  /*1ff60*/  LDL.LU R227, [R1+0x754] ;  /* 0x0007540001e37983 */ /* 0x000f220000300800 */
[----:B------:R-:W-:Y:S02]  /*1ff70*/  IMAD.MOV R4, RZ, RZ, -R4 ;  /* 0x000000ffff047224 */ /* 0x000fe400078e0a04 */
[----:B------:R-:W-:Y:S01]  /*1ff80*/  @!P2 IMAD.IADD R170, R170, 0x1, -R2 ;  /* 0x00000001aaaaa824 */ /* 0x000fe200078e0a02 */
[C---:B------:R-:W-:Y:S01]  /*1ff90*/  ISETP.GT.U32.AND P2, PT, R2.reuse, R172, PT ;  /* 0x000000ac0200720c */ /* 0x040fe20003f44070 */
[C---:B------:R-:W-:Y:S01]  /*1ffa0*/  IMAD R173, R2.reuse, R4, R173 ;  /* 0x0000000402ad7224 */ /* 0x040fe200078e02ad */
[C---:B------:R-:W-:Y:S01]  /*1ffb0*/  ISETP.GT.U32.AND P5, PT, R2.reuse, R171, PT ;  /* 0x000000ab0200720c */ /* 0x040fe20003fa4070 */
[----:B------:R-:W-:Y:S01]  /*1ffc0*/  IMAD.HI.U32 R4, R3, R174, RZ ;  /* 0x000000ae03047227 */ /* 0x000fe200078e00ff */
[----:B------:R-:W4:Y:S03]  /*1ffd0*/  LDL.LU R224, [R1+0x758] ;  /* 0x0007580001e07983 */ /* 0x000f260000300800 */
[----:B------:R-:W-:Y:S01]  /*1ffe0*/  IMAD.MOV R4, RZ, RZ, -R4 ;  /* 0x000000ffff047224 */ /* 0x000fe200078e0a04 */
[----:B------:R-:W4:Y:S03]  /*1fff0*/  LDL.LU R220, [R1+0x75c] ;  /* 0x00075c0001dc7983 */ /* 0x000f260000300800 */
[----:B------:R-:W-:Y:S01]  /*20000*/  IMAD R174, R2, R4, R174 ;  /* 0x0000000402ae7224 */ /* 0x000fe200078e02ae */
[----:B------:R-:W4:Y:S01]  /*20010*/  LDL.LU R223, [R1+0x760] ;  /* 0x0007600001df7983 */ /* 0x000f220000300800 */
[----:B------:R-:W-:-:S03]  /*20020*/  @!P2 IMAD.IADD R172, R172, 0x1, -R2 ;  /* 0x00000001acaca824 */ /* 0x000fc600078e0a02 */
[C---:B------:R-:W-:Y:S01]  /*20030*/  ISETP.GT.U32.AND P2, PT, R2.reuse, R174, PT ;  /* 0x000000ae0200720c */ /* 0x040fe20003f44070 */
[----:B------:R-:W-:Y:S01]  /*20040*/  @!P6 IMAD.MOV R170, RZ, RZ, -R170 ;  /* 0x000000ffffaae224 */ /* 0x000fe200078e0aaa */
[C---:B------:R-:W-:Y:S01]  /*20050*/  ISETP.GT.U32.AND P6, PT, R2.reuse, R172, PT ;  /* 0x000000ac0200720c */ /* 0x040fe20003fc4070 */
[----:B------:R-:W-:Y:S01]  /*20060*/  IMAD.MOV.U32 R212, RZ, RZ, R202 ;  /* 0x000000ffffd47224 */ /* 0x000fe200078e00ca */
[----:B------:R-:W4:Y:S01]  /*20070*/  LDL.LU R226, [R1+0x764] ;  /* 0x0007640001e27983 */ /* 0x000f220000300800 */
[----:B------:R-:W-:Y:S01]  /*20080*/  @!P5 IMAD.IADD R171, R171, 0x1, -R2 ;  /* 0x00000001ababd824 */ /* 0x000fe200078e0a02 */
[----:B------:R-:W-:Y:S01]  /*20090*/  ISETP.GT.U32.AND P5, PT, R2, R173, PT ;  /* 0x000000ad0200720c */ /* 0x000fe20003fa4070 */
[----:B------:R-:W-:Y:S01]  /*200a0*/  IMAD.MOV.U32 R202, RZ, RZ, R200 ;  /* 0x000000ffffca7224 */ /* 0x000fe200078e00c8 */
[----:B------:R-:W4:Y:S01]  /*200b0*/  LDL.LU R222, [R1+0x768] ;  /* 0x0007680001de7983 */ /* 0x000f220000300800 */
[----:B------:R-:W-:Y:S02]  /*200c0*/  IMAD.MOV.U32 R200, RZ, RZ, R198 ;  /* 0x000000ffffc87224 */ /* 0x000fe400078e00c6 */
[----:B------:R-:W-:Y:S01]  /*200d0*/  IMAD.MOV.U32 R198, RZ, RZ, R181 ;  /* 0x000000ffffc67224 */ /* 0x000fe200078e00b5 */
[----:B------:R-:W4:Y:S01]  /*200e0*/  LDL.LU R221, [R1+0x76c] ;  /* 0x00076c0001dd7983 */ /* 0x000f220000300800 */
[----:B------:R-:W-:Y:S01]  /*200f0*/  IMAD.MOV.U32 R181, RZ, RZ, R178 ;  /* 0x000000ffffb57224 */ /* 0x000fe200078e00b2 */
[----:B------:R-:W-:Y:S01]  /*20100*/  IABS R178, R206 ;  /* 0x000000ce00b27213 */ /* 0x000fe20000000000 */
[----:B------:R-:W-:-:S02]  /*20110*/  @!P2 IMAD.IADD R174, R174, 0x1, -R2 ;  /* 0x00000001aeaea824 */ /* 0x000fc400078e0a02 */
[----:B------:R-:W-:Y:S02]  /*20120*/  IMAD.MOV.U32 R211, RZ, RZ, R203 ;  /* 0x000000ffffd37224 */ /* 0x000fe400078e00cb */
[----:B------:R-:W-:Y:S01]  /*20130*/  IMAD.HI.U32 R4, R3, R178, RZ ;  /* 0x000000b203047227 */ /* 0x000fe200078e00ff */
[----:B------:R-:W-:-:S03]  /*20140*/  ISETP.GT.U32.AND P2, PT, R2, R174, PT ;  /* 0x000000ae0200720c */ /* 0x000fc60003f44070 */
[----:B------:R-:W-:Y:S02]  /*20150*/  IMAD.MOV.U32 R203, RZ, RZ, R176 ;  /* 0x000000ffffcb7224 */ /* 0x000fe400078e00b0 */
[----:B------:R-:W-:Y:S01]  /*20160*/  @!P4 IMAD.MOV R171, RZ, RZ, -R171 ;  /* 0x000000ffffabc224 */ /* 0x000fe200078e0aab */
[----:B------:R-:W-:Y:S01]  /*20170*/  ISETP.GE.AND P4, PT, R209, RZ, PT ;  /* 0x000000ffd100720c */ /* 0x000fe20003f86270 */
[--C-:B------:R-:W-:Y:S01]  /*20180*/  @!P6 IMAD.IADD R172, R172, 0x1, -R2.reuse ;  /* 0x00000001acace824 */ /* 0x100fe200078e0a02 */
[----:B------:R-:W-:Y:S01]  /*20190*/  IABS R176, R205 ;  /* 0x000000cd00b07213 */ /* 0x000fe20000000000 */
[----:B------:R-:W-:Y:S02]  /*201a0*/  @!P5 IMAD.IADD R173, R173, 0x1, -R2 ;  /* 0x00000001adadd824 */ /* 0x000fe400078e0a02 */
[----:B------:R-:W-:Y:S02]  /*201b0*/  IMAD.MOV R4, RZ, RZ, -R4 ;  /* 0x000000ffff047224 */ /* 0x000fe400078e0a04 */
[----:B------:R-:W-:Y:S01]  /*201c0*/  @!P1 IMAD.MOV R172, RZ, RZ, -R172 ;  /* 0x000000ffffac9224 */ /* 0x000fe200078e0aac */
[C---:B------:R-:W-:Y:S01]  /*201d0*/  ISETP.GT.U32.AND P5, PT, R2.reuse, R173, PT ;  /* 0x000000ad0200720c */ /* 0x040fe20003fa4070 */
[----:B------:R-:W-:-:S02]  /*201e0*/  IMAD R178, R2, R4, R178 ;  /* 0x0000000402b27224 */ /* 0x000fc400078e02b2 */
[----:B------:R-:W-:-:S04]  /*201f0*/  IMAD.HI.U32 R9, R3, R176, RZ ;  /* 0x000000b003097227 */ /* 0x000fc800078e00ff */
[----:B------:R-:W-:Y:S01]  /*20200*/  @!P2 IMAD.IADD R174, R174, 0x1, -R2 ;  /* 0x00000001aeaea824 */ /* 0x000fe200078e0a02 */
[----:B------:R-:W-:Y:S01]  /*20210*/  ISETP.GT.U32.AND P2, PT, R2, R178, PT ;  /* 0x000000b20200720c */ /* 0x000fe20003f44070 */
[----:B------:R-:W-:Y:S02]  /*20220*/  IMAD.MOV R9, RZ, RZ, -R9 ;  /* 0x000000ffff097224 */ /* 0x000fe400078e0a09 */
[----:B--2---:R-:W-:Y:S01]  /*20230*/  IMAD.MOV.U32 R208, RZ, RZ, R175 ;  /* 0x000000ffffd07224 */ /* 0x004fe200078e00af */
[----:B------:R-:W-:-:S05]  /*20240*/  IABS R175, R209 ;  /* 0x000000d100af7213 */ /* 0x000fca0000000000 */
[----:B------:R-:W-:-:S04]  /*20250*/  IMAD.HI.U32 R10, R3, R175, RZ ;  /* 0x000000af030a7227 */ /* 0x000fc800078e00ff */
[----:B------:R-:W-:-:S04]  /*20260*/  IMAD.MOV R10, RZ, RZ, -R10 ;  /* 0x000000ffff0a7224 */ /* 0x000fc800078e0a0a */
[----:B------:R-:W-:Y:S02]  /*20270*/  IMAD R175, R2, R10, R175 ;  /* 0x0000000a02af7224 */ /* 0x000fe400078e02af */
[----:B------:R-:W-:-:S03]  /*20280*/  IMAD.MOV.U32 R209, RZ, RZ, R203 ;  /* 0x000000ffffd17224 */ /* 0x000fc600078e00cb */
[C---:B------:R-:W-:Y:S01]  /*20290*/  ISETP.GT.U32.AND P6, PT, R2.reuse, R175, PT ;  /* 0x000000af0200720c */ /* 0x040fe20003fc4070 */
[----:B------:R-:W-:Y:S02]  /*202a0*/  IMAD.MOV.U32 R203, RZ, RZ, R202 ;  /* 0x000000ffffcb7224 */ /* 0x000fe400078e00ca */
[----:B------:R-:W-:Y:S02]  /*202b0*/  IMAD.MOV.U32 R202, RZ, RZ, R197 ;  /* 0x000000ffffca7224 */ /* 0x000fe400078e00c5 */
[----:B------:R-:W-:Y:S02]  /*202c0*/  IMAD.MOV.U32 R197, RZ, RZ, R196 ;  /* 0x000000ffffc57224 */ /* 0x000fe400078e00c4 */
[----:B------:R-:W-:Y:S02]  /*202d0*/  IMAD.MOV.U32 R196, RZ, RZ, R194 ;  /* 0x000000ffffc47224 */ /* 0x000fe400078e00c2 */
[----:B------:R-:W-:Y:S02]  /*202e0*/  IMAD.MOV.U32 R194, RZ, RZ, R193 ;  /* 0x000000ffffc27224 */ /* 0x000fe400078e00c1 */
[----:B------:R-:W-:-:S02]  /*202f0*/  IMAD R176, R2, R9, R176 ;  /* 0x0000000902b07224 */ /* 0x000fc400078e02b0 */
[--C-:B------:R-:W-:Y:S01]  /*20300*/  @!P6 IMAD.IADD R175, R175, 0x1, -R2.reuse ;  /* 0x00000001afafe824 */ /* 0x100fe200078e0a02 */
[----:B------:R-:W-:Y:S01]  /*20310*/  ISETP.GE.AND P6, PT, R204, RZ, PT ;  /* 0x000000ffcc00720c */ /* 0x000fe20003fc6270 */
[--C-:B------:R-:W-:Y:S01]  /*20320*/  @!P5 IMAD.IADD R173, R173, 0x1, -R2.reuse ;  /* 0x00000001adadd824 */ /* 0x100fe200078e0a02 */
[----:B------:R-:W-:Y:S01]  /*20330*/  ISETP.GT.U32.AND P5, PT, R2, R176, PT ;  /* 0x000000b00200720c */ /* 0x000fe20003fa4070 */
[----:B------:R-:W-:Y:S02]  /*20340*/  @!P2 IMAD.IADD R178, R178, 0x1, -R2 ;  /* 0x00000001b2b2a824 */ /* 0x000fe400078e0a02 */
[----:B------:R-:W-:Y:S01]  /*20350*/  @!P0 IMAD.MOV R173, RZ, RZ, -R173 ;  /* 0x000000ffffad8224 */ /* 0x000fe200078e0aad */
[----:B------:R-:W-:Y:S01]  /*20360*/  ISETP.GE.AND P0, PT, R205, RZ, PT ;  /* 0x000000ffcd00720c */ /* 0x000fe20003f06270 */
[----:B------:R-:W-:-:S08]  /*20370*/  IMAD.MOV.U32 R205, RZ, RZ, R200 ;  /* 0x000000ffffcd7224 */ /* 0x000fd000078e00c8 */
[----:B------:R-:W-:Y:S02]  /*20380*/  @!P5 IMAD.IADD R176, R176, 0x1, -R2 ;  /* 0x00000001b0b0d824 */ /* 0x000fe400078e0a02 */
[----:B------:R-:W-:Y:S01]  /*20390*/  IMAD.MOV.U32 R200, RZ, RZ, R198 ;  /* 0x000000ffffc87224 */ /* 0x000fe200078e00c6 */
[----:B------:R-:W-:Y:S01]  /*203a0*/  ISETP.GT.U32.AND P5, PT, R2, R175, PT ;  /* 0x000000af0200720c */ /* 0x000fe20003fa4070 */
[----:B------:R-:W-:-:S04]  /*203b0*/  IMAD.MOV.U32 R198, RZ, RZ, R181 ;  /* 0x000000ffffc67224 */ /* 0x000fc800078e00b5 */
[----:B------:R-:W-:Y:S02]  /*203c0*/  IMAD.MOV.U32 R210, RZ, RZ, R198 ;  /* 0x000000ffffd27224 */ /* 0x000fe400078e00c6 */
[----:B------:R-:W-:Y:S01]  /*203d0*/  IMAD.MOV.U32 R198, RZ, RZ, R196 ;  /* 0x000000ffffc67224 */ /* 0x000fe200078e00c4 */
[----:B------:R-:W-:Y:S01]  /*203e0*/  IABS R181, R209 ;  /* 0x000000d100b57213 */ /* 0x000fe20000000000 */
[----:B---3--:R-:W-:Y:S02]  /*203f0*/  IMAD.MOV.U32 R201, RZ, RZ, R199 ;  /* 0x000000ffffc97224 */ /* 0x008fe400078e00c7 */
[----:B------:R-:W-:Y:S02]  /*20400*/  IMAD.MOV.U32 R199, RZ, RZ, R188 ;  /* 0x000000ffffc77224 */ /* 0x000fe400078e00bc */
[----:B------:R-:W-:Y:S02]  /*20410*/  IMAD.MOV.U32 R188, RZ, RZ, R180 ;  /* 0x000000ffffbc7224 */ /* 0x000fe400078e00b4 */
[----:B------:R-:W-:Y:S01]  /*20420*/  IMAD.MOV.U32 R180, RZ, RZ, R177 ;  /* 0x000000ffffb47224 */ /* 0x000fe200078e00b1 */
[----:B------:R-:W-:-:S05]  /*20430*/  IABS R177, R204 ;  /* 0x000000cc00b17213 */ /* 0x000fca0000000000 */
[----:B------:R-:W-:-:S04]  /*20440*/  IMAD.HI.U32 R8, R3, R177, RZ ;  /* 0x000000b103087227 */ /* 0x000fc800078e00ff */
[----:B------:R-:W-:-:S04]  /*20450*/  IMAD.MOV R8, RZ, RZ, -R8 ;  /* 0x000000ffff087224 */ /* 0x000fc800078e0a08 */
[----:B------:R-:W-:Y:S02]  /*20460*/  IMAD R177, R2, R8, R177 ;  /* 0x0000000802b17224 */ /* 0x000fe400078e02b1 */
[----:B----4-:R-:W-:-:S03]  /*20470*/  IMAD.MOV.U32 R193, RZ, RZ, R192 ;  /* 0x000000ffffc17224 */ /* 0x010fc600078e00c0 */
[----:B------:R-:W-:Y:S01]  /*20480*/  ISETP.GT.U32.AND P1, PT, R2, R177, PT ;  /* 0x000000b10200720c */ /* 0x000fe20003f24070 */
[----:B------:R-:W-:Y:S02]  /*20490*/  IMAD.MOV.U32 R192, RZ, RZ, R191 ;  /* 0x000000ffffc07224 */ /* 0x000fe400078e00bf */
[----:B------:R-:W-:Y:S01]  /*204a0*/  IMAD.MOV.U32 R191, RZ, RZ, R179 ;  /* 0x000000ffffbf7224 */ /* 0x000fe200078e00b3 */
[----:B------:R-:W-:Y:S01]  /*204b0*/  IABS R179, R212 ;  /* 0x000000d400b37213 */ /* 0x000fe20000000000 */
[----:B------:R-:W-:Y:S02]  /*204c0*/  IMAD.MOV.U32 R204, RZ, RZ, R201 ;  /* 0x000000ffffcc7224 */ /* 0x000fe400078e00c9 */
[----:B------:R-:W-:Y:S02]  /*204d0*/  IMAD.MOV.U32 R201, RZ, RZ, R199 ;  /* 0x000000ffffc97224 */ /* 0x000fe400078e00c7 */
[----:B------:R-:W-:-:S04]  /*204e0*/  IMAD.HI.U32 R4, R3, R179, RZ ;  /* 0x000000b303047227 */ /* 0x000fc800078e00ff */
[----:B------:R-:W-:Y:S02]  /*204f0*/  IMAD.MOV.U32 R199, RZ, RZ, R188 ;  /* 0x000000ffffc77224 */ /* 0x000fe400078e00bc */
[----:B------:R-:W-:Y:S01]  /*20500*/  IMAD.MOV.U32 R188, RZ, RZ, R180 ;  /* 0x000000ffffbc7224 */ /* 0x000fe200078e00b4 */
[----:B------:R-:W-:Y:S01]  /*20510*/  IABS R180, R211 ;  /* 0x000000d300b47213 */ /* 0x000fe20000000000 */
[----:B------:R-:W-:Y:S02]  /*20520*/  @!P1 IMAD.IADD R177, R177, 0x1, -R2 ;  /* 0x00000001b1b19824 */ /* 0x000fe400078e0a02 */
[----:B------:R-:W-:-:S03]  /*20530*/  IMAD.MOV R4, RZ, RZ, -R4 ;  /* 0x000000ffff047224 */ /* 0x000fc600078e0a04 */
[C---:B------:R-:W-:Y:S01]  /*20540*/  ISETP.GT.U32.AND P2, PT, R2.reuse, R177, PT ;  /* 0x000000b10200720c */ /* 0x040fe20003f44070 */
[----:B------:R-:W-:Y:S02]  /*20550*/  IMAD R179, R2, R4, R179 ;  /* 0x0000000402b37224 */ /* 0x000fe400078e02b3 */
[----:B------:R-:W-:-:S04]  /*20560*/  IMAD.HI.U32 R4, R3, R180, RZ ;  /* 0x000000b403047227 */ /* 0x000fc800078e00ff */
[----:B------:R-:W-:-:S04]  /*20570*/  IMAD.MOV R4, RZ, RZ, -R4 ;  /* 0x000000ffff047224 */ /* 0x000fc800078e0a04 */
[C---:B------:R-:W-:Y:S01]  /*20580*/  IMAD R180, R2.reuse, R4, R180 ;  /* 0x0000000402b47224 */ /* 0x040fe200078e02b4 */
[----:B------:R-:W-:Y:S01]  /*20590*/  ISETP.GT.U32.AND P1, PT, R2, R176, PT ;  /* 0x000000b00200720c */ /* 0x000fe20003f24070 */
[----:B------:R-:W-:-:S03]  /*205a0*/  @!P2 IMAD.IADD R177, R177, 0x1, -R2 ;  /* 0x00000001b1b1a824 */ /* 0x000fc600078e0a02 */
[----:B------:R-:W-:Y:S01]  /*205b0*/  ISETP.GT.U32.AND P2, PT, R2, R180, PT ;  /* 0x000000b40200720c */ /* 0x000fe20003f44070 */
[----:B------:R-:W-:Y:S02]  /*205c0*/  IMAD.MOV.U32 R196, RZ, RZ, R193 ;  /* 0x000000ffffc47224 */ /* 0x000fe400078e00c1 */
[----:B------:R-:W-:Y:S02]  /*205d0*/  IMAD.MOV.U32 R193, RZ, RZ, R191 ;  /* 0x000000ffffc17224 */ /* 0x000fe400078e00bf */
[----:B------:R-:W-:Y:S02]  /*205e0*/  IMAD.MOV.U32 R191, RZ, RZ, R189 ;  /* 0x000000ffffbf7224 */ /* 0x000fe400078e00bd */
[----:B------:R-:W-:Y:S01]  /*205f0*/  IMAD.MOV.U32 R189, RZ, RZ, R182 ;  /* 0x000000ffffbd7224 */ /* 0x000fe200078e00b6 */
[----:B------:R-:W-:Y:S01]  /*20600*/  IABS R182, R208 ;  /* 0x000000d000b67213 */ /* 0x000fe20000000000 */
[----:B------:R-:W-:Y:S01]  /*20610*/  @!P1 IMAD.IADD R176, R176, 0x1, -R2 ;  /* 0x00000001b0b09824 */ /* 0x000fe200078e0a02 */
[----:B------:R-:W-:-:S03]  /*20620*/  ISETP.GT.U32.AND P1, PT, R2, R179, PT ;  /* 0x000000b30200720c */ /* 0x000fc60003f24070 */
[--C-:B------:R-:W-:Y:S02]  /*20630*/  @!P2 IMAD.IADD R180, R180, 0x1, -R2.reuse ;  /* 0x00000001b4b4a824 */ /* 0x100fe400078e0a02 */
[----:B------:R-:W-:Y:S01]  /*20640*/  @!P5 IMAD.IADD R175, R175, 0x1, -R2 ;  /* 0x00000001afafd824 */ /* 0x000fe200078e0a02 */
[----:B------:R-:W-:Y:S01]  /*20650*/  ISETP.GE.AND P5, PT, R206, RZ, PT ;  /* 0x000000ffce00720c */ /* 0x000fe20003fa6270 */
[----:B------:R-:W-:Y:S01]  /*20660*/  IMAD.HI.U32 R4, R3, R181, RZ ;  /* 0x000000b503047227 */ /* 0x000fe200078e00ff */
[----:B------:R-:W-:-:S03]  /*20670*/  ISETP.GT.U32.AND P2, PT, R2, R180, PT ;  /* 0x000000b40200720c */ /* 0x000fc60003f44070 */
[----:B------:R-:W-:-:S04]  /*20680*/  IMAD.HI.U32 R8, R3, R182, RZ ;  /* 0x000000b603087227 */ /* 0x000fc800078e00ff */
[----:B------:R-:W-:Y:S02]  /*20690*/  IMAD.MOV.U32 R206, RZ, RZ, R201 ;  /* 0x000000ffffce7224 */ /* 0x000fe400078e00c9 */
[----:B------:R-:W-:Y:S01]  /*206a0*/  @!P3 IMAD.MOV R174, RZ, RZ, -R174 ;  /* 0x000000ffffaeb224 */ /* 0x000fe200078e0aae */
[----:B------:R-:W-:Y:S01]  /*206b0*/  ISETP.GT.U32.AND P3, PT, R2, R178, PT ;  /* 0x000000b20200720c */ /* 0x000fe20003f64070 */
[----:B------:R-:W-:Y:S02]  /*206c0*/  IMAD.MOV.U32 R201, RZ, RZ, R200 ;  /* 0x000000ffffc97224 */ /* 0x000fe400078e00c8 */
[----:B------:R-:W-:Y:S02]  /*206d0*/  IMAD.MOV.U32 R200, RZ, RZ, R199 ;  /* 0x000000ffffc87224 */ /* 0x000fe400078e00c7 */
[----:B------:R-:W-:Y:S02]  /*206e0*/  IMAD.MOV.U32 R199, RZ, RZ, R197 ;  /* 0x000000ffffc77224 */ /* 0x000fe400078e00c5 */
[----:B------:R-:W-:-:S02]  /*206f0*/  IMAD.MOV R4, RZ, RZ, -R4 ;  /* 0x000000ffff047224 */ /* 0x000fc400078e0a04 */
[----:B------:R-:W-:Y:S02]  /*20700*/  IMAD.MOV R8, RZ, RZ, -R8 ;  /* 0x000000ffff087224 */ /* 0x000fe400078e0a08 */
[----:B------:R-:W-:Y:S02]  /*20710*/  IMAD.MOV.U32 R197, RZ, RZ, R194 ;  /* 0x000000ffffc57224 */ /* 0x000fe400078e00c2 */
[----:B------:R-:W-:Y:S02]  /*20720*/  IMAD.MOV.U32 R194, RZ, RZ, R192 ;  /* 0x000000ffffc27224 */ /* 0x000fe400078e00c0 */
[----:B------:R-:W-:Y:S02]  /*20730*/  IMAD.MOV.U32 R192, RZ, RZ, R190 ;  /* 0x000000ffffc07224 */ /* 0x000fe400078e00be */
[----:B------:R-:W-:Y:S01]  /*20740*/  IMAD.MOV.U32 R190, RZ, RZ, R183 ;  /* 0x000000ffffbe7224 */ /* 0x000fe200078e00b7 */
[----:B------:R-:W-:Y:S01]  /*20750*/  IABS R183, R207 ;  /* 0x000000cf00b77213 */ /* 0x000fe20000000000 */
[----:B------:R-:W-:-:S02]  /*20760*/  @!P1 IMAD.IADD R179, R179, 0x1, -R2 ;  /* 0x00000001b3b39824 */ /* 0x000fc400078e0a02 */
[C---:B------:R-:W-:Y:S02]  /*20770*/  IMAD R181, R2.reuse, R4, R181 ;  /* 0x0000000402b57224 */ /* 0x040fe400078e02b5 */
[C---:B------:R-:W-:Y:S02]  /*20780*/  IMAD R182, R2.reuse, R8, R182 ;  /* 0x0000000802b67224 */ /* 0x040fe400078e02b6 */
[----:B------:R-:W-:Y:S01]  /*20790*/  @!P4 IMAD.MOV R175, RZ, RZ, -R175 ;  /* 0x000000ffffafc224 */ /* 0x000fe200078e0aaf */
[C---:B------:R-:W-:Y:S01]  /*207a0*/  ISETP.GT.U32.AND P4, PT, R2.reuse, R179, PT ;  /* 0x000000b30200720c */ /* 0x040fe20003f84070 */
[----:B------:R-:W-:Y:S01]  /*207b0*/  @!P0 IMAD.MOV R176, RZ, RZ, -R176 ;  /* 0x000000ffffb08224 */ /* 0x000fe200078e0ab0 */
[----:B------:R-:W-:Y:S01]  /*207c0*/  ISETP.GT.U32.AND P0, PT, R2, R181, PT ;  /* 0x000000b50200720c */ /* 0x000fe20003f04070 */
[----:B------:R-:W-:Y:S01]  /*207d0*/  @!P2 IMAD.IADD R180, R180, 0x1, -R2 ;  /* 0x00000001b4b4a824 */ /* 0x000fe200078e0a02 */
[----:B------:R-:W-:Y:S01]  /*207e0*/  ISETP.GT.U32.AND P2, PT, R2, R182, PT ;  /* 0x000000b60200720c */ /* 0x000fe20003f44070 */
[----:B------:R-:W-:-:S04]  /*207f0*/  IMAD.HI.U32 R4, R3, R183, RZ ;  /* 0x000000b703047227 */ /* 0x000fc800078e00ff */
[----:B------:R-:W-:Y:S01]  /*20800*/  @!P3 IMAD.IADD R178, R178, 0x1, -R2 ;  /* 0x00000001b2b2b824 */ /* 0x000fe200078e0a02 */
[----:B------:R-:W-:Y:S01]  /*20810*/  ISETP.GE.AND P3, PT, R212, RZ, PT ;  /* 0x000000ffd400720c */ /* 0x000fe20003f66270 */
[----:B------:R-:W-:-:S04]  /*20820*/  IMAD.MOV R4, RZ, RZ, -R4 ;  /* 0x000000ffff047224 */ /* 0x000fc800078e0a04 */
[----:B------:R-:W-:Y:S01]  /*20830*/  IMAD R183, R2, R4, R183 ;  /* 0x0000000402b77224 */ /* 0x000fe200078e02b7 */
[----:B------:R-:W-:Y:S01]  /*20840*/  IABS R4, R206 ;  /* 0x000000ce00047213 */ /* 0x000fe20000000000 */
[--C-:B------:R-:W-:Y:S02]  /*20850*/  @!P4 IMAD.IADD R179, R179, 0x1, -R2.reuse ;  /* 0x00000001b3b3c824 */ /* 0x100fe400078e0a02 */
[--C-:B------:R-:W-:Y:S02]  /*20860*/  @!P0 IMAD.IADD R181, R181, 0x1, -R2.reuse ;  /* 0x00000001b5b58824 */ /* 0x100fe400078e0a02 */
[----:B------:R-:W-:Y:S02]  /*20870*/  @!P2 IMAD.IADD R182, R182, 0x1, -R2 ;  /* 0x00000001b6b6a824 */ /* 0x000fe400078e0a02 */
[----:B------:R-:W-:Y:S02]  /*20880*/  IMAD.MOV.U32 R8, RZ, RZ, R4 ;  /* 0x000000ffff087224 */ /* 0x000fe400078e0004 */
[----:B------:R-:W-:Y:S01]  /*20890*/  @!P3 IMAD.MOV R179, RZ, RZ, -R179 ;  /* 0x000000ffffb3b224 */ /* 0x000fe200078e0ab3 */
[C---:B------:R-:W-:Y:S01]  /*208a0*/  ISETP.GT.U32.AND P3, PT, R2.reuse, R181, PT ;  /* 0x000000b50200720c */ /* 0x040fe20003f64070 */
[----:B------:R-:W-:Y:S01]  /*208b0*/  IMAD.MOV.U32 R214, RZ, RZ, R200 ;  /* 0x000000ffffd67224 */ /* 0x000fe200078e00c8 */
[----:B------:R-:W-:Y:S01]  /*208c0*/  ISETP.GT.U32.AND P2, PT, R2, R182, PT ;  /* 0x000000b60200720c */ /* 0x000fe20003f44070 */
[----:B------:R-:W-:-:S02]  /*208d0*/  IMAD.MOV.U32 R200, RZ, RZ, R184 ;  /* 0x000000ffffc87224 */ /* 0x000fc400078e00b8 */
[----:B------:R-:W-:-:S04]  /*208e0*/  IMAD.HI.U32 R184, R3, R8, RZ ;  /* 0x0000000803b87227 */ /* 0x000fc800078e00ff */
[----:B------:R-:W-:Y:S01]  /*208f0*/  IMAD.MOV R184, RZ, RZ, -R184 ;  /* 0x000000ffffb87224 */ /* 0x000fe200078e0ab8 */
[----:B------:R-:W-:-:S03]  /*20900*/  IABS R4, R204 ;  /* 0x000000cc00047213 */ /* 0x000fc60000000000 */
[C---:B------:R-:W-:Y:S01]  /*20910*/  IMAD R184, R2.reuse, R184, R8 ;  /* 0x000000b802b87224 */ /* 0x040fe200078e0208 */
[----:B------:R-:W-:Y:S01]  /*20920*/  ISETP.GE.AND P1, PT, R211, RZ, PT ;  /* 0x000000ffd300720c */ /* 0x000fe20003f26270 */
[--C-:B------:R-:W-:Y:S01]  /*20930*/  @!P3 IMAD.IADD R181, R181, 0x1, -R2.reuse ;  /* 0x00000001b5b5b824 */ /* 0x100fe200078e0a02 */
[----:B------:R-:W-:Y:S01]  /*20940*/  ISETP.GT.U32.AND P3, PT, R2, R183, PT ;  /* 0x000000b70200720c */ /* 0x000fe20003f64070 */
[----:B------:R-:W-:Y:S01]  /*20950*/  @!P2 IMAD.IADD R182, R182, 0x1, -R2 ;  /* 0x00000001b6b6a824 */ /* 0x000fe200078e0a02 */
[----:B------:R-:W-:Y:S01]  /*20960*/  ISETP.GT.U32.AND P2, PT, R2, R184, PT ;  /* 0x000000b80200720c */ /* 0x000fe20003f44070 */
[----:B------:R-:W-:Y:S01]  /*20970*/  @!P6 IMAD.MOV R177, RZ, RZ, -R177 ;  /* 0x000000ffffb1e224 */ /* 0x000fe200078e0ab1 */
[----:B------:R-:W-:Y:S01]  /*20980*/  ISETP.GE.AND P6, PT, R209, RZ, PT ;  /* 0x000000ffd100720c */ /* 0x000fe20003fc6270 */
[----:B------:R-:W-:Y:S02]  /*20990*/  IMAD.MOV.U32 R10, RZ, RZ, R4 ;  /* 0x000000ffff0a7224 */ /* 0x000fe400078e0004 */
[----:B------:R-:W-:Y:S01]  /*209a0*/  @!P5 IMAD.MOV R178, RZ, RZ, -R178 ;  /* 0x000000ffffb2d224 */ /* 0x000fe200078e0ab2 */
[----:B------:R-:W-:Y:S01]  /*209b0*/  ISETP.GE.AND P5, PT, R208, RZ, PT ;  /* 0x000000ffd000720c */ /* 0x000fe20003fa6270 */
[----:B------:R-:W-:-:S02]  /*209c0*/  IMAD.MOV.U32 R209, RZ, RZ, R201 ;  /* 0x000000ffffd17224 */ /* 0x000fc400078e00c9 */
[----:B------:R-:W-:Y:S02]  /*209d0*/  IMAD.MOV.U32 R201, RZ, RZ, R185 ;  /* 0x000000ffffc97224 */ /* 0x000fe400078e00b9 */
[----:B------:R-:W-:-:S04]  /*209e0*/  IMAD.HI.U32 R185, R3, R10, RZ ;  /* 0x0000000a03b97227 */ /* 0x000fc800078e00ff */
[----:B------:R-:W-:Y:S02]  /*209f0*/  IMAD.MOV.U32 R215, RZ, RZ, R210 ;  /* 0x000000ffffd77224 */ /* 0x000fe400078e00d2 */
[----:B------:R-:W-:Y:S02]  /*20a00*/  IMAD.MOV R185, RZ, RZ, -R185 ;  /* 0x000000ffffb97224 */ /* 0x000fe400078e0ab9 */
[----:B------:R-:W-:Y:S01]  /*20a10*/  @!P1 IMAD.MOV R180, RZ, RZ, -R180 ;  /* 0x000000ffffb49224 */ /* 0x000fe200078e0ab4 */
[----:B------:R-:W-:Y:S01]  /*20a20*/  ISETP.GE.AND P1, PT, R204, RZ, PT ;  /* 0x000000ffcc00720c */ /* 0x000fe20003f26270 */
[----:B------:R-:W-:Y:S02]  /*20a30*/  IMAD.MOV.U32 R212, RZ, RZ, R203 ;  /* 0x000000ffffd47224 */ /* 0x000fe400078e00cb */
[----:B------:R-:W-:Y:S02]  /*20a40*/  IMAD.MOV.U32 R213, RZ, RZ, R202 ;  /* 0x000000ffffd57224 */ /* 0x000fe400078e00ca */
[----:B------:R-:W-:-:S02]  /*20a50*/  IMAD.MOV.U32 R204, RZ, RZ, R195 ;  /* 0x000000ffffcc7224 */ /* 0x000fc400078e00c3 */
[----:B------:R-:W-:Y:S01]  /*20a60*/  IMAD.MOV.U32 R203, RZ, RZ, R188 ;  /* 0x000000ffffcb7224 */ /* 0x000fe200078e00bc */
[----:B------:R-:W-:Y:S01]  /*20a70*/  IABS R188, R215 ;  /* 0x000000d700bc7213 */ /* 0x000fe20000000000 */
[----:B------:R-:W-:Y:S01]  /*20a80*/  IMAD.MOV.U32 R202, RZ, RZ, R187 ;  /* 0x000000ffffca7224 */ /* 0x000fe200078e00bb */
[----:B------:R-:W-:Y:S01]  /*20a90*/  IABS R187, R216 ;  /* 0x000000d800bb7213 */ /* 0x000fe20000000000 */
[----:B------:R-:W-:Y:S01]  /*20aa0*/  IMAD.MOV.U32 R195, RZ, RZ, R186 ;  /* 0x000000ffffc37224 */ /* 0x000fe200078e00ba */
[----:B------:R-:W-:Y:S01]  /*20ab0*/  IABS R186, R205 ;  /* 0x000000cd00ba7213 */ /* 0x000fe20000000000 */
[----:B------:R-:W-:Y:S02]  /*20ac0*/  @!P3 IMAD.IADD R183, R183, 0x1, -R2 ;  /* 0x00000001b7b7b824 */ /* 0x000fe400078e0a02 */
[----:B------:R-:W-:Y:S02]  /*20ad0*/  IMAD R185, R2, R185, R10 ;  /* 0x000000b902b97224 */ /* 0x000fe400078e020a */
[----:B------:R-:W-:-:S02]  /*20ae0*/  @!P2 IMAD.IADD R184, R184, 0x1, -R2 ;  /* 0x00000001b8b8a824 */ /* 0x000fc400078e0a02 */
[----:B------:R-:W-:Y:S01]  /*20af0*/  @!P6 IMAD.MOV R181, RZ, RZ, -R181 ;  /* 0x000000ffffb5e224 */ /* 0x000fe200078e0ab5 */
[C---:B------:R-:W-:Y:S01]  /*20b00*/  ISETP.GT.U32.AND P6, PT, R2.reuse, R183, PT ;  /* 0x000000b70200720c */ /* 0x040fe20003fc4070 */
[----:B------:R-:W-:Y:S01]  /*20b10*/  @!P5 IMAD.MOV R182, RZ, RZ, -R182 ;  /* 0x000000ffffb6d224 */ /* 0x000fe200078e0ab6 */
[C---:B------:R-:W-:Y:S01]  /*20b20*/  ISETP.GT.U32.AND P2, PT, R2.reuse, R184, PT ;  /* 0x000000b80200720c */ /* 0x040fe20003f44070 */
[----:B------:R-:W-:Y:S01]  /*20b30*/  IMAD.HI.U32 R9, R3, R186, RZ ;  /* 0x000000ba03097227 */ /* 0x000fe200078e00ff */
[----:B------:R-:W-:-:S03]  /*20b40*/  ISETP.GT.U32.AND P5, PT, R2, R185, PT ;  /* 0x000000b90200720c */ /* 0x000fc60003fa4070 */
[----:B------:R-:W-:-:S04]  /*20b50*/  IMAD.HI.U32 R8, R3, R187, RZ ;  /* 0x000000bb03087227 */ /* 0x000fc800078e00ff */
[----:B------:R-:W-:-:S04]  /*20b60*/  IMAD.HI.U32 R4, R3, R188, RZ ;  /* 0x000000bc03047227 */ /* 0x000fc800078e00ff */
[----:B------:R-:W-:Y:S02]  /*20b70*/  IMAD.MOV R9, RZ, RZ, -R9 ;  /* 0x000000ffff097224 */ /* 0x000fe400078e0a09 */
[----:B------:R-:W-:Y:S02]  /*20b80*/  IMAD.MOV R8, RZ, RZ, -R8 ;  /* 0x000000ffff087224 */ /* 0x000fe400078e0a08 */
[----:B------:R-:W-:Y:S02]  /*20b90*/  IMAD.MOV R4, RZ, RZ, -R4 ;  /* 0x000000ffff047224 */ /* 0x000fe400078e0a04 */
[----:B------:R-:W-:Y:S02]  /*20ba0*/  IMAD.MOV.U32 R208, RZ, RZ, R204 ;  /* 0x000000ffffd07224 */ /* 0x000fe400078e00cc */
[----:B------:R-:W-:Y:S02]  /*20bb0*/  IMAD.MOV.U32 R204, RZ, RZ, R200 ;  /* 0x000000ffffcc7224 */ /* 0x000fe400078e00c8 */
[----:B------:R-:W-:-:S02]  /*20bc0*/  IMAD.MOV.U32 R200, RZ, RZ, R198 ;  /* 0x000000ffffc87224 */ /* 0x000fc400078e00c6 */
[----:B------:R-:W-:Y:S01]  /*20bd0*/  IMAD.MOV.U32 R198, RZ, RZ, R189 ;  /* 0x000000ffffc67224 */ /* 0x000fe200078e00bd */
[----:B------:R-:W-:Y:S01]  /*20be0*/  IABS R189, R214 ;  /* 0x000000d600bd7213 */ /* 0x000fe20000000000 */
[C---:B------:R-:W-:Y:S02]  /*20bf0*/  IMAD R186, R2.reuse, R9, R186 ;  /* 0x0000000902ba7224 */ /* 0x040fe400078e02ba */
[C---:B------:R-:W-:Y:S02]  /*20c00*/  IMAD R187, R2.reuse, R8, R187 ;  /* 0x0000000802bb7224 */ /* 0x040fe400078e02bb */
[C---:B------:R-:W-:Y:S02]  /*20c10*/  IMAD R188, R2.reuse, R4, R188 ;  /* 0x0000000402bc7224 */ /* 0x040fe400078e02bc */
[--C-:B------:R-:W-:Y:S01]  /*20c20*/  @!P6 IMAD.IADD R183, R183, 0x1, -R2.reuse ;  /* 0x00000001b7b7e824 */ /* 0x100fe200078e0a02 */
[----:B------:R-:W-:Y:S01]  /*20c30*/  ISETP.GT.U32.AND P6, PT, R2, R186, PT ;  /* 0x000000ba0200720c */ /* 0x000fe20003fc4070 */
[--C-:B------:R-:W-:Y:S01]  /*20c40*/  @!P2 IMAD.IADD R184, R184, 0x1, -R2.reuse ;  /* 0x00000001b8b8a824 */ /* 0x100fe200078e0a02 */
[C---:B------:R-:W-:Y:S01]  /*20c50*/  ISETP.GT.U32.AND P2, PT, R2.reuse, R187, PT ;  /* 0x000000bb0200720c */ /* 0x040fe20003f44070 */
[----:B------:R-:W-:Y:S01]  /*20c60*/  @!P5 IMAD.IADD R185, R185, 0x1, -R2 ;  /* 0x00000001b9b9d824 */ /* 0x000fe200078e0a02 */
[----:B------:R-:W-:Y:S01]  /*20c70*/  ISETP.GT.U32.AND P5, PT, R2, R188, PT ;  /* 0x000000bc0200720c */ /* 0x000fe20003fa4070 */
[----:B------:R-:W-:Y:S01]  /*20c80*/  IMAD.HI.U32 R4, R3, R189, RZ ;  /* 0x000000bd03047227 */ /* 0x000fe200078e00ff */
[----:B------:R-:W-:-:S03]  /*20c90*/  ISETP.GE.AND P0, PT, R206, RZ, PT ;  /* 0x000000ffce00720c */ /* 0x000fc60003f06270 */
[----:B------:R-:W-:Y:S02]  /*20ca0*/  IMAD.MOV R4, RZ, RZ, -R4 ;  /* 0x000000ffff047224 */ /* 0x000fe400078e0a04 */
[----:B------:R-:W-:Y:S01]  /*20cb0*/  IMAD.MOV.U32 R211, RZ, RZ, R202 ;  /* 0x000000ffffd37224 */ /* 0x000fe200078e00ca */
[----:B------:R-:W-:Y:S01]  /*20cc0*/  ISETP.GE.AND P4, PT, R207, RZ, PT ;  /* 0x000000ffcf00720c */ /* 0x000fe20003f86270 */
[----:B------:R-:W-:Y:S01]  /*20cd0*/  IMAD.MOV.U32 R202, RZ, RZ, R190 ;  /* 0x000000ffffca7224 */ /* 0x000fe200078e00be */
[----:B------:R-:W-:Y:S01]  /*20ce0*/  IABS R190, R209 ;  /* 0x000000d100be7213 */ /* 0x000fe20000000000 */
[----:B------:R-:W-:Y:S02]  /*20cf0*/  IMAD R189, R2, R4, R189 ;  /* 0x0000000402bd7224 */ /* 0x000fe400078e02bd */
[----:B------:R-:W-:Y:S01]  /*20d00*/  IMAD.MOV.U32 R207, RZ, RZ, R192 ;  /* 0x000000ffffcf7224 */ /* 0x000fe200078e00c0 */
[----:B------:R-:W-:Y:S01]  /*20d10*/  IABS R192, R212 ;  /* 0x000000d400c07213 */ /* 0x000fe20000000000 */
[--C-:B------:R-:W-:Y:S01]  /*20d20*/  @!P6 IMAD.IADD R186, R186, 0x1, -R2.reuse ;  /* 0x00000001babae824 */ /* 0x100fe200078e0a02 */
[C---:B------:R-:W-:Y:S01]  /*20d30*/  ISETP.GT.U32.AND P6, PT, R2.reuse, R189, PT ;  /* 0x000000bd0200720c */ /* 0x040fe20003fc4070 */
[--C-:B------:R-:W-:Y:S01]  /*20d40*/  @!P2 IMAD.IADD R187, R187, 0x1, -R2.reuse ;  /* 0x00000001bbbba824 */ /* 0x100fe200078e0a02 */
[----:B------:R-:W-:Y:S01]  /*20d50*/  ISETP.GT.U32.AND P2, PT, R2, R185, PT ;  /* 0x000000b90200720c */ /* 0x000fe20003f44070 */
[----:B------:R-:W-:-:S02]  /*20d60*/  @!P5 IMAD.IADD R188, R188, 0x1, -R2 ;  /* 0x00000001bcbcd824 */ /* 0x000fc400078e0a02 */
[----:B------:R-:W-:-:S04]  /*20d70*/  IMAD.HI.U32 R9, R3, R190, RZ ;  /* 0x000000be03097227 */ /* 0x000fc800078e00ff */
[----:B------:R-:W-:Y:S01]  /*20d80*/  @!P0 IMAD.MOV R184, RZ, RZ, -R184 ;  /* 0x000000ffffb88224 */ /* 0x000fe200078e0ab8 */
[----:B------:R-:W-:Y:S01]  /*20d90*/  ISETP.GT.U32.AND P0, PT, R2, R188, PT ;  /* 0x000000bc0200720c */ /* 0x000fe20003f04070 */
[----:B------:R-:W-:Y:S01]  /*20da0*/  IMAD.MOV.U32 R206, RZ, RZ, R191 ;  /* 0x000000ffffce7224 */ /* 0x000fe200078e00bf */
[----:B------:R-:W-:Y:S01]  /*20db0*/  IABS R191, R213 ;  /* 0x000000d500bf7213 */ /* 0x000fe20000000000 */
[----:B------:R-:W-:Y:S02]  /*20dc0*/  IMAD.MOV R9, RZ, RZ, -R9 ;  /* 0x000000ffff097224 */ /* 0x000fe400078e0a09 */
[----:B------:R-:W-:-:S04]  /*20dd0*/  IMAD.HI.U32 R4, R3, R192, RZ ;  /* 0x000000c003047227 */ /* 0x000fc800078e00ff */
[C---:B------:R-:W-:Y:S02]  /*20de0*/  IMAD R190, R2.reuse, R9, R190 ;  /* 0x0000000902be7224 */ /* 0x040fe400078e02be */
[----:B------:R-:W-:Y:S02]  /*20df0*/  IMAD.MOV R4, RZ, RZ, -R4 ;  /* 0x000000ffff047224 */ /* 0x000fe400078e0a04 */
[----:B------:R-:W-:Y:S01]  /*20e00*/  @!P4 IMAD.MOV R183, RZ, RZ, -R183 ;  /* 0x000000ffffb7c224 */ /* 0x000fe200078e0ab7 */
[C---:B------:R-:W-:Y:S01]  /*20e10*/  ISETP.GT.U32.AND P4, PT, R2.reuse, R186, PT ;  /* 0x000000ba0200720c */ /* 0x040fe20003f84070 */
[----:B------:R-:W-:Y:S01]  /*20e20*/  IMAD.HI.U32 R8, R3, R191, RZ ;  /* 0x000000bf03087227 */ /* 0x000fe200078e00ff */
[----:B------:R-:W-:-:S03]  /*20e30*/  ISETP.GT.U32.AND P5, PT, R2, R187, PT ;  /* 0x000000bb0200720c */ /* 0x000fc60003fa4070 */
[C---:B------:R-:W-:Y:S02]  /*20e40*/  IMAD R192, R2.reuse, R4, R192 ;  /* 0x0000000402c07224 */ /* 0x040fe400078e02c0 */
[--C-:B------:R-:W-:Y:S02]  /*20e50*/  @!P6 IMAD.IADD R189, R189, 0x1, -R2.reuse ;  /* 0x00000001bdbde824 */ /* 0x100fe400078e0a02 */
[----:B------:R-:W-:Y:S01]  /*20e60*/  @!P2 IMAD.IADD R185, R185, 0x1, -R2 ;  /* 0x00000001b9b9a824 */ /* 0x000fe200078e0a02 */
[----:B------:R-:W-:Y:S01]  /*20e70*/  ISETP.GT.U32.AND P2, PT, R2, R190, PT ;  /* 0x000000be0200720c */ /* 0x000fe20003f44070 */
[----:B------:R-:W-:Y:S01]  /*20e80*/  IMAD.MOV R8, RZ, RZ, -R8 ;  /* 0x000000ffff087224 */ /* 0x000fe200078e0a08 */
[----:B------:R-:W-:Y:S01]  /*20e90*/  ISETP.GE.AND P3, PT, R205, RZ, PT ;  /* 0x000000ffcd00720c */ /* 0x000fe20003f66270 */
[----:B------:R-:W-:Y:S01]  /*20ea0*/  @!P0 IMAD.IADD R188, R188, 0x1, -R2 ;  /* 0x00000001bcbc8824 */ /* 0x000fe200078e0a02 */
[C---:B------:R-:W-:Y:S01]  /*20eb0*/  ISETP.GT.U32.AND P6, PT, R2.reuse, R189, PT ;  /* 0x000000bd0200720c */ /* 0x040fe20003fc4070 */
[----:B------:R-:W-:Y:S01]  /*20ec0*/  IMAD.MOV.U32 R205, RZ, RZ, R201 ;  /* 0x000000ffffcd7224 */ /* 0x000fe200078e00c9 */
[C---:B------:R-:W-:Y:S01]  /*20ed0*/  ISETP.GT.U32.AND P0, PT, R2.reuse, R192, PT ;  /* 0x000000c00200720c */ /* 0x040fe20003f04070 */
[----:B------:R-:W-:-:S02]  /*20ee0*/  IMAD R191, R2, R8, R191 ;  /* 0x0000000802bf7224 */ /* 0x000fc400078e02bf */
[----:B------:R-:W-:Y:S02]  /*20ef0*/  IMAD.MOV.U32 R210, RZ, RZ, R203 ;  /* 0x000000ffffd27224 */ /* 0x000fe400078e00cb */
[----:B------:R-:W-:Y:S02]  /*20f00*/  IMAD.MOV.U32 R201, RZ, RZ, R197 ;  /* 0x000000ffffc97224 */ /* 0x000fe400078e00c5 */
[----:B------:R-:W-:Y:S01]  /*20f10*/  IMAD.MOV.U32 R197, RZ, RZ, R193 ;  /* 0x000000ffffc57224 */ /* 0x000fe200078e00c1 */
[----:B------:R-:W-:Y:S01]  /*20f20*/  IABS R193, R211 ;  /* 0x000000d300c17213 */ /* 0x000fe20000000000 */
[----:B------:R-:W-:Y:S02]  /*20f30*/  IMAD.MOV.U32 R203, RZ, RZ, R196 ;  /* 0x000000ffffcb7224 */ /* 0x000fe400078e00c4 */
[----:B------:R-:W-:Y:S01]  /*20f40*/  @!P4 IMAD.IADD R186, R186, 0x1, -R2 ;  /* 0x00000001babac824 */ /* 0x000fe200078e0a02 */
[----:B------:R-:W-:Y:S01]  /*20f50*/  ISETP.GT.U32.AND P4, PT, R2, R191, PT ;  /* 0x000000bf0200720c */ /* 0x000fe20003f84070 */
[----:B------:R-:W-:Y:S01]  /*20f60*/  IMAD.MOV.U32 R196, RZ, RZ, R194 ;  /* 0x000000ffffc47224 */ /* 0x000fe200078e00c2 */
[----:B------:R-:W-:Y:S01]  /*20f70*/  IABS R194, R210 ;  /* 0x000000d200c27213 */ /* 0x000fe20000000000 */
[----:B------:R-:W-:Y:S01]  /*20f80*/  @!P5 IMAD.IADD R187, R187, 0x1, -R2 ;  /* 0x00000001bbbbd824 */ /* 0x000fe200078e0a02 */
[----:B------:R-:W-:Y:S01]  /*20f90*/  ISETP.GE.AND P5, PT, R216, RZ, PT ;  /* 0x000000ffd800720c */ /* 0x000fe20003fa6270 */
[----:B------:R-:W-:-:S04]  /*20fa0*/  IMAD.HI.U32 R8, R3, R193, RZ ;  /* 0x000000c103087227 */ /* 0x000fc800078e00ff */
[----:B------:R-:W-:Y:S01]  /*20fb0*/  @!P2 IMAD.IADD R190, R190, 0x1, -R2 ;  /* 0x00000001bebea824 */ /* 0x000fe200078e0a02 */
[----:B------:R-:W-:Y:S01]  /*20fc0*/  ISETP.GE.AND P2, PT, R214, RZ, PT ;  /* 0x000000ffd600720c */ /* 0x000fe20003f46270 */
[----:B------:R-:W-:-:S04]  /*20fd0*/  IMAD.HI.U32 R4, R3, R194, RZ ;  /* 0x000000c203047227 */ /* 0x000fc800078e00ff */
[----:B------:R-:W-:Y:S01]  /*20fe0*/  @!P6 IMAD.IADD R189, R189, 0x1, -R2 ;  /* 0x00000001bdbde824 */ /* 0x000fe200078e0a02 */
[----:B------:R-:W-:Y:S01]  /*20ff0*/  ISETP.GE.AND P6, PT, R215, RZ, PT ;  /* 0x000000ffd700720c */ /* 0x000fe20003fc6270 */
[----:B------:R-:W-:Y:S02]  /*21000*/  IMAD.MOV R8, RZ, RZ, -R8 ;  /* 0x000000ffff087224 */ /* 0x000fe400078e0a08 */
[----:B------:R-:W-:Y:S01]  /*21010*/  @!P0 IMAD.IADD R192, R192, 0x1, -R2 ;  /* 0x00000001c0c08824 */ /* 0x000fe200078e0a02 */
[C---:B------:R-:W-:Y:S01]  /*21020*/  ISETP.GT.U32.AND P0, PT, R2.reuse, R190, PT ;  /* 0x000000be0200720c */ /* 0x040fe20003f04070 */
[----:B------:R-:W-:Y:S02]  /*21030*/  IMAD.MOV R4, RZ, RZ, -R4 ;  /* 0x000000ffff047224 */ /* 0x000fe400078e0a04 */
[C---:B------:R-:W-:Y:S02]  /*21040*/  IMAD R193, R2.reuse, R8, R193 ;  /* 0x0000000802c17224 */ /* 0x040fe400078e02c1 */
[----:B------:R-:W-:Y:S01]  /*21050*/  @!P4 IMAD.IADD R191, R191, 0x1, -R2 ;  /* 0x00000001bfbfc824 */ /* 0x000fe200078e0a02 */
[----:B------:R-:W-:Y:S01]  /*21060*/  ISETP.GE.AND P4, PT, R209, RZ, PT ;  /* 0x000000ffd100720c */ /* 0x000fe20003f86270 */
[----:B------:R-:W-:-:S02]  /*21070*/  IMAD R194, R2, R4, R194 ;  /* 0x0000000402c27224 */ /* 0x000fc400078e02c2 */
[----:B------:R-:W-:Y:S01]  /*21080*/  @!P3 IMAD.MOV R186, RZ, RZ, -R186 ;  /* 0x000000ffffbab224 */ /* 0x000fe200078e0aba */
[C---:B------:R-:W-:Y:S01]  /*21090*/  ISETP.GT.U32.AND P3, PT, R2.reuse, R193, PT ;  /* 0x000000c10200720c */ /* 0x040fe20003f64070 */
[----:B------:R-:W-:Y:S02]  /*210a0*/  IMAD.MOV.U32 R209, RZ, RZ, R207 ;  /* 0x000000ffffd17224 */ /* 0x000fe400078e00cf */
        /* <DEDUP_REMOVED lines=8> */
[----:B------:R-:W-:Y:S01]  /*21130*/  @!P6 IMAD.MOV R188, RZ, RZ, -R188 ;  /* 0x000000ffffbce224 */ /* 0x000fe200078e0abc */
[----:B------:R-:W-:Y:S01]  /*21140*/  ISETP.GE.AND P6, PT, R213, RZ, PT ;  /* 0x000000ffd500720c */ /* 0x000fe20003fc6270 */
[----:B------:R-:W-:Y:S01]  /*21150*/  @!P0 IMAD.IADD R190, R190, 0x1, -R2 ;  /* 0x00000001bebe8824 */ /* 0x000fe200078e0a02 */
[----:B------:R-:W-:Y:S01]  /*21160*/  ISETP.GE.AND P0, PT, R212, RZ, PT ;  /* 0x000000ffd400720c */ /* 0x000fe20003f06270 */
[----:B------:R-:W-:-:S04]  /*21170*/  IMAD.HI.U32 R4, R3, R195, RZ ;  /* 0x000000c303047227 */ /* 0x000fc800078e00ff */
[----:B------:R-:W-:Y:S02]  /*21180*/  IMAD.MOV R4, RZ, RZ, -R4 ;  /* 0x000000ffff047224 */ /* 0x000fe400078e0a04 */
[--C-:B------:R-:W-:Y:S02]  /*21190*/  @!P3 IMAD.IADD R193, R193, 0x1, -R2.reuse ;  /* 0x00000001c1c1b824 */ /* 0x100fe400078e0a02 */
[--C-:B------:R-:W-:Y:S02]  /*211a0*/  @!P1 IMAD.IADD R191, R191, 0x1, -R2.reuse ;  /* 0x00000001bfbf9824 */ /* 0x100fe400078e0a02 */
[--C-:B------:R-:W-:Y:S02]  /*211b0*/  @!P5 IMAD.IADD R192, R192, 0x1, -R2.reuse ;  /* 0x00000001c0c0d824 */ /* 0x100fe400078e0a02 */
[----:B------:R-:W-:Y:S01]  /*211c0*/  IMAD R195, R2, R4, R195 ;  /* 0x0000000402c37224 */ /* 0x000fe200078e02c3 */
[----:B------:R-:W-:Y:S01]  /*211d0*/  IABS R4, R197 ;  /* 0x000000c500047213 */ /* 0x000fe20000000000 */
[----:B------:R-:W-:Y:S01]  /*211e0*/  @!P2 IMAD.IADD R194, R194, 0x1, -R2 ;  /* 0x00000001c2c2a824 */ /* 0x000fe200078e0a02 */
[----:B------:R-:W-:Y:S01]  /*211f0*/  ISETP.GT.U32.AND P2, PT, R2, R193, PT ;  /* 0x000000c10200720c */ /* 0x000fe20003f44070 */
[----:B------:R-:W-:Y:S01]  /*21200*/  @!P6 IMAD.MOV R191, RZ, RZ, -R191 ;  /* 0x000000ffffbfe224 */ /* 0x000fe200078e0abf */
[----:B------:R-:W-:Y:S01]  /*21210*/  ISETP.GE.AND P3, PT, R208, RZ, PT ;  /* 0x000000ffd000720c */ /* 0x000fe20003f66270 */
[----:B------:R-:W-:Y:S01]  /*21220*/  @!P0 IMAD.MOV R192, RZ, RZ, -R192 ;  /* 0x000000ffffc08224 */ /* 0x000fe200078e0ac0 */
[----:B------:R-:W-:Y:S01]  /*21230*/  ISETP.GE.AND P6, PT, R197, RZ, PT ;  /* 0x000000ffc500720c */ /* 0x000fe20003fc6270 */
[----:B------:R-:W-:Y:S01]  /*21240*/  IMAD.MOV.U32 R208, RZ, RZ, R207 ;  /* 0x000000ffffd07224 */ /* 0x000fe200078e00cf */
[C---:B------:R-:W-:Y:S01]  /*21250*/  ISETP.GT.U32.AND P0, PT, R2.reuse, R195, PT ;  /* 0x000000c30200720c */ /* 0x040fe20003f04070 */
[----:B------:R-:W-:Y:S01]  /*21260*/  @!P4 IMAD.MOV R190, RZ, RZ, -R190 ;  /* 0x000000ffffbec224 */ /* 0x000fe200078e0abe */
[----:B------:R-:W-:Y:S01]  /*21270*/  IABS R197, R209 ;  /* 0x000000d100c57213 */ /* 0x000fe20000000000 */
[----:B------:R-:W-:Y:S01]  /*21280*/  IMAD.MOV.U32 R207, RZ, RZ, R205 ;  /* 0x000000ffffcf7224 */ /* 0x000fe200078e00cd */
[----:B------:R-:W-:Y:S01]  /*21290*/  ISETP.GT.U32.AND P4, PT, R2, R194, PT ;  /* 0x000000c20200720c */ /* 0x000fe20003f84070 */
[----:B------:R-:W-:-:S02]  /*212a0*/  IMAD.MOV.U32 R9, RZ, RZ, R4 ;  /* 0x000000ffff097224 */ /* 0x000fc400078e0004 */
[----:B------:R-:W-:Y:S01]  /*212b0*/  IMAD.MOV.U32 R205, RZ, RZ, R203 ;  /* 0x000000ffffcd7224 */ /* 0x000fe200078e00cb */
[----:B------:R-:W-:Y:S01]  /*212c0*/  ISETP.GE.AND P1, PT, R211, RZ, PT ;  /* 0x000000ffd300720c */ /* 0x000fe20003f26270 */
[----:B------:R-:W-:Y:S01]  /*212d0*/  IMAD.MOV.U32 R203, RZ, RZ, R202 ;  /* 0x000000ffffcb7224 */ /* 0x000fe200078e00ca */
[----:B------:R-:W-:Y:S01]  /*212e0*/  ISETP.GE.AND P5, PT, R210, RZ, PT ;  /* 0x000000ffd200720c */ /* 0x000fe20003fa6270 */
[----:B------:R-:W-:Y:S01]  /*212f0*/  IMAD.MOV.U32 R202, RZ, RZ, R198 ;  /* 0x000000ffffca7224 */ /* 0x000fe200078e00c6 */
[----:B------:R-:W-:Y:S01]  /*21300*/  IABS R198, R206 ;  /* 0x000000ce00c67213 */ /* 0x000fe20000000000 */
[----:B------:R-:W-:Y:S02]  /*21310*/  IMAD.MOV.U32 R214, RZ, RZ, R196 ;  /* 0x000000ffffd67224 */ /* 0x000fe400078e00c4 */
[----:B------:R-:W-:-:S04]  /*21320*/  IMAD.HI.U32 R196, R3, R9, RZ ;  /* 0x0000000903c47227 */ /* 0x000fc800078e00ff */
[----:B------:R-:W-:-:S04]  /*21330*/  IMAD.HI.U32 R8, R3, R197, RZ ;  /* 0x000000c503087227 */ /* 0x000fc800078e00ff */
[----:B------:R-:W-:Y:S02]  /*21340*/  IMAD.MOV R196, RZ, RZ, -R196 ;  /* 0x000000ffffc47224 */ /* 0x000fe400078e0ac4 */
[----:B------:R-:W-:-:S04]  /*21350*/  IMAD.HI.U32 R4, R3, R198, RZ ;  /* 0x000000c603047227 */ /* 0x000fc800078e00ff */
[----:B------:R-:W-:Y:S02]  /*21360*/  IMAD.MOV R8, RZ, RZ, -R8 ;  /* 0x000000ffff087224 */ /* 0x000fe400078e0a08 */
[--C-:B------:R-:W-:Y:S01]  /*21370*/  @!P2 IMAD.IADD R193, R193, 0x1, -R2.reuse ;  /* 0x00000001c1c1a824 */ /* 0x100fe200078e0a02 */
[----:B------:R-:W-:Y:S01]  /*21380*/  ISETP.GE.AND P2, PT, R209, RZ, PT ;  /* 0x000000ffd100720c */ /* 0x000fe20003f46270 */
[----:B------:R-:W-:Y:S01]  /*21390*/  IMAD.MOV.U32 R209, RZ, RZ, R199 ;  /* 0x000000ffffd17224 */ /* 0x000fe200078e00c7 */
[----:B------:R-:W-:Y:S01]  /*213a0*/  IABS R199, R204 ;  /* 0x000000cc00c77213 */ /* 0x000fe20000000000 */
[----:B------:R-:W-:Y:S02]  /*213b0*/  IMAD R196, R2, R196, R9 ;  /* 0x000000c402c47224 */ /* 0x000fe400078e0209 */
[--C-:B------:R-:W-:Y:S02]  /*213c0*/  @!P0 IMAD.IADD R195, R195, 0x1, -R2.reuse ;  /* 0x00000001c3c38824 */ /* 0x100fe400078e0a02 */
[----:B------:R-:W-:-:S02]  /*213d0*/  @!P4 IMAD.IADD R194, R194, 0x1, -R2 ;  /* 0x00000001c2c2c824 */ /* 0x000fc400078e0a02 */
[----:B------:R-:W-:Y:S02]  /*213e0*/  IMAD.MOV R4, RZ, RZ, -R4 ;  /* 0x000000ffff047224 */ /* 0x000fe400078e0a04 */
[C---:B------:R-:W-:Y:S01]  /*213f0*/  IMAD R197, R2.reuse, R8, R197 ;  /* 0x0000000802c57224 */ /* 0x040fe200078e02c5 */
[C---:B------:R-:W-:Y:S01]  /*21400*/  ISETP.GT.U32.AND P0, PT, R2.reuse, R195, PT ;  /* 0x000000c30200720c */ /* 0x040fe20003f04070 */
[----:B------:R-:W-:Y:S01]  /*21410*/  @!P1 IMAD.MOV R193, RZ, RZ, -R193 ;  /* 0x000000ffffc19224 */ /* 0x000fe200078e0ac1 */
[C---:B------:R-:W-:Y:S01]  /*21420*/  ISETP.GT.U32.AND P1, PT, R2.reuse, R196, PT ;  /* 0x000000c40200720c */ /* 0x040fe20003f24070 */
[C---:B------:R-:W-:Y:S02]  /*21430*/  IMAD R198, R2.reuse, R4, R198 ;  /* 0x0000000402c67224 */ /* 0x040fe400078e02c6 */
[----:B------:R-:W-:Y:S01]  /*21440*/  @!P5 IMAD.MOV R194, RZ, RZ, -R194 ;  /* 0x000000ffffc2d224 */ /* 0x000fe200078e0ac2 */
[----:B------:R-:W-:Y:S01]  /*21450*/  ISETP.GT.U32.AND P5, PT, R2, R197, PT ;  /* 0x000000c50200720c */ /* 0x000fe20003fa4070 */
[----:B------:R-:W-:-:S04]  /*21460*/  IMAD.HI.U32 R4, R3, R199, RZ ;  /* 0x000000c703047227 */ /* 0x000fc800078e00ff */
[----:B------:R-:W-:Y:S02]  /*21470*/  IMAD.MOV R4, RZ, RZ, -R4 ;  /* 0x000000ffff047224 */ /* 0x000fe400078e0a04 */
[----:B------:R-:W-:Y:S02]  /*21480*/  IMAD.MOV.U32 R213, RZ, RZ, R208 ;  /* 0x000000ffffd57224 */ /* 0x000fe400078e00d0 */
[C---:B------:R-:W-:Y:S02]  /*21490*/  IMAD R199, R2.reuse, R4, R199 ;  /* 0x0000000402c77224 */ /* 0x040fe400078e02c7 */
[--C-:B------:R-:W-:Y:S01]  /*214a0*/  @!P0 IMAD.IADD R195, R195, 0x1, -R2.reuse ;  /* 0x00000001c3c38824 */ /* 0x100fe200078e0a02 */
[----:B------:R-:W-:Y:S01]  /*214b0*/  ISETP.GT.U32.AND P0, PT, R2, R198, PT ;  /* 0x000000c60200720c */ /* 0x000fe20003f04070 */
[--C-:B------:R-:W-:Y:S01]  /*214c0*/  @!P1 IMAD.IADD R196, R196, 0x1, -R2.reuse ;  /* 0x00000001c4c49824 */ /* 0x100fe200078e0a02 */
[----:B------:R-:W-:Y:S01]  /*214d0*/  ISETP.GT.U32.AND P1, PT, R2, R199, PT ;  /* 0x000000c70200720c */ /* 0x000fe20003f24070 */
[----:B------:R-:W-:Y:S01]  /*214e0*/  IMAD.MOV.U32 R210, RZ, RZ, R201 ;  /* 0x000000ffffd27224 */ /* 0x000fe200078e00c9 */
[----:B------:R-:W-:Y:S01]  /*214f0*/  IABS R201, R213 ;  /* 0x000000d500c97213 */ /* 0x000fe20000000000 */
[----:B------:R-:W-:-:S02]  /*21500*/  @!P5 IMAD.IADD R197, R197, 0x1, -R2 ;  /* 0x00000001c5c5d824 */ /* 0x000fc400078e0a02 */
[----:B------:R-:W-:Y:S02]  /*21510*/  @!P3 IMAD.MOV R195, RZ, RZ, -R195 ;  /* 0x000000ffffc3b224 */ /* 0x000fe400078e0ac3 */
[----:B------:R-:W-:Y:S01]  /*21520*/  IMAD.HI.U32 R4, R3, R201, RZ ;  /* 0x000000c903047227 */ /* 0x000fe200078e00ff */
[----:B------:R-:W-:-:S03]  /*21530*/  ISETP.GT.U32.AND P3, PT, R2, R197, PT ;  /* 0x000000c50200720c */ /* 0x000fc60003f64070 */
[----:B------:R-:W-:Y:S01]  /*21540*/  IMAD.MOV.U32 R211, RZ, RZ, R200 ;  /* 0x000000ffffd37224 */ /* 0x000fe200078e00c8 */
[----:B------:R-:W-:Y:S01]  /*21550*/  IABS R200, R214 ;  /* 0x000000d600c87213 */ /* 0x000fe20000000000 */
[----:B------:R-:W-:Y:S01]  /*21560*/  IMAD.MOV R4, RZ, RZ, -R4 ;  /* 0x000000ffff047224 */ /* 0x000fe200078e0a04 */
[----:B------:R-:W-:Y:S01]  /*21570*/  ISETP.GE.AND P4, PT, R206, RZ, PT ;  /* 0x000000ffce00720c */ /* 0x000fe20003f86270 */
[----:B------:R-:W-:Y:S01]  /*21580*/  IMAD.MOV.U32 R206, RZ, RZ, R202 ;  /* 0x000000ffffce7224 */ /* 0x000fe200078e00ca */
[----:B------:R-:W-:Y:S01]  /*21590*/  IABS R202, R207 ;  /* 0x000000cf00ca7213 */ /* 0x000fe20000000000 */
[--C-:B------:R-:W-:Y:S01]  /*215a0*/  @!P0 IMAD.IADD R198, R198, 0x1, -R2.reuse ;  /* 0x00000001c6c68824 */ /* 0x100fe200078e0a02 */
[C---:B------:R-:W-:Y:S01]  /*215b0*/  ISETP.GT.U32.AND P5, PT, R2.reuse, R196, PT ;  /* 0x000000c40200720c */ /* 0x040fe20003fa4070 */
[----:B------:R-:W-:Y:S02]  /*215c0*/  @!P1 IMAD.IADD R199, R199, 0x1, -R2 ;  /* 0x00000001c7c79824 */ /* 0x000fe400078e0a02 */
[----:B------:R-:W-:-:S02]  /*215d0*/  IMAD R201, R2, R4, R201 ;  /* 0x0000000402c97224 */ /* 0x000fc400078e02c9 */
[----:B------:R-:W-:Y:S01]  /*215e0*/  IMAD.HI.U32 R8, R3, R200, RZ ;  /* 0x000000c803087227 */ /* 0x000fe200078e00ff */
[C---:B------:R-:W-:Y:S02]  /*215f0*/  ISETP.GT.U32.AND P0, PT, R2.reuse, R198, PT ;  /* 0x000000c60200720c */ /* 0x040fe40003f04070 */
[C---:B------:R-:W-:Y:S01]  /*21600*/  ISETP.GT.U32.AND P1, PT, R2.reuse, R199, PT ;  /* 0x000000c70200720c */ /* 0x040fe20003f24070 */
[----:B------:R-:W-:Y:S01]  /*21610*/  @!P3 IMAD.IADD R197, R197, 0x1, -R2 ;  /* 0x00000001c5c5b824 */ /* 0x000fe200078e0a02 */
[----:B------:R-:W-:Y:S01]  /*21620*/  ISETP.GT.U32.AND P3, PT, R2, R201, PT ;  /* 0x000000c90200720c */ /* 0x000fe20003f64070 */
[----:B------:R-:W-:Y:S02]  /*21630*/  IMAD.MOV R8, RZ, RZ, -R8 ;  /* 0x000000ffff087224 */ /* 0x000fe400078e0a08 */
[----:B------:R-:W-:-:S04]  /*21640*/  IMAD.HI.U32 R4, R3, R202, RZ ;  /* 0x000000ca03047227 */ /* 0x000fc800078e00ff */
[----:B------:R-:W-:Y:S02]  /*21650*/  IMAD R200, R2, R8, R200 ;  /* 0x0000000802c87224 */ /* 0x000fe400078e02c8 */
[----:B------:R-:W-:Y:S02]  /*21660*/  IMAD.MOV R4, RZ, RZ, -R4 ;  /* 0x000000ffff047224 */ /* 0x000fe400078e0a04 */
[----:B------:R-:W-:Y:S01]  /*21670*/  @!P5 IMAD.IADD R196, R196, 0x1, -R2 ;  /* 0x00000001c4c4d824 */ /* 0x000fe200078e0a02 */
[C---:B------:R-:W-:Y:S01]  /*21680*/  ISETP.GT.U32.AND P5, PT, R2.reuse, R200, PT ;  /* 0x000000c80200720c */ /* 0x040fe20003fa4070 */
[----:B------:R-:W-:Y:S02]  /*21690*/  IMAD R202, R2, R4, R202 ;  /* 0x0000000402ca7224 */ /* 0x000fe400078e02ca */
[----:B------:R-:W-:Y:S01]  /*216a0*/  IMAD.MOV.U32 R208, RZ, RZ, R203 ;  /* 0x000000ffffd07224 */ /* 0x000fe200078e00cb */
[----:B------:R-:W-:Y:S01]  /*216b0*/  IABS R203, R206 ;  /* 0x000000ce00cb7213 */ /* 0x000fe20000000000 */
[--C-:B------:R-:W-:Y:S01]  /*216c0*/  @!P0 IMAD.IADD R198, R198, 0x1, -R2.reuse ;  /* 0x00000001c6c68824 */ /* 0x100fe200078e0a02 */
[----:B------:R-:W-:Y:S01]  /*216d0*/  ISETP.GE.AND P0, PT, R204, RZ, PT ;  /* 0x000000ffcc00720c */ /* 0x000fe20003f06270 */
[--C-:B------:R-:W-:Y:S01]  /*216e0*/  @!P1 IMAD.IADD R199, R199, 0x1, -R2.reuse ;  /* 0x00000001c7c79824 */ /* 0x100fe200078e0a02 */
[----:B------:R-:W-:Y:S01]  /*216f0*/  ISETP.GT.U32.AND P1, PT, R2, R202, PT ;  /* 0x000000ca0200720c */ /* 0x000fe20003f24070 */
[----:B------:R-:W-:Y:S01]  /*21700*/  @!P3 IMAD.IADD R201, R201, 0x1, -R2 ;  /* 0x00000001c9c9b824 */ /* 0x000fe200078e0a02 */
[----:B------:R-:W-:Y:S01]  /*21710*/  IABS R204, R208 ;  /* 0x000000d000cc7213 */ /* 0x000fe20000000000 */
[----:B------:R-:W-:-:S04]  /*21720*/  IMAD.HI.U32 R4, R3, R203, RZ ;  /* 0x000000cb03047227 */ /* 0x000fc800078e00ff */
[----:B------:R-:W-:Y:S01]  /*21730*/  @!P6 IMAD.MOV R196, RZ, RZ, -R196 ;  /* 0x000000ffffc4e224 */ /* 0x000fe200078e0ac4 */
[----:B------:R-:W-:Y:S01]  /*21740*/  ISETP.GT.U32.AND P6, PT, R2, R201, PT ;  /* 0x000000c90200720c */ /* 0x000fe20003fc4070 */
[----:B------:R-:W-:Y:S02]  /*21750*/  IMAD.MOV R4, RZ, RZ, -R4 ;  /* 0x000000ffff047224 */ /* 0x000fe400078e0a04 */
[----:B------:R-:W-:-:S04]  /*21760*/  IMAD.HI.U32 R8, R3, R204, RZ ;  /* 0x000000cc03087227 */ /* 0x000fc800078e00ff */
[----:B------:R-:W-:Y:S02]  /*21770*/  @!P5 IMAD.IADD R200, R200, 0x1, -R2 ;  /* 0x00000001c8c8d824 */ /* 0x000fe400078e0a02 */
[----:B------:R-:W-:Y:S02]  /*21780*/  IMAD R203, R2, R4, R203 ;  /* 0x0000000402cb7224 */ /* 0x000fe400078e02cb */
[----:B------:R-:W-:Y:S02]  /*21790*/  IMAD.MOV R8, RZ, RZ, -R8 ;  /* 0x000000ffff087224 */ /* 0x000fe400078e0a08 */
[----:B------:R-:W-:Y:S01]  /*217a0*/  @!P1 IMAD.IADD R202, R202, 0x1, -R2 ;  /* 0x00000001caca9824 */ /* 0x000fe200078e0a02 */
[C---:B------:R-:W-:Y:S01]  /*217b0*/  ISETP.GT.U32.AND P1, PT, R2.reuse, R200, PT ;  /* 0x000000c80200720c */ /* 0x040fe20003f24070 */
[----:B------:R-:W-:Y:S01]  /*217c0*/  @!P0 IMAD.MOV R199, RZ, RZ, -R199 ;  /* 0x000000ffffc78224 */ /* 0x000fe200078e0ac7 */
[C---:B------:R-:W-:Y:S01]  /*217d0*/  ISETP.GT.U32.AND P0, PT, R2.reuse, R203, PT ;  /* 0x000000cb0200720c */ /* 0x040fe20003f04070 */
[----:B------:R-:W-:-:S02]  /*217e0*/  IMAD R204, R2, R8, R204 ;  /* 0x0000000802cc7224 */ /* 0x000fc400078e02cc */
[----:B------:R-:W-:Y:S02]  /*217f0*/  IMAD.MOV.U32 R212, RZ, RZ, R205 ;  /* 0x000000ffffd47224 */ /* 0x000fe400078e00cd */
[----:B------:R-:W-:Y:S01]  /*21800*/  @!P6 IMAD.IADD R201, R201, 0x1, -R2 ;  /* 0x00000001c9c9e824 */ /* 0x000fe200078e0a02 */
[----:B------:R-:W-:Y:S02]  /*21810*/  ISETP.GT.U32.AND P6, PT, R2, R204, PT ;  /* 0x000000cc0200720c */ /* 0x000fe40003fc4070 */
[----:B------:R-:W-:-:S03]  /*21820*/  IABS R205, R212 ;  /* 0x000000d400cd7213 */ /* 0x000fc60000000000 */
[--C-:B------:R-:W-:Y:S02]  /*21830*/  @!P1 IMAD.IADD R200, R200, 0x1, -R2.reuse ;  /* 0x00000001c8c89824 */ /* 0x100fe400078e0a02 */
[----:B------:R-:W-:Y:S01]  /*21840*/  IMAD.HI.U32 R4, R3, R205, RZ ;  /* 0x000000cd03047227 */ /* 0x000fe200078e00ff */
[----:B------:R-:W-:Y:S02]  /*21850*/  ISETP.GE.AND P1, PT, R206, RZ, PT ;  /* 0x000000ffce00720c */ /* 0x000fe40003f26270 */
[----:B------:R-:W-:Y:S01]  /*21860*/  IABS R206, R211 ;  /* 0x000000d300ce7213 */ /* 0x000fe20000000000 */
[----:B------:R-:W-:Y:S02]  /*21870*/  @!P0 IMAD.IADD R203, R203, 0x1, -R2 ;  /* 0x00000001cbcb8824 */ /* 0x000fe400078e0a02 */
[----:B------:R-:W-:Y:S02]  /*21880*/  IMAD.MOV R4, RZ, RZ, -R4 ;  /* 0x000000ffff047224 */ /* 0x000fe400078e0a04 */
[----:B------:R-:W-:Y:S01]  /*21890*/  @!P6 IMAD.IADD R204, R204, 0x1, -R2 ;  /* 0x00000001cccce824 */ /* 0x000fe200078e0a02 */
[C---:B------:R-:W-:Y:S01]  /*218a0*/  ISETP.GT.U32.AND P6, PT, R2.reuse, R203, PT ;  /* 0x000000cb0200720c */ /* 0x040fe20003fc4070 */
[----:B------:R-:W-:-:S02]  /*218b0*/  IMAD R205, R2, R4, R205 ;  /* 0x0000000402cd7224 */ /* 0x000fc400078e02cd */
[----:B------:R-:W-:-:S04]  /*218c0*/  IMAD.HI.U32 R4, R3, R206, RZ ;  /* 0x000000ce03047227 */ /* 0x000fc800078e00ff */
[----:B------:R-:W-:-:S04]  /*218d0*/  IMAD.MOV R4, RZ, RZ, -R4 ;  /* 0x000000ffff047224 */ /* 0x000fc800078e0a04 */
[----:B------:R-:W-:Y:S02]  /*218e0*/  IMAD R206, R2, R4, R206 ;  /* 0x0000000402ce7224 */ /* 0x000fe400078e02ce */
[----:B------:R-:W-:-:S03]  /*218f0*/  @!P6 IMAD.IADD R203, R203, 0x1, -R2 ;  /* 0x00000001cbcbe824 */ /* 0x000fc600078e0a02 */
[----:B------:R-:W-:-:S13]  /*21900*/  ISETP.GT.U32.AND P6, PT, R2, R206, PT ;  /* 0x000000ce0200720c */ /* 0x000fda0003fc4070 */
[----:B------:R-:W-:-:S05]  /*21910*/  @!P6 IMAD.IADD R206, R206, 0x1, -R2 ;  /* 0x00000001cecee824 */ /* 0x000fca00078e0a02 */
[----:B------:R-:W-:Y:S01]  /*21920*/  ISETP.GT.U32.AND P6, PT, R2, R206, PT ;  /* 0x000000ce0200720c */ /* 0x000fe20003fc4070 */
[----:B------:R-:W-:Y:S01]  /*21930*/  @!P4 IMAD.MOV R198, RZ, RZ, -R198 ;  /* 0x000000ffffc6c224 */ /* 0x000fe200078e0ac6 */
[----:B------:R-:W-:Y:S01]  /*21940*/  ISETP.GE.AND P4, PT, R207, RZ, PT ;  /* 0x000000ffcf00720c */ /* 0x000fe20003f86270 */
[----:B------:R-:W-:Y:S01]  /*21950*/  @!P1 IMAD.MOV R203, RZ, RZ, -R203 ;  /* 0x000000ffffcb9224 */ /* 0x000fe200078e0acb */
[----:B------:R-:W-:Y:S02]  /*21960*/  IABS R207, R209 ;  /* 0x000000d100cf7213 */ /* 0x000fe40000000000 */
[----:B------:R-:W-:Y:S02]  /*21970*/  ISETP.GE.AND P1, PT, R209, RZ, PT ;  /* 0x000000ffd100720c */ /* 0x000fe40003f26270 */
[----:B------:R-:W-:-:S05]  /*21980*/  IABS R209, R250 ;  /* 0x000000fa00d17213 */ /* 0x000fca0000000000 */
[----:B------:R-:W-:Y:S01]  /*21990*/  @!P6 IMAD.IADD R206, R206, 0x1, -R2 ;  /* 0x00000001cecee824 */ /* 0x000fe200078e0a02 */
[----:B------:R-:W-:Y:S02]  /*219a0*/  ISETP.GE.AND P6, PT, R250, RZ, PT ;  /* 0x000000fffa00720c */ /* 0x000fe40003fc6270 */
[----:B------:R-:W2:Y:S01]  /*219b0*/  LDL.LU R250, [R1+0x770] ;  /* 0x0007700001fa7983 */ /* 0x000ea20000300800 */
[----:B------:R-:W-:Y:S01]  /*219c0*/  ISETP.GT.U32.AND P0, PT, R2, R205, PT ;  /* 0x000000cd0200720c */ /* 0x000fe20003f04070 */
[----:B------:R-:W-:-:S04]  /*219d0*/  IMAD.HI.U32 R8, R3, R207, RZ ;  /* 0x000000cf03087227 */ /* 0x000fc800078e00ff */
[----:B------:R-:W-:Y:S01]  /*219e0*/  @!P2 IMAD.MOV R197, RZ, RZ, -R197 ;  /* 0x000000ffffc5a224 */ /* 0x000fe200078e0ac5 */
[C---:B------:R-:W-:Y:S01]  /*219f0*/  ISETP.GT.U32.AND P2, PT, R2.reuse, R202, PT ;  /* 0x000000ca0200720c */ /* 0x040fe20003f44070 */
[----:B------:R-:W-:Y:S01]  /*21a00*/  IMAD.MOV R8, RZ, RZ, -R8 ;  /* 0x000000ffff087224 */ /* 0x000fe200078e0a08 */
[----:B------:R-:W-:Y:S01]  /*21a10*/  ISETP.GE.AND P3, PT, R213, RZ, PT ;  /* 0x000000ffd500720c */ /* 0x000fe20003f66270 */
[----:B------:R-:W3:Y:S04]  /*21a20*/  LDL.LU R225, [R1+0x774] ;  /* 0x0007740001e17983 */ /* 0x000ee80000300800 */
[----:B------:R-:W-:Y:S01]  /*21a30*/  @!P0 IMAD.IADD R205, R205, 0x1, -R2 ;  /* 0x00000001cdcd8824 */ /* 0x000fe200078e0a02 */
[C---:B------:R-:W-:Y:S01]  /*21a40*/  ISETP.GT.U32.AND P0, PT, R2.reuse, R204, PT ;  /* 0x000000cc0200720c */ /* 0x040fe20003f04070 */
[----:B------:R-:W-:-:S04]  /*21a50*/  IMAD R207, R2, R8, R207 ;  /* 0x0000000802cf7224 */ /* 0x000fc800078e02cf */
[----:B------:R-:W-:Y:S01]  /*21a60*/  @!P2 IMAD.IADD R202, R202, 0x1, -R2 ;  /* 0x00000001cacaa824 */ /* 0x000fe200078e0a02 */
[----:B------:R-:W-:-:S07]  /*21a70*/  ISETP.GE.AND P2, PT, R208, RZ, PT ;  /* 0x000000ffd000720c */ /* 0x000fce0003f46270 */
[----:B------:R-:W-:Y:S01]  /*21a80*/  @!P0 IMAD.IADD R204, R204, 0x1, -R2 ;  /* 0x00000001cccc8824 */ /* 0x000fe200078e0a02 */
[----:B------:R-:W-:Y:S02]  /*21a90*/  ISETP.GT.U32.AND P0, PT, R2, R207, PT ;  /* 0x000000cf0200720c */ /* 0x000fe40003f04070 */
[----:B------:R-:W-:-:S05]  /*21aa0*/  IABS R208, R210 ;  /* 0x000000d200d07213 */ /* 0x000fca0000000000 */
[----:B------:R-:W-:-:S04]  /*21ab0*/  IMAD.HI.U32 R4, R3, R208, RZ ;  /* 0x000000d003047227 */ /* 0x000fc800078e00ff */
[----:B------:R-:W-:Y:S02]  /*21ac0*/  IMAD.MOV R4, RZ, RZ, -R4 ;  /* 0x000000ffff047224 */ /* 0x000fe400078e0a04 */
[----:B------:R-:W-:Y:S02]  /*21ad0*/  @!P0 IMAD.IADD R207, R207, 0x1, -R2 ;  /* 0x00000001cfcf8824 */ /* 0x000fe400078e0a02 */
[----:B------:R-:W-:Y:S01]  /*21ae0*/  @!P3 IMAD.MOV R201, RZ, RZ, -R201 ;  /* 0x000000ffffc9b224 */ /* 0x000fe200078e0ac9 */
[C---:B------:R-:W-:Y:S01]  /*21af0*/  ISETP.GT.U32.AND P3, PT, R2.reuse, R205, PT ;  /* 0x000000cd0200720c */ /* 0x040fe20003f64070 */
[C---:B------:R-:W-:Y:S01]  /*21b00*/  IMAD R208, R2.reuse, R4, R208 ;  /* 0x0000000402d07224 */ /* 0x040fe200078e02d0 */
[----:B------:R-:W-:Y:S01]  /*21b10*/  ISETP.GT.U32.AND P0, PT, R2, R207, PT ;  /* 0x000000cf0200720c */ /* 0x000fe20003f04070 */
[----:B------:R-:W-:-:S04]  /*21b20*/  IMAD.HI.U32 R4, R3, R209, RZ ;  /* 0x000000d103047227 */ /* 0x000fc800078e00ff */
[----:B------:R-:W-:Y:S01]  /*21b30*/  @!P2 IMAD.MOV R204, RZ, RZ, -R204 ;  /* 0x000000ffffcca224 */ /* 0x000fe200078e0acc */
[----:B------:R-:W-:Y:S01]  /*21b40*/  ISETP.GE.AND P2, PT, R210, RZ, PT ;  /* 0x000000ffd200720c */ /* 0x000fe20003f46270 */
[----:B------:R-:W-:Y:S01]  /*21b50*/  IMAD.MOV R4, RZ, RZ, -R4 ;  /* 0x000000ffff047224 */ /* 0x000fe200078e0a04 */
[----:B------:R-:W-:Y:S01]  /*21b60*/  IABS R210, R218 ;  /* 0x000000da00d27213 */ /* 0x000fe20000000000 */
[----:B------:R-:W-:Y:S01]  /*21b70*/  @!P4 IMAD.MOV R202, RZ, RZ, -R202 ;  /* 0x000000ffffcac224 */ /* 0x000fe200078e0aca */
[----:B------:R-:W-:Y:S01]  /*21b80*/  ISETP.GE.AND P4, PT, R211, RZ, PT ;  /* 0x000000ffd300720c */ /* 0x000fe20003f86270 */
[----:B------:R-:W-:Y:S01]  /*21b90*/  IMAD R209, R2, R4, R209 ;  /* 0x0000000402d17224 */ /* 0x000fe200078e02d1 */
[----:B------:R-:W-:Y:S01]  /*21ba0*/  IABS R211, R228 ;  /* 0x000000e400d37213 */ /* 0x000fe20000000000 */
[----:B------:R-:W-:-:S04]  /*21bb0*/  IMAD.HI.U32 R8, R3, R210, RZ ;  /* 0x000000d203087227 */ /* 0x000fc800078e00ff */
[--C-:B------:R-:W-:Y:S01]  /*21bc0*/  @!P3 IMAD.IADD R205, R205, 0x1, -R2.reuse ;  /* 0x00000001cdcdb824 */ /* 0x100fe200078e0a02 */
[C---:B------:R-:W-:Y:S01]  /*21bd0*/  ISETP.GT.U32.AND P3, PT, R2.reuse, R208, PT ;  /* 0x000000d00200720c */ /* 0x040fe20003f64070 */
[----:B------:R-:W-:Y:S01]  /*21be0*/  @!P0 IMAD.IADD R207, R207, 0x1, -R2 ;  /* 0x00000001cfcf8824 */ /* 0x000fe200078e0a02 */
[----:B------:R-:W-:Y:S01]  /*21bf0*/  ISETP.GT.U32.AND P0, PT, R2, R209, PT ;  /* 0x000000d10200720c */ /* 0x000fe20003f04070 */
[----:B------:R-:W-:Y:S02]  /*21c00*/  IMAD.MOV R4, RZ, RZ, -R8 ;  /* 0x000000ffff047224 */ /* 0x000fe400078e0a08 */
[----:B------:R-:W-:-:S04]  /*21c10*/  IMAD.HI.U32 R8, R3, R211, RZ ;  /* 0x000000d303087227 */ /* 0x000fc800078e00ff */
[----:B------:R-:W-:Y:S02]  /*21c20*/  IMAD R210, R2, R4, R210 ;  /* 0x0000000402d27224 */ /* 0x000fe400078e02d2 */
[----:B------:R-:W-:Y:S01]  /*21c30*/  IMAD.MOV R4, RZ, RZ, -R8 ;  /* 0x000000ffff047224 */ /* 0x000fe200078e0a08 */
[----:B------:R-:W-:-:S03]  /*21c40*/  IABS R213, R224 ;  /* 0x000000e000d57213 */ /* 0x000fc60000000000 */
[----:B------:R-:W-:Y:S02]  /*21c50*/  IMAD R211, R2, R4, R211 ;  /* 0x0000000402d37224 */ /* 0x000fe400078e02d3 */
[--C-:B------:R-:W-:Y:S02]  /*21c60*/  @!P3 IMAD.IADD R208, R208, 0x1, -R2.reuse ;  /* 0x00000001d0d0b824 */ /* 0x100fe400078e0a02 */
[----:B------:R-:W-:Y:S01]  /*21c70*/  @!P0 IMAD.IADD R209, R209, 0x1, -R2 ;  /* 0x00000001d1d18824 */ /* 0x000fe200078e0a02 */
[----:B------:R-:W-:Y:S01]  /*21c80*/  ISETP.GT.U32.AND P0, PT, R2, R211, PT ;  /* 0x000000d30200720c */ /* 0x000fe20003f04070 */
[----:B------:R-:W-:Y:S01]  /*21c90*/  IMAD.HI.U32 R4, R3, R213, RZ ;  /* 0x000000d503047227 */ /* 0x000fe200078e00ff */
[----:B------:R-:W-:Y:S02]  /*21ca0*/  ISETP.GE.AND P5, PT, R214, RZ, PT ;  /* 0x000000ffd600720c */ /* 0x000fe40003fa6270 */
[----:B------:R-:W-:Y:S01]  /*21cb0*/  ISETP.GT.U32.AND P3, PT, R2, R208, PT ;  /* 0x000000d00200720c */ /* 0x000fe20003f64070 */
[----:B------:R-:W-:-:S04]  /*21cc0*/  IMAD.MOV R4, RZ, RZ, -R4 ;  /* 0x000000ffff047224 */ /* 0x000fc800078e0a04 */
[----:B------:R-:W-:-:S04]  /*21cd0*/  IMAD R213, R2, R4, R213 ;  /* 0x0000000402d57224 */ /* 0x000fc800078e02d5 */
[----:B------:R-:W-:Y:S01]  /*21ce0*/  @!P0 IMAD.IADD R211, R211, 0x1, -R2 ;  /* 0x00000001d3d38824 */ /* 0x000fe200078e0a02 */
[----:B------:R-:W-:Y:S01]  /*21cf0*/  ISETP.GT.U32.AND P0, PT, R2, R213, PT ;  /* 0x000000d50200720c */ /* 0x000fe20003f04070 */
[----:B------:R-:W-:Y:S01]  /*21d00*/  @!P5 IMAD.MOV R200, RZ, RZ, -R200 ;  /* 0x000000ffffc8d224 */ /* 0x000fe200078e0ac8 */
[----:B------:R-:W-:Y:S01]  /*21d10*/  ISETP.GE.AND P5, PT, R212, RZ, PT ;  /* 0x000000ffd400720c */ /* 0x000fe20003fa6270 */
[----:B------:R-:W-:Y:S01]  /*21d20*/  @!P3 IMAD.IADD R208, R208, 0x1, -R2 ;  /* 0x00000001d0d0b824 */ /* 0x000fe200078e0a02 */
[----:B------:R-:W-:Y:S02]  /*21d30*/  IABS R212, R227 ;  /* 0x000000e300d47213 */ /* 0x000fe40000000000 */
[----:B------:R-:W-:-:S03]  /*21d40*/  ISETP.GT.U32.AND P3, PT, R2, R210, PT ;  /* 0x000000d20200720c */ /* 0x000fc60003f64070 */
[----:B------:R-:W-:Y:S01]  /*21d50*/  IMAD.HI.U32 R9, R3, R212, RZ ;  /* 0x000000d403097227 */ /* 0x000fe200078e00ff */
[----:B------:R-:W-:-:S03]  /*21d60*/  IABS R214, R220 ;  /* 0x000000dc00d67213 */ /* 0x000fc60000000000 */
[----:B------:R-:W-:Y:S02]  /*21d70*/  IMAD.MOV R8, RZ, RZ, -R9 ;  /* 0x000000ffff087224 */ /* 0x000fe400078e0a09 */
[----:B------:R-:W-:Y:S01]  /*21d80*/  @!P0 IMAD.IADD R213, R213, 0x1, -R2 ;  /* 0x00000001d5d58824 */ /* 0x000fe200078e0a02 */
[C---:B------:R-:W-:Y:S01]  /*21d90*/  ISETP.GT.U32.AND P0, PT, R2.reuse, R209, PT ;  /* 0x000000d10200720c */ /* 0x040fe20003f04070 */
[----:B------:R-:W-:Y:S02]  /*21da0*/  IMAD R212, R2, R8, R212 ;  /* 0x0000000802d47224 */ /* 0x000fe400078e02d4 */
[----:B------:R-:W-:Y:S01]  /*21db0*/  IMAD.HI.U32 R4, R3, R214, RZ ;  /* 0x000000d603047227 */ /* 0x000fe200078e00ff */
[----:B------:R-:W-:-:S03]  /*21dc0*/  IABS R215, R223 ;  /* 0x000000df00d77213 */ /* 0x000fc60000000000 */
[----:B------:R-:W-:Y:S01]  /*21dd0*/  @!P3 IMAD.IADD R210, R210, 0x1, -R2 ;  /* 0x00000001d2d2b824 */ /* 0x000fe200078e0a02 */
[----:B------:R-:W-:Y:S01]  /*21de0*/  IABS R216, R226 ;  /* 0x000000e200d87213 */ /* 0x000fe20000000000 */
[----:B------:R-:W-:Y:S01]  /*21df0*/  IMAD.MOV R4, RZ, RZ, -R4 ;  /* 0x000000ffff047224 */ /* 0x000fe200078e0a04 */
[C---:B------:R-:W-:Y:S01]  /*21e00*/  ISETP.GT.U32.AND P3, PT, R2.reuse, R212, PT ;  /* 0x000000d40200720c */ /* 0x040fe20003f64070 */
[----:B------:R-:W-:Y:S01]  /*21e10*/  @!P4 IMAD.MOV R206, RZ, RZ, -R206 ;  /* 0x000000ffffcec224 */ /* 0x000fe200078e0ace */
[C---:B------:R-:W-:Y:S01]  /*21e20*/  ISETP.GT.U32.AND P4, PT, R2.reuse, R210, PT ;  /* 0x000000d20200720c */ /* 0x040fe20003f84070 */
[----:B------:R-:W-:Y:S01]  /*21e30*/  @!P1 IMAD.MOV R207, RZ, RZ, -R207 ;  /* 0x000000ffffcf9224 */ /* 0x000fe200078e0acf */
[----:B------:R-:W-:Y:S01]  /*21e40*/  ISETP.GT.U32.AND P1, PT, R2, R211, PT ;  /* 0x000000d30200720c */ /* 0x000fe20003f24070 */
[----:B------:R-:W-:-:S04]  /*21e50*/  IMAD.HI.U32 R8, R3, R215, RZ ;  /* 0x000000d703087227 */ /* 0x000fc800078e00ff */
[----:B------:R-:W-:Y:S02]  /*21e60*/  IMAD R214, R2, R4, R214 ;  /* 0x0000000402d67224 */ /* 0x000fe400078e02d6 */
[----:B------:R-:W-:Y:S01]  /*21e70*/  IMAD.HI.U32 R9, R3, R216, RZ ;  /* 0x000000d803097227 */ /* 0x000fe200078e00ff */
[----:B------:R-:W-:-:S03]  /*21e80*/  IABS R217, R222 ;  /* 0x000000de00d97213 */ /* 0x000fc60000000000 */
[----:B------:R-:W-:Y:S02]  /*21e90*/  IMAD.MOV R8, RZ, RZ, -R8 ;  /* 0x000000ffff087224 */ /* 0x000fe400078e0a08 */
[----:B------:R-:W-:Y:S01]  /*21ea0*/  @!P0 IMAD.IADD R209, R209, 0x1, -R2 ;  /* 0x00000001d1d18824 */ /* 0x000fe200078e0a02 */
[C---:B------:R-:W-:Y:S01]  /*21eb0*/  ISETP.GT.U32.AND P0, PT, R2.reuse, R214, PT ;  /* 0x000000d60200720c */ /* 0x040fe20003f04070 */
[----:B------:R-:W-:Y:S02]  /*21ec0*/  IMAD.MOV R9, RZ, RZ, -R9 ;  /* 0x000000ffff097224 */ /* 0x000fe400078e0a09 */
[C---:B------:R-:W-:Y:S02]  /*21ed0*/  IMAD R215, R2.reuse, R8, R215 ;  /* 0x0000000802d77224 */ /* 0x040fe400078e02d7 */
[----:B------:R-:W-:Y:S02]  /*21ee0*/  IMAD R216, R2, R9, R216 ;  /* 0x0000000902d87224 */ /* 0x000fe400078e02d8 */
[----:B------:R-:W-:-:S02]  /*21ef0*/  @!P3 IMAD.IADD R212, R212, 0x1, -R2 ;  /* 0x00000001d4d4b824 */ /* 0x000fc400078e0a02 */
[----:B------:R-:W-:Y:S01]  /*21f00*/  IMAD.HI.U32 R10, R3, R217, RZ ;  /* 0x000000d9030a7227 */ /* 0x000fe200078e00ff */
[----:B------:R-:W-:-:S03]  /*21f10*/  ISETP.GE.AND P3, PT, R218, RZ, PT ;  /* 0x000000ffda00720c */ /* 0x000fc60003f66270 */
[--C-:B------:R-:W-:Y:S01]  /*21f20*/  @!P4 IMAD.IADD R210, R210, 0x1, -R2.reuse ;  /* 0x00000001d2d2c824 */ /* 0x100fe200078e0a02 */
[C---:B------:R-:W-:Y:S01]  /*21f30*/  ISETP.GT.U32.AND P4, PT, R2.reuse, R215, PT ;  /* 0x000000d70200720c */ /* 0x040fe20003f84070 */
[----:B------:R-:W-:Y:S01]  /*21f40*/  @!P1 IMAD.IADD R211, R211, 0x1, -R2 ;  /* 0x00000001d3d39824 */ /* 0x000fe200078e0a02 */
[C---:B------:R-:W-:Y:S01]  /*21f50*/  ISETP.GT.U32.AND P1, PT, R2.reuse, R216, PT ;  /* 0x000000d80200720c */ /* 0x040fe20003f24070 */
[----:B------:R-:W-:Y:S01]  /*21f60*/  @!P2 IMAD.MOV R208, RZ, RZ, -R208 ;  /* 0x000000ffffd0a224 */ /* 0x000fe200078e0ad0 */
[----:B------:R-:W-:Y:S01]  /*21f70*/  ISETP.GT.U32.AND P2, PT, R2, R212, PT ;  /* 0x000000d40200720c */ /* 0x000fe20003f44070 */
[----:B------:R-:W-:Y:S01]  /*21f80*/  IMAD.MOV R4, RZ, RZ, -R10 ;  /* 0x000000ffff047224 */ /* 0x000fe200078e0a0a */
[----:B------:R-:W-:Y:S01]  /*21f90*/  IABS R218, R221 ;  /* 0x000000dd00da7213 */ /* 0x000fe20000000000 */
[----:B------:R-:W-:Y:S01]  /*21fa0*/  @!P0 IMAD.IADD R214, R214, 0x1, -R2 ;  /* 0x00000001d6d68824 */ /* 0x000fe200078e0a02 */
[----:B------:R-:W-:Y:S01]  /*21fb0*/  ISETP.GE.AND P0, PT, R227, RZ, PT ;  /* 0x000000ffe300720c */ /* 0x000fe20003f06270 */
[----:B------:R-:W-:-:S02]  /*21fc0*/  IMAD R217, R2, R4, R217 ;  /* 0x0000000402d97224 */ /* 0x000fc400078e02d9 */
[----:B------:R-:W-:-:S04]  /*21fd0*/  IMAD.HI.U32 R4, R3, R218, RZ ;  /* 0x000000da03047227 */ /* 0x000fc800078e00ff */
[----:B------:R-:W-:Y:S01]  /*21fe0*/  @!P5 IMAD.MOV R205, RZ, RZ, -R205 ;  /* 0x000000ffffcdd224 */ /* 0x000fe200078e0acd */
[----:B------:R-:W-:Y:S01]  /*21ff0*/  ISETP.GT.U32.AND P5, PT, R2, R213, PT ;  /* 0x000000d50200720c */ /* 0x000fe20003fa4070 */
[----:B------:R-:W-:Y:S02]  /*22000*/  IMAD.MOV R4, RZ, RZ, -R4 ;  /* 0x000000ffff047224 */ /* 0x000fe400078e0a04 */
[--C-:B------:R-:W-:Y:S01]  /*22010*/  @!P4 IMAD.IADD R215, R215, 0x1, -R2.reuse ;  /* 0x00000001d7d7c824 */ /* 0x100fe200078e0a02 */
[----:B------:R-:W-:Y:S01]  /*22020*/  ISETP.GE.AND P4, PT, R224, RZ, PT ;  /* 0x000000ffe000720c */ /* 0x000fe20003f86270 */
[--C-:B------:R-:W-:Y:S01]  /*22030*/  @!P1 IMAD.IADD R216, R216, 0x1, -R2.reuse ;  /* 0x00000001d8d89824 */ /* 0x100fe200078e0a02 */
[----:B------:R-:W4:Y:S01]  /*22040*/  LDL.LU R224, [R1+0x778] ;  /* 0x0007780001e07983 */ /* 0x000f220000300800 */
[----:B------:R-:W-:Y:S02]  /*22050*/  @!P2 IMAD.IADD R212, R212, 0x1, -R2 ;  /* 0x00000001d4d4a824 */ /* 0x000fe400078e0a02 */
[----:B------:R-:W-:-:S02]  /*22060*/  IMAD R218, R2, R4, R218 ;  /* 0x0000000402da7224 */ /* 0x000fc400078e02da */
[----:B------:R-:W-:Y:S01]  /*22070*/  @!P6 IMAD.MOV R209, RZ, RZ, -R209 ;  /* 0x000000ffffd1e224 */ /* 0x000fe200078e0ad1 */
[C---:B------:R-:W-:Y:S01]  /*22080*/  ISETP.GT.U32.AND P6, PT, R2.reuse, R216, PT ;  /* 0x000000d80200720c */ /* 0x040fe20003fc4070 */
[----:B------:R-:W-:Y:S01]  /*22090*/  @!P0 IMAD.MOV R212, RZ, RZ, -R212 ;  /* 0x000000ffffd48224 */ /* 0x000fe200078e0ad4 */
[----:B------:R-:W-:Y:S01]  /*220a0*/  ISETP.GT.U32.AND P0, PT, R2, R218, PT ;  /* 0x000000da0200720c */ /* 0x000fe20003f04070 */
[----:B------:R-:W-:-:S04]  /*220b0*/  @!P5 IMAD.IADD R213, R213, 0x1, -R2 ;  /* 0x00000001d5d5d824 */ /* 0x000fc800078e0a02 */
[----:B------:R-:W-:Y:S01]  /*220c0*/  @!P4 IMAD.MOV R213, RZ, RZ, -R213 ;  /* 0x000000ffffd5c224 */ /* 0x000fe200078e0ad5 */
[----:B------:R-:W-:Y:S02]  /*220d0*/  ISETP.GE.AND P4, PT, R223, RZ, PT ;  /* 0x000000ffdf00720c */ /* 0x000fe40003f86270 */
[----:B------:R-:W3:Y:S03]  /*220e0*/  LDL.LU R223, [R1+0x79c] ;  /* 0x00079c0001df7983 */ /* 0x000ee60000300800 */
[--C-:B------:R-:W-:Y:S01]  /*220f0*/  @!P6 IMAD.IADD R216, R216, 0x1, -R2.reuse ;  /* 0x00000001d8d8e824 */ /* 0x100fe200078e0a02 */
[----:B------:R-:W-:Y:S01]  /*22100*/  ISETP.GE.AND P6, PT, R222, RZ, PT ;  /* 0x000000ffde00720c */ /* 0x000fe20003fc6270 */
[----:B------:R-:W-:Y:S01]  /*22110*/  @!P0 IMAD.IADD R218, R218, 0x1, -R2 ;  /* 0x00000001dada8824 */ /* 0x000fe200078e0a02 */
[----:B------:R-:W4:Y:S01]  /*22120*/  LDL.LU R222, [R1+0x7a4] ;  /* 0x0007a40001de7983 */ /* 0x000f220000300800 */
[----:B--2---:R-:W-:-:S02]  /*22130*/  IABS R219, R250 ;  /* 0x000000fa00db7213 */ /* 0x004fc40000000000 */
[----:B------:R-:W-:Y:S02]  /*22140*/  ISETP.GE.AND P0, PT, R250, RZ, PT ;  /* 0x000000fffa00720c */ /* 0x000fe40003f06270 */
[----:B------:R-:W2:Y:S01]  /*22150*/  LDL.LU R250, [R1+0x7ac] ;  /* 0x0007ac0001fa7983 */ /* 0x000ea20000300800 */
[----:B------:R-:W-:-:S03]  /*22160*/  ISETP.GE.AND P2, PT, R228, RZ, PT ;  /* 0x000000ffe400720c */ /* 0x000fc60003f46270 */
[----:B------:R-:W4:Y:S01]  /*22170*/  LDL.LU R228, [R1+0x77c] ;  /* 0x00077c0001e47983 */ /* 0x000f220000300800 */
[----:B------:R-:W-:-:S03]  /*22180*/  ISETP.GT.U32.AND P5, PT, R2, R217, PT ;  /* 0x000000d90200720c */ /* 0x000fc60003fa4070 */
[----:B------:R-:W4:Y:S01]  /*22190*/  LDL.LU R234, [R1+0x780] ;  /* 0x0007800001ea7983 */ /* 0x000f220000300800 */
[----:B------:R-:W-:-:S03]  /*221a0*/  IMAD.HI.U32 R8, R3, R219, RZ ;  /* 0x000000db03087227 */ /* 0x000fc600078e00ff */
[----:B------:R-:W4:Y:S06]  /*221b0*/  LDL.LU R233, [R1+0x784] ;  /* 0x0007840001e97983 */ /* 0x000f2c0000300800 */
[----:B------:R-:W-:Y:S01]  /*221c0*/  @!P5 IMAD.IADD R217, R217, 0x1, -R2 ;  /* 0x00000001d9d9d824 */ /* 0x000fe200078e0a02 */
[C---:B------:R-:W-:Y:S01]  /*221d0*/  ISETP.GT.U32.AND P5, PT, R2.reuse, R214, PT ;  /* 0x000000d60200720c */ /* 0x040fe20003fa4070 */
[----:B------:R-:W-:Y:S01]  /*221e0*/  IMAD.MOV R8, RZ, RZ, -R8 ;  /* 0x000000ffff087224 */ /* 0x000fe200078e0a08 */
[----:B------:R-:W4:Y:S03]  /*221f0*/  LDL.LU R232, [R1+0x788] ;  /* 0x0007880001e87983 */ /* 0x000f260000300800 */
[----:B------:R-:W-:-:S02]  /*22200*/  IMAD R219, R2, R8, R219 ;  /* 0x0000000802db7224 */ /* 0x000fc400078e02db */
[----:B------:R-:W-:Y:S01]  /*22210*/  @!P3 IMAD.MOV R210, RZ, RZ, -R210 ;  /* 0x000000ffffd2b224 */ /* 0x000fe200078e0ad2 */
[----:B------:R-:W-:-:S05]  /*22220*/  ISETP.GT.U32.AND P3, PT, R2, R215, PT ;  /* 0x000000d70200720c */ /* 0x000fca0003f64070 */
[----:B------:R-:W-:Y:S01]  /*22230*/  @!P5 IMAD.IADD R214, R214, 0x1, -R2 ;  /* 0x00000001d6d6d824 */ /* 0x000fe200078e0a02 */
[----:B------:R-:W-:-:S07]  /*22240*/  ISETP.GT.U32.AND P5, PT, R2, R219, PT ;  /* 0x000000db0200720c */ /* 0x000fce0003fa4070 */
[----:B------:R-:W-:-:S06]  /*22250*/  @!P3 IMAD.IADD R215, R215, 0x1, -R2 ;  /* 0x00000001d7d7b824 */ /* 0x000fcc00078e0a02 */
[----:B------:R-:W-:Y:S02]  /*22260*/  @!P5 IMAD.IADD R219, R219, 0x1, -R2 ;  /* 0x00000001dbdbd824 */ /* 0x000fe400078e0a02 */
[----:B------:R-:W-:-:S03]  /*22270*/  @!P4 IMAD.MOV R215, RZ, RZ, -R215 ;  /* 0x000000ffffd7c224 */ /* 0x000fc600078e0ad7 */
[----:B------:R-:W-:-:S13]  /*22280*/  ISETP.GT.U32.AND P4, PT, R2, R219, PT ;  /* 0x000000db0200720c */ /* 0x000fda0003f84070 */
[----:B------:R-:W-:-:S04]  /*22290*/  @!P4 IMAD.IADD R219, R219, 0x1, -R2 ;  /* 0x00000001dbdbc824 */ /* 0x000fc800078e0a02 */
[----:B------:R-:W-:Y:S01]  /*222a0*/  @!P0 IMAD.MOV R219, RZ, RZ, -R219 ;  /* 0x000000ffffdb8224 */ /* 0x000fe200078e0adb */
[----:B---3--:R-:W-:-:S05]  /*222b0*/  IABS R8, R223 ;  /* 0x000000df00087213 */ /* 0x008fca0000000000 */
[----:B------:R-:W-:Y:S01]  /*222c0*/  IMAD.MOV.U32 R9, RZ, RZ, R8 ;  /* 0x000000ffff097224 */ /* 0x000fe200078e0008 */
[----:B--2---:R-:W-:Y:S02]  /*222d0*/  IABS R8, R250 ;  /* 0x000000fa00087213 */ /* 0x004fe40000000000 */
[----:B------:R-:W-:Y:S02]  /*222e0*/  ISETP.GE.AND P0, PT, R250, RZ, PT ;  /* 0x000000fffa00720c */ /* 0x000fe40003f06270 */
[----:B------:R-:W2:Y:S01]  /*222f0*/  LDL.LU R250, [R1+0x78c] ;  /* 0x00078c0001fa7983 */ /* 0x000ea20000300800 */
[----:B------:R-:W-:Y:S01]  /*22300*/  @!P2 IMAD.MOV R211, RZ, RZ, -R211 ;  /* 0x000000ffffd3a224 */ /* 0x000fe200078e0ad3 */
[----:B------:R-:W-:Y:S02]  /*22310*/  ISETP.GT.U32.AND P2, PT, R2, R217, PT ;  /* 0x000000d90200720c */ /* 0x000fe40003f44070 */
[----:B------:R-:W-:Y:S01]  /*22320*/  ISETP.GE.AND P1, PT, R220, RZ, PT ;  /* 0x000000ffdc00720c */ /* 0x000fe20003f26270 */
[----:B------:R-:W3:Y:S01]  /*22330*/  LDL.LU R236, [R1+0x790] ;  /* 0x0007900001ec7983 */ /* 0x000ee20000300800 */
[----:B------:R-:W-:-:S02]  /*22340*/  IABS R220, R225 ;  /* 0x000000e100dc7213 */ /* 0x000fc40000000000 */
[----:B------:R-:W-:Y:S01]  /*22350*/  ISETP.GE.AND P3, PT, R226, RZ, PT ;  /* 0x000000ffe200720c */ /* 0x000fe20003f66270 */
[----:B------:R-:W3:Y:S02]  /*22360*/  LDL.LU R235, [R1+0x794] ;  /* 0x0007940001eb7983 */ /* 0x000ee40000300800 */
[----:B------:R-:W-:-:S04]  /*22370*/  IMAD.HI.U32 R4, R3, R220, RZ ;  /* 0x000000dc03047227 */ /* 0x000fc800078e00ff */
[----:B------:R-:W-:Y:S01]  /*22380*/  @!P2 IMAD.IADD R217, R217, 0x1, -R2 ;  /* 0x00000001d9d9a824 */ /* 0x000fe200078e0a02 */
[----:B------:R-:W-:Y:S01]  /*22390*/  ISETP.GE.AND P2, PT, R221, RZ, PT ;  /* 0x000000ffdd00720c */ /* 0x000fe20003f46270 */
[----:B------:R-:W-:Y:S01]  /*223a0*/  @!P1 IMAD.MOV R214, RZ, RZ, -R214 ;  /* 0x000000ffffd69224 */ /* 0x000fe200078e0ad6 */
[----:B----4-:R-:W-:Y:S01]  /*223b0*/  IABS R221, R224 ;  /* 0x000000e000dd7213 */ /* 0x010fe20000000000 */
[----:B------:R-:W-:Y:S01]  /*223c0*/  IMAD.MOV R4, RZ, RZ, -R4 ;  /* 0x000000ffff047224 */ /* 0x000fe200078e0a04 */
[----:B------:R-:W-:-:S03]  /*223d0*/  ISETP.GT.U32.AND P1, PT, R2, R218, PT ;  /* 0x000000da0200720c */ /* 0x000fc60003f24070 */
[----:B------:R-:W-:Y:S02]  /*223e0*/  IMAD R220, R2, R4, R220 ;  /* 0x0000000402dc7224 */ /* 0x000fe400078e02dc */
[----:B------:R-:W-:-:S04]  /*223f0*/  IMAD.HI.U32 R4, R3, R221, RZ ;  /* 0x000000dd03047227 */ /* 0x000fc800078e00ff */
[----:B------:R-:W-:Y:S01]  /*22400*/  IMAD.MOV R4, RZ, RZ, -R4 ;  /* 0x000000ffff047224 */ /* 0x000fe200078e0a04 */
[----:B------:R-:W-:-:S03]  /*22410*/  ISETP.GT.U32.AND P5, PT, R2, R220, PT ;  /* 0x000000dc0200720c */ /* 0x000fc60003fa4070 */
[----:B------:R-:W-:Y:S02]  /*22420*/  @!P1 IMAD.IADD R218, R218, 0x1, -R2 ;  /* 0x00000001dada9824 */ /* 0x000fe400078e0a02 */
[----:B------:R-:W-:Y:S02]  /*22430*/  IMAD R221, R2, R4, R221 ;  /* 0x0000000402dd7224 */ /* 0x000fe400078e02dd */
[----:B------:R-:W-:-:S03]  /*22440*/  @!P2 IMAD.MOV R218, RZ, RZ, -R218 ;  /* 0x000000ffffdaa224 */ /* 0x000fc600078e0ada */
[----:B------:R-:W-:-:S03]  /*22450*/  ISETP.GT.U32.AND P2, PT, R2, R221, PT ;  /* 0x000000dd0200720c */ /* 0x000fc60003f44070 */
[----:B------:R-:W-:Y:S01]  /*22460*/  @!P5 IMAD.IADD R220, R220, 0x1, -R2 ;  /* 0x00000001dcdcd824 */ /* 0x000fe200078e0a02 */
[----:B------:R-:W-:Y:S01]  /*22470*/  IABS R4, R222 ;  /* 0x000000de00047213 */ /* 0x000fe20000000000 */
[----:B------:R-:W-:-:S03]  /*22480*/  @!P3 IMAD.MOV R216, RZ, RZ, -R216 ;  /* 0x000000ffffd8b224 */ /* 0x000fc600078e0ad8 */
[----:B------:R-:W-:Y:S01]  /*22490*/  ISETP.GT.U32.AND P5, PT, R2, R220, PT ;  /* 0x000000dc0200720c */ /* 0x000fe20003fa4070 */
[----:B------:R-:W-:-:S04]  /*224a0*/  @!P6 IMAD.MOV R217, RZ, RZ, -R217 ;  /* 0x000000ffffd9e224 */ /* 0x000fc800078e0ad9 */
[----:B------:R-:W-:Y:S01]  /*224b0*/  @!P2 IMAD.IADD R221, R221, 0x1, -R2 ;  /* 0x00000001dddda824 */ /* 0x000fe200078e0a02 */
[----:B------:R-:W-:Y:S02]  /*224c0*/  ISETP.GE.AND P3, PT, R225, RZ, PT ;  /* 0x000000ffe100720c */ /* 0x000fe40003f66270 */
[----:B------:R-:W-:Y:S01]  /*224d0*/  ISETP.GE.AND P6, PT, R224, RZ, PT ;  /* 0x000000ffe000720c */ /* 0x000fe20003fc6270 */
[C---:B------:R-:W-:Y:S01]  /*224e0*/  IMAD.HI.U32 R224, R3.reuse, R8, RZ ;  /* 0x0000000803e07227 */ /* 0x040fe200078e00ff */
[----:B------:R-:W-:Y:S02]  /*224f0*/  IABS R225, R228 ;  /* 0x000000e400e17213 */ /* 0x000fe40000000000 */
[----:B------:R-:W-:Y:S01]  /*22500*/  ISETP.GT.U32.AND P2, PT, R2, R221, PT ;  /* 0x000000dd0200720c */ /* 0x000fe20003f44070 */
[----:B------:R-:W-:Y:S02]  /*22510*/  IMAD.MOV.U32 R10, RZ, RZ, R4 ;  /* 0x000000ffff0a7224 */ /* 0x000fe400078e0004 */
[----:B------:R-:W-:-:S04]  /*22520*/  IMAD.HI.U32 R4, R3, R225, RZ ;  /* 0x000000e103047227 */ /* 0x000fc800078e00ff */
[----:B------:R-:W-:Y:S02]  /*22530*/  IMAD.MOV R224, RZ, RZ, -R224 ;  /* 0x000000ffffe07224 */ /* 0x000fe400078e0ae0 */
[----:B------:R-:W-:Y:S02]  /*22540*/  @!P5 IMAD.IADD R220, R220, 0x1, -R2 ;  /* 0x00000001dcdcd824 */ /* 0x000fe400078e0a02 */
[----:B------:R-:W-:Y:S02]  /*22550*/  IMAD.MOV R4, RZ, RZ, -R4 ;  /* 0x000000ffff047224 */ /* 0x000fe400078e0a04 */
[C---:B------:R-:W-:Y:S02]  /*22560*/  IMAD R224, R2.reuse, R224, R8 ;  /* 0x000000e002e07224 */ /* 0x040fe400078e0208 */
[----:B------:R-:W-:Y:S02]  /*22570*/  IMAD R225, R2, R4, R225 ;  /* 0x0000000402e17224 */ /* 0x000fe400078e02e1 */
[----:B------:R-:W-:-:S02]  /*22580*/  @!P2 IMAD.IADD R221, R221, 0x1, -R2 ;  /* 0x00000001dddda824 */ /* 0x000fc400078e0a02 */
[----:B------:R-:W-:Y:S01]  /*22590*/  @!P3 IMAD.MOV R220, RZ, RZ, -R220 ;  /* 0x000000ffffdcb224 */ /* 0x000fe200078e0adc */
[C---:B------:R-:W-:Y:S01]  /*225a0*/  ISETP.GT.U32.AND P3, PT, R2.reuse, R224, PT ;  /* 0x000000e00200720c */ /* 0x040fe20003f64070 */
[----:B------:R-:W-:Y:S01]  /*225b0*/  @!P6 IMAD.MOV R221, RZ, RZ, -R221 ;  /* 0x000000ffffdde224 */ /* 0x000fe200078e0add */
[----:B------:R-:W-:Y:S02]  /*225c0*/  ISETP.GT.U32.AND P6, PT, R2, R225, PT ;  /* 0x000000e10200720c */ /* 0x000fe40003fc4070 */
[----:B------:R-:W-:Y:S01]  /*225d0*/  ISETP.GE.AND P4, PT, R222, RZ, PT ;  /* 0x000000ffde00720c */ /* 0x000fe20003f86270 */
[----:B------:R-:W-:Y:S01]  /*225e0*/  IMAD.HI.U32 R222, R3, R9, RZ ;  /* 0x0000000903de7227 */ /* 0x000fe200078e00ff */
[----:B------:R-:W-:-:S03]  /*225f0*/  ISETP.GE.AND P1, PT, R223, RZ, PT ;  /* 0x000000ffdf00720c */ /* 0x000fc60003f26270 */
[----:B------:R-:W-:Y:S02]  /*22600*/  IMAD.MOV R222, RZ, RZ, -R222 ;  /* 0x000000ffffde7224 */ /* 0x000fe400078e0ade */
[----:B------:R-:W-:-:S04]  /*22610*/  IMAD.HI.U32 R223, R3, R10, RZ ;  /* 0x0000000a03df7227 */ /* 0x000fc800078e00ff */
[--C-:B------:R-:W-:Y:S02]  /*22620*/  @!P3 IMAD.IADD R224, R224, 0x1, -R2.reuse ;  /* 0x00000001e0e0b824 */ /* 0x100fe400078e0a02 */
[----:B------:R-:W-:Y:S02]  /*22630*/  @!P6 IMAD.IADD R225, R225, 0x1, -R2 ;  /* 0x00000001e1e1e824 */ /* 0x000fe400078e0a02 */
[C---:B------:R-:W-:Y:S01]  /*22640*/  IMAD R222, R2.reuse, R222, R9 ;  /* 0x000000de02de7224 */ /* 0x040fe200078e0209 */
[C---:B------:R-:W-:Y:S01]  /*22650*/  ISETP.GT.U32.AND P6, PT, R2.reuse, R224, PT ;  /* 0x000000e00200720c */ /* 0x040fe20003fc4070 */
[----:B------:R-:W-:Y:S01]  /*22660*/  IMAD.MOV R223, RZ, RZ, -R223 ;  /* 0x000000ffffdf7224 */ /* 0x000fe200078e0adf */
[----:B------:R-:W-:Y:S02]  /*22670*/  IABS R226, R234 ;  /* 0x000000ea00e27213 */ /* 0x000fe40000000000 */
[C---:B------:R-:W-:Y:S01]  /*22680*/  ISETP.GT.U32.AND P5, PT, R2.reuse, R222, PT ;  /* 0x000000de0200720c */ /* 0x040fe20003fa4070 */
[----:B------:R-:W-:-:S02]  /*22690*/  IMAD R223, R2, R223, R10 ;  /* 0x000000df02df7224 */ /* 0x000fc400078e020a */
[----:B------:R-:W-:-:S03]  /*226a0*/  IMAD.HI.U32 R4, R3, R226, RZ ;  /* 0x000000e203047227 */ /* 0x000fc600078e00ff */
[----:B------:R-:W-:Y:S01]  /*226b0*/  ISETP.GT.U32.AND P2, PT, R2, R223, PT ;  /* 0x000000df0200720c */ /* 0x000fe20003f44070 */
[----:B------:R-:W-:Y:S02]  /*226c0*/  IMAD.MOV R4, RZ, RZ, -R4 ;  /* 0x000000ffff047224 */ /* 0x000fe400078e0a04 */
[--C-:B------:R-:W-:Y:S01]  /*226d0*/  @!P6 IMAD.IADD R224, R224, 0x1, -R2.reuse ;  /* 0x00000001e0e0e824 */ /* 0x100fe200078e0a02 */
[----:B------:R-:W-:Y:S02]  /*226e0*/  ISETP.GE.AND P6, PT, R234, RZ, PT ;  /* 0x000000ffea00720c */ /* 0x000fe40003fc6270 */
[----:B------:R-:W4:Y:S01]  /*226f0*/  LDL.LU R234, [R1+0x798] ;  /* 0x0007980001ea7983 */ /* 0x000f220000300800 */
[----:B------:R-:W-:Y:S02]  /*22700*/  @!P5 IMAD.IADD R222, R222, 0x1, -R2 ;  /* 0x00000001deded824 */ /* 0x000fe400078e0a02 */
[C---:B------:R-:W-:Y:S01]  /*22710*/  IMAD R226, R2.reuse, R4, R226 ;  /* 0x0000000402e27224 */ /* 0x040fe200078e02e2 */
[----:B------:R-:W4:Y:S02]  /*22720*/  LDL.LU R239, [R1+0x7a0] ;  /* 0x0007a00001ef7983 */ /* 0x000f240000300800 */
[C---:B------:R-:W-:Y:S01]  /*22730*/  ISETP.GT.U32.AND P5, PT, R2.reuse, R222, PT ;  /* 0x000000de0200720c */ /* 0x040fe20003fa4070 */
[--C-:B------:R-:W-:Y:S01]  /*22740*/  @!P2 IMAD.IADD R223, R223, 0x1, -R2.reuse ;  /* 0x00000001dfdfa824 */ /* 0x100fe200078e0a02 */
[----:B------:R-:W-:Y:S01]  /*22750*/  ISETP.GT.U32.AND P2, PT, R2, R226, PT ;  /* 0x000000e20200720c */ /* 0x000fe20003f44070 */
[----:B------:R-:W4:Y:S04]  /*22760*/  LDL.LU R237, [R1+0x7a8] ;  /* 0x0007a80001ed7983 */ /* 0x000f280000300800 */
[----:B------:R-:W4:Y:S06]  /*22770*/  LDL.LU R238, [R1+0x7b0] ;  /* 0x0007b00001ee7983 */ /* 0x000f2c0000300800 */
[----:B------:R-:W-:-:S02]  /*22780*/  @!P5 IMAD.IADD R222, R222, 0x1, -R2 ;  /* 0x00000001deded824 */ /* 0x000fc400078e0a02 */
[----:B------:R-:W-:Y:S02]  /*22790*/  @!P2 IMAD.IADD R226, R226, 0x1, -R2 ;  /* 0x00000001e2e2a824 */ /* 0x000fe400078e0a02 */
[----:B------:R-:W-:-:S03]  /*227a0*/  @!P1 IMAD.MOV R222, RZ, RZ, -R222 ;  /* 0x000000ffffde9224 */ /* 0x000fc600078e0ade */
[----:B------:R-:W-:-:S13]  /*227b0*/  ISETP.GT.U32.AND P1, PT, R2, R226, PT ;  /* 0x000000e20200720c */ /* 0x000fda0003f24070 */
[----:B------:R-:W-:-:S04]  /*227c0*/  @!P1 IMAD.IADD R226, R226, 0x1, -R2 ;  /* 0x00000001e2e29824 */ /* 0x000fc800078e0a02 */
[----:B------:R-:W-:Y:S01]  /*227d0*/  @!P6 IMAD.MOV R226, RZ, RZ, -R226 ;  /* 0x000000ffffe2e224 */ /* 0x000fe200078e0ae2 */
[----:B--2---:R-:W-:Y:S02]  /*227e0*/  IABS R229, R250 ;  /* 0x000000fa00e57213 */ /* 0x004fe40000000000 */
[----:B------:R-:W-:Y:S02]  /*227f0*/  ISETP.GE.AND P6, PT, R250, RZ, PT ;  /* 0x000000fffa00720c */ /* 0x000fe40003fc6270 */
[----:B------:R-:W2:Y:S01]  /*22800*/  LDL.LU R250, [R1+0x7b4] ;  /* 0x0007b40001fa7983 */ /* 0x000ea20000300800 */
[----:B------:R-:W-:Y:S02]  /*22810*/  IABS R227, R233 ;  /* 0x000000e900e37213 */ /* 0x000fe40000000000 */
[----:B------:R-:W-:Y:S01]  /*22820*/  ISETP.GE.AND P5, PT, R228, RZ, PT ;  /* 0x000000ffe400720c */ /* 0x000fe20003fa6270 */
[----:B------:R-:W2:Y:S02]  /*22830*/  LDL.LU R240, [R1+0x7b8] ;  /* 0x0007b80001f07983 */ /* 0x000ea40000300800 */
[----:B------:R-:W-:Y:S01]  /*22840*/  IMAD.HI.U32 R8, R3, R227, RZ ;  /* 0x000000e303087227 */ /* 0x000fe200078e00ff */
[----:B------:R-:W-:Y:S01]  /*22850*/  IABS R228, R232 ;  /* 0x000000e800e47213 */ /* 0x000fe20000000000 */
[----:B------:R-:W2:Y:S02]  /*22860*/  LDL.LU R241, [R1+0x7bc] ;  /* 0x0007bc0001f17983 */ /* 0x000ea40000300800 */
[----:B------:R-:W-:Y:S01]  /*22870*/  IMAD.MOV R4, RZ, RZ, -R8 ;  /* 0x000000ffff047224 */ /* 0x000fe200078e0a08 */
[C---:B------:R-:W-:Y:S01]  /*22880*/  ISETP.GT.U32.AND P2, PT, R2.reuse, R225, PT ;  /* 0x000000e10200720c */ /* 0x040fe20003f44070 */
[----:B------:R-:W2:Y:S01]  /*22890*/  LDL.LU R245, [R1+0x7c0] ;  /* 0x0007c00001f57983 */ /* 0x000ea20000300800 */
[C---:B------:R-:W-:Y:S01]  /*228a0*/  ISETP.GT.U32.AND P3, PT, R2.reuse, R223, PT ;  /* 0x000000df0200720c */ /* 0x040fe20003f64070 */
[----:B------:R-:W-:-:S02]  /*228b0*/  IMAD R227, R2, R4, R227 ;  /* 0x0000000402e37224 */ /* 0x000fc400078e02e3 */
[----:B------:R-:W-:Y:S01]  /*228c0*/  IMAD.HI.U32 R4, R3, R228, RZ ;  /* 0x000000e403047227 */ /* 0x000fe200078e00ff */
[----:B---3--:R-:W-:Y:S01]  /*228d0*/  IABS R230, R236 ;  /* 0x000000ec00e67213 */ /* 0x008fe20000000000 */
[----:B------:R-:W3:Y:S02]  /*228e0*/  LDL.LU R244, [R1+0x7c4] ;  /* 0x0007c40001f47983 */ /* 0x000ee40000300800 */
[----:B------:R-:W-:-:S04]  /*228f0*/  IMAD.MOV R4, RZ, RZ, -R4 ;  /* 0x000000ffff047224 */ /* 0x000fc800078e0a04 */
[C---:B------:R-:W-:Y:S02]  /*22900*/  IMAD R228, R2.reuse, R4, R228 ;  /* 0x0000000402e47224 */ /* 0x040fe400078e02e4 */
[--C-:B------:R-:W-:Y:S02]  /*22910*/  @!P2 IMAD.IADD R225, R225, 0x1, -R2.reuse ;  /* 0x00000001e1e1a824 */ /* 0x100fe400078e0a02 */
[----:B------:R-:W-:Y:S01]  /*22920*/  @!P3 IMAD.IADD R223, R223, 0x1, -R2 ;  /* 0x00000001dfdfb824 */ /* 0x000fe200078e0a02 */
[C---:B------:R-:W-:Y:S02]  /*22930*/  ISETP.GT.U32.AND P2, PT, R2.reuse, R228, PT ;  /* 0x000000e40200720c */ /* 0x040fe40003f44070 */
[----:B------:R-:W-:Y:S01]  /*22940*/  ISETP.GT.U32.AND P3, PT, R2, R227, PT ;  /* 0x000000e30200720c */ /* 0x000fe20003f64070 */
[----:B------:R-:W-:-:S04]  /*22950*/  IMAD.HI.U32 R8, R3, R230, RZ ;  /* 0x000000e603087227 */ /* 0x000fc800078e00ff */
[----:B------:R-:W-:Y:S01]  /*22960*/  IMAD.MOV R8, RZ, RZ, -R8 ;  /* 0x000000ffff087224 */ /* 0x000fe200078e0a08 */
[----:B------:R-:W-:Y:S01]  /*22970*/  IABS R231, R235 ;  /* 0x000000eb00e77213 */ /* 0x000fe20000000000 */
[----:B------:R-:W-:-:S04]  /*22980*/  IMAD.HI.U32 R4, R3, R229, RZ ;  /* 0x000000e503047227 */ /* 0x000fc800078e00ff */
[--C-:B------:R-:W-:Y:S02]  /*22990*/  @!P2 IMAD.IADD R228, R228, 0x1, -R2.reuse ;  /* 0x00000001e4e4a824 */ /* 0x100fe400078e0a02 */
[----:B------:R-:W-:Y:S02]  /*229a0*/  @!P3 IMAD.IADD R227, R227, 0x1, -R2 ;  /* 0x00000001e3e3b824 */ /* 0x000fe400078e0a02 */
[C---:B------:R-:W-:Y:S02]  /*229b0*/  IMAD R230, R2.reuse, R8, R230 ;  /* 0x0000000802e67224 */ /* 0x040fe400078e02e6 */
[----:B------:R-:W-:Y:S01]  /*229c0*/  @!P4 IMAD.MOV R223, RZ, RZ, -R223 ;  /* 0x000000ffffdfc224 */ /* 0x000fe200078e0adf */
[C---:B------:R-:W-:Y:S01]  /*229d0*/  ISETP.GT.U32.AND P4, PT, R2.reuse, R228, PT ;  /* 0x000000e40200720c */ /* 0x040fe20003f84070 */
[----:B------:R-:W-:Y:S01]  /*229e0*/  IMAD.MOV R4, RZ, RZ, -R4 ;  /* 0x000000ffff047224 */ /* 0x000fe200078e0a04 */
[C---:B------:R-:W-:Y:S01]  /*229f0*/  ISETP.GT.U32.AND P2, PT, R2.reuse, R227, PT ;  /* 0x000000e30200720c */ /* 0x040fe20003f44070 */
[----:B------:R-:W-:Y:S01]  /*22a00*/  @!P5 IMAD.MOV R225, RZ, RZ, -R225 ;  /* 0x000000ffffe1d224 */ /* 0x000fe200078e0ae1 */
[----:B------:R-:W-:Y:S01]  /*22a10*/  ISETP.GT.U32.AND P5, PT, R2, R230, PT ;  /* 0x000000e60200720c */ /* 0x000fe20003fa4070 */
[----:B------:R-:W-:Y:S01]  /*22a20*/  IMAD.HI.U32 R9, R3, R231, RZ ;  /* 0x000000e703097227 */ /* 0x000fe200078e00ff */
[----:B------:R-:W-:-:S02]  /*22a30*/  ISETP.GE.AND P3, PT, R232, RZ, PT ;  /* 0x000000ffe800720c */ /* 0x000fc40003f66270 */
[----:B------:R-:W-:Y:S01]  /*22a40*/  ISETP.GE.AND P1, PT, R233, RZ, PT ;  /* 0x000000ffe900720c */ /* 0x000fe20003f26270 */
[----:B------:R-:W-:Y:S02]  /*22a50*/  IMAD R229, R2, R4, R229 ;  /* 0x0000000402e57224 */ /* 0x000fe400078e02e5 */
[----:B------:R-:W-:-:S04]  /*22a60*/  IMAD.MOV R4, RZ, RZ, -R9 ;  /* 0x000000ffff047224 */ /* 0x000fc800078e0a09 */
[----:B------:R-:W-:Y:S02]  /*22a70*/  IMAD R231, R2, R4, R231 ;  /* 0x0000000402e77224 */ /* 0x000fe400078e02e7 */
[--C-:B------:R-:W-:Y:S02]  /*22a80*/  @!P4 IMAD.IADD R228, R228, 0x1, -R2.reuse ;  /* 0x00000001e4e4c824 */ /* 0x100fe400078e0a02 */
[--C-:B------:R-:W-:Y:S02]  /*22a90*/  @!P2 IMAD.IADD R227, R227, 0x1, -R2.reuse ;  /* 0x00000001e3e3a824 */ /* 0x100fe400078e0a02 */
[----:B------:R-:W-:Y:S02]  /*22aa0*/  @!P5 IMAD.IADD R230, R230, 0x1, -R2 ;  /* 0x00000001e6e6d824 */ /* 0x000fe400078e0a02 */
[----:B------:R-:W-:Y:S02]  /*22ab0*/  @!P3 IMAD.MOV R228, RZ, RZ, -R228 ;  /* 0x000000ffffe4b224 */ /* 0x000fe400078e0ae4 */
[----:B------:R-:W-:Y:S01]  /*22ac0*/  @!P1 IMAD.MOV R227, RZ, RZ, -R227 ;  /* 0x000000ffffe39224 */ /* 0x000fe200078e0ae3 */
[----:B------:R-:W-:-:S02]  /*22ad0*/  ISETP.GT.U32.AND P1, PT, R2, R230, PT ;  /* 0x000000e60200720c */ /* 0x000fc40003f24070 */
[----:B------:R-:W-:Y:S02]  /*22ae0*/  ISETP.GE.AND P4, PT, R236, RZ, PT ;  /* 0x000000ffec00720c */ /* 0x000fe40003f86270 */
[----:B----4-:R-:W-:Y:S02]  /*22af0*/  IABS R232, R234 ;  /* 0x000000ea00e87213 */ /* 0x010fe40000000000 */
[----:B------:R-:W-:-:S03]  /*22b00*/  IABS R233, R239 ;  /* 0x000000ef00e97213 */ /* 0x000fc60000000000 */
[----:B------:R-:W-:-:S04]  /*22b10*/  IMAD.HI.U32 R4, R3, R232, RZ ;  /* 0x000000e803047227 */ /* 0x000fc800078e00ff */
[----:B------:R-:W-:Y:S02]  /*22b20*/  IMAD.MOV R4, RZ, RZ, -R4 ;  /* 0x000000ffff047224 */ /* 0x000fe400078e0a04 */
[----:B------:R-:W-:Y:S01]  /*22b30*/  IMAD.HI.U32 R8, R3, R233, RZ ;  /* 0x000000e903087227 */ /* 0x000fe200078e00ff */
[----:B------:R-:W-:Y:S02]  /*22b40*/  ISETP.GE.AND P3, PT, R234, RZ, PT ;  /* 0x000000ffea00720c */ /* 0x000fe40003f66270 */
[----:B------:R-:W-:Y:S01]  /*22b50*/  IABS R234, R237 ;  /* 0x000000ed00ea7213 */ /* 0x000fe20000000000 */
[----:B------:R-:W-:Y:S02]  /*22b60*/  IMAD R232, R2, R4, R232 ;  /* 0x0000000402e87224 */ /* 0x000fe400078e02e8 */
[----:B------:R-:W-:-:S04]  /*22b70*/  IMAD.MOV R4, RZ, RZ, -R8 ;  /* 0x000000ffff047224 */ /* 0x000fc800078e0a08 */
[----:B------:R-:W-:Y:S02]  /*22b80*/  IMAD R233, R2, R4, R233 ;  /* 0x0000000402e97224 */ /* 0x000fe400078e02e9 */
[----:B------:R-:W-:-:S04]  /*22b90*/  IMAD.HI.U32 R4, R3, R234, RZ ;  /* 0x000000ea03047227 */ /* 0x000fc800078e00ff */
[----:B------:R-:W-:Y:S02]  /*22ba0*/  IMAD.MOV R4, RZ, RZ, -R4 ;  /* 0x000000ffff047224 */ /* 0x000fe400078e0a04 */
[----:B------:R-:W-:Y:S02]  /*22bb0*/  @!P1 IMAD.IADD R230, R230, 0x1, -R2 ;  /* 0x00000001e6e69824 */ /* 0x000fe400078e0a02 */
[----:B------:R-:W-:Y:S02]  /*22bc0*/  IMAD R234, R2, R4, R234 ;  /* 0x0000000402ea7224 */ /* 0x000fe400078e02ea */
[----:B------:R-:W-:-:S03]  /*22bd0*/  @!P4 IMAD.MOV R230, RZ, RZ, -R230 ;  /* 0x000000ffffe6c224 */ /* 0x000fc600078e0ae6 */
[----:B------:R-:W-:-:S13]  /*22be0*/  ISETP.GT.U32.AND P4, PT, R2, R234, PT ;  /* 0x000000ea0200720c */ /* 0x000fda0003f84070 */
[----:B------:R-:W-:Y:S01]  /*22bf0*/  @!P4 IMAD.IADD R234, R234, 0x1, -R2 ;  /* 0x00000001eaeac824 */ /* 0x000fe200078e0a02 */
[----:B--2---:R-:W-:Y:S02]  /*22c00*/  IABS R236, R250 ;  /* 0x000000fa00ec7213 */ /* 0x004fe40000000000 */
[----:B------:R-:W-:Y:S02]  /*22c10*/  ISETP.GE.AND P4, PT, R250, RZ, PT ;  /* 0x000000fffa00720c */ /* 0x000fe40003f86270 */
[----:B------:R-:W2:Y:S04]  /*22c20*/  LDL.LU R250, [R1+0x7c8] ;  /* 0x0007c80001fa7983 */ /* 0x000ea80000300800 */
[----:B------:R-:W4:Y:S04]  /*22c30*/  LDL.LU R21, [R1+0x7cc] ;  /* 0x0007cc0001157983 */ /* 0x000f280000300800 */
        /* <DEDUP_REMOVED lines=12> */
[----:B------:R-:W4:Y:S01]  /*22d00*/  LDL.LU R7, [R1+0x800] ;  /* 0x0008000001077983 */ /* 0x000f220000300800 */
[----:B------:R-:W-:Y:S01]  /*22d10*/  @!P0 IMAD.MOV R224, RZ, RZ, -R224 ;  /* 0x000000ffffe08224 */ /* 0x000fe200078e0ae0 */
[----:B------:R-:W-:-:S02]  /*22d20*/  ISETP.GT.U32.AND P0, PT, R2, R229, PT ;  /* 0x000000e50200720c */ /* 0x000fc40003f04070 */
[C---:B------:R-:W-:Y:S02]  /*22d30*/  ISETP.GT.U32.AND P2, PT, R2.reuse, R231, PT ;  /* 0x000000e70200720c */ /* 0x040fe40003f44070 */
[C---:B------:R-:W-:Y:S01]  /*22d40*/  ISETP.GT.U32.AND P1, PT, R2.reuse, R233, PT ;  /* 0x000000e90200720c */ /* 0x040fe20003f24070 */
[----:B------:R-:W-:Y:S01]  /*22d50*/  IMAD.HI.U32 R9, R3, R236, RZ ;  /* 0x000000ec03097227 */ /* 0x000fe200078e00ff */
[----:B------:R-:W4:Y:S07]  /*22d60*/  LDL.LU R34, [R1+0x5c8] ;  /* 0x0005c80001227983 */ /* 0x000f2e0000300800 */
[--C-:B------:R-:W-:Y:S01]  /*22d70*/  @!P0 IMAD.IADD R229, R229, 0x1, -R2.reuse ;  /* 0x00000001e5e58824 */ /* 0x100fe200078e0a02 */
[----:B------:R-:W4:Y:S04]  /*22d80*/  LDL.LU R33, [R1+0x5c4] ;  /* 0x0005c40001217983 */ /* 0x000f280000300800 */
[C---:B------:R-:W-:Y:S01]  /*22d90*/  ISETP.GT.U32.AND P5, PT, R2.reuse, R229, PT ;  /* 0x000000e50200720c */ /* 0x040fe20003fa4070 */
[--C-:B------:R-:W-:Y:S01]  /*22da0*/  @!P2 IMAD.IADD R231, R231, 0x1, -R2.reuse ;  /* 0x00000001e7e7a824 */ /* 0x100fe200078e0a02 */
[----:B------:R-:W-:Y:S01]  /*22db0*/  ISETP.GE.AND P0, PT, R235, RZ, PT ;  /* 0x000000ffeb00720c */ /* 0x000fe20003f06270 */
[--C-:B------:R-:W-:Y:S01]  /*22dc0*/  @!P1 IMAD.IADD R233, R233, 0x1, -R2.reuse ;  /* 0x00000001e9e99824 */ /* 0x100fe200078e0a02 */
[----:B------:R-:W-:Y:S01]  /*22dd0*/  IABS R235, R238 ;  /* 0x000000ee00eb7213 */ /* 0x000fe20000000000 */
[----:B------:R-:W-:Y:S01]  /*22de0*/  IMAD.MOV R4, RZ, RZ, -R9 ;  /* 0x000000ffff047224 */ /* 0x000fe200078e0a09 */
[C---:B------:R-:W-:Y:S01]  /*22df0*/  ISETP.GT.U32.AND P2, PT, R2.reuse, R231, PT ;  /* 0x000000e70200720c */ /* 0x040fe20003f44070 */
[----:B------:R-:W4:Y:S06]  /*22e00*/  LDL.LU R32, [R1+0x5b4] ;  /* 0x0005b40001207983 */ /* 0x000f2c0000300800 */
[----:B------:R-:W-:Y:S01]  /*22e10*/  @!P5 IMAD.IADD R229, R229, 0x1, -R2 ;  /* 0x00000001e5e5d824 */ /* 0x000fe200078e0a02 */
[C---:B------:R-:W-:Y:S01]  /*22e20*/  ISETP.GT.U32.AND P5, PT, R2.reuse, R232, PT ;  /* 0x000000e80200720c */ /* 0x040fe20003fa4070 */
[----:B------:R-:W-:Y:S01]  /*22e30*/  IMAD.HI.U32 R8, R3, R235, RZ ;  /* 0x000000eb03087227 */ /* 0x000fe200078e00ff */
[----:B------:R-:W-:Y:S01]  /*22e40*/  ISETP.GT.U32.AND P1, PT, R2, R233, PT ;  /* 0x000000e90200720c */ /* 0x000fe20003f24070 */
[----:B------:R-:W4:Y:S02]  /*22e50*/  LDL.LU R31, [R1+0x5ac] ;  /* 0x0005ac00011f7983 */ /* 0x000f240000300800 */
[----:B------:R-:W-:-:S02]  /*22e60*/  IMAD.MOV R8, RZ, RZ, -R8 ;  /* 0x000000ffff087224 */ /* 0x000fc400078e0a08 */
[----:B------:R-:W-:Y:S01]  /*22e70*/  @!P2 IMAD.IADD R231, R231, 0x1, -R2 ;  /* 0x00000001e7e7a824 */ /* 0x000fe200078e0a02 */
[----:B------:R-:W4:Y:S01]  /*22e80*/  LDL.LU R30, [R1+0x5a8] ;  /* 0x0005a800011e7983 */ /* 0x000f220000300800 */
[C---:B------:R-:W-:Y:S02]  /*22e90*/  IMAD R235, R2.reuse, R8, R235 ;  /* 0x0000000802eb7224 */ /* 0x040fe400078e02eb */
[----:B------:R-:W-:Y:S02]  /*22ea0*/  IMAD R236, R2, R4, R236 ;  /* 0x0000000402ec7224 */ /* 0x000fe400078e02ec */
[--C-:B------:R-:W-:Y:S02]  /*22eb0*/  @!P5 IMAD.IADD R232, R232, 0x1, -R2.reuse ;  /* 0x00000001e8e8d824 */ /* 0x100fe400078e0a02 */
[----:B------:R-:W-:Y:S02]  /*22ec0*/  @!P6 IMAD.MOV R229, RZ, RZ, -R229 ;  /* 0x000000ffffe5e224 */ /* 0x000fe400078e0ae5 */
[----:B------:R-:W-:Y:S01]  /*22ed0*/  @!P1 IMAD.IADD R233, R233, 0x1, -R2 ;  /* 0x00000001e9e99824 */ /* 0x000fe200078e0a02 */
[C---:B------:R-:W-:Y:S01]  /*22ee0*/  ISETP.GT.U32.AND P6, PT, R2.reuse, R232, PT ;  /* 0x000000e80200720c */ /* 0x040fe20003fc4070 */
[----:B------:R-:W-:Y:S01]  /*22ef0*/  @!P0 IMAD.MOV R231, RZ, RZ, -R231 ;  /* 0x000000ffffe78224 */ /* 0x000fe200078e0ae7 */
[C---:B------:R-:W-:Y:S01]  /*22f00*/  ISETP.GT.U32.AND P0, PT, R2.reuse, R235, PT ;  /* 0x000000eb0200720c */ /* 0x040fe20003f04070 */
[----:B------:R-:W4:Y:S01]  /*22f10*/  LDL.LU R29, [R1+0x5a4] ;  /* 0x0005a400011d7983 */ /* 0x000f220000300800 */
[----:B------:R-:W-:-:S02]  /*22f20*/  ISETP.GT.U32.AND P1, PT, R2, R236, PT ;  /* 0x000000ec0200720c */ /* 0x000fc40003f24070 */
[----:B------:R-:W-:Y:S01]  /*22f30*/  ISETP.GE.AND P5, PT, R237, RZ, PT ;  /* 0x000000ffed00720c */ /* 0x000fe20003fa6270 */
[----:B------:R-:W4:Y:S01]  /*22f40*/  LDL.LU R28, [R1+0x598] ;  /* 0x00059800011c7983 */ /* 0x000f220000300800 */
[----:B------:R-:W-:Y:S02]  /*22f50*/  IABS R237, R240 ;  /* 0x000000f000ed7213 */ /* 0x000fe40000000000 */
[----:B------:R-:W-:Y:S01]  /*22f60*/  ISETP.GE.AND P2, PT, R239, RZ, PT ;  /* 0x000000ffef00720c */ /* 0x000fe20003f46270 */
[----:B------:R-:W4:Y:S02]  /*22f70*/  LDL.LU R27, [R1+0x594] ;  /* 0x00059400011b7983 */ /* 0x000f240000300800 */
[--C-:B------:R-:W-:Y:S01]  /*22f80*/  @!P6 IMAD.IADD R232, R232, 0x1, -R2.reuse ;  /* 0x00000001e8e8e824 */ /* 0x100fe200078e0a02 */
[----:B------:R-:W-:Y:S01]  /*22f90*/  ISETP.GE.AND P6, PT, R238, RZ, PT ;  /* 0x000000ffee00720c */ /* 0x000fe20003fc6270 */
[--C-:B------:R-:W-:Y:S01]  /*22fa0*/  @!P0 IMAD.IADD R235, R235, 0x1, -R2.reuse ;  /* 0x00000001ebeb8824 */ /* 0x100fe200078e0a02 */
[----:B------:R-:W-:Y:S01]  /*22fb0*/  IABS R238, R241 ;  /* 0x000000f100ee7213 */ /* 0x000fe20000000000 */
[----:B------:R-:W-:Y:S01]  /*22fc0*/  @!P1 IMAD.IADD R236, R236, 0x1, -R2 ;  /* 0x00000001ecec9824 */ /* 0x000fe200078e0a02 */
[C---:B------:R-:W-:Y:S01]  /*22fd0*/  ISETP.GT.U32.AND P0, PT, R2.reuse, R234, PT ;  /* 0x000000ea0200720c */ /* 0x040fe20003f04070 */
[----:B------:R-:W-:Y:S01]  /*22fe0*/  IMAD.HI.U32 R4, R3, R237, RZ ;  /* 0x000000ed03047227 */ /* 0x000fe200078e00ff */
[----:B------:R-:W-:Y:S01]  /*22ff0*/  IABS R239, R245 ;  /* 0x000000f500ef7213 */ /* 0x000fe20000000000 */
[----:B------:R-:W4:Y:S02]  /*23000*/  LDL.LU R26, [R1+0x590] ;  /* 0x00059000011a7983 */ /* 0x000f240000300800 */
[----:B------:R-:W-:Y:S01]  /*23010*/  @!P3 IMAD.MOV R232, RZ, RZ, -R232 ;  /* 0x000000ffffe8b224 */ /* 0x000fe200078e0ae8 */
[----:B------:R-:W-:Y:S01]  /*23020*/  ISETP.GT.U32.AND P3, PT, R2, R236, PT ;  /* 0x000000ec0200720c */ /* 0x000fe20003f64070 */
[----:B------:R-:W-:-:S02]  /*23030*/  IMAD.MOV R4, RZ, RZ, -R4 ;  /* 0x000000ffff047224 */ /* 0x000fc400078e0a04 */
[----:B------:R-:W-:-:S04]  /*23040*/  IMAD.HI.U32 R8, R3, R238, RZ ;  /* 0x000000ee03087227 */ /* 0x000fc800078e00ff */
[----:B------:R-:W-:Y:S01]  /*23050*/  @!P2 IMAD.MOV R233, RZ, RZ, -R233 ;  /* 0x000000ffffe9a224 */ /* 0x000fe200078e0ae9 */
[C---:B------:R-:W-:Y:S01]  /*23060*/  ISETP.GT.U32.AND P1, PT, R2.reuse, R235, PT ;  /* 0x000000eb0200720c */ /* 0x040fe20003f24070 */
[----:B------:R-:W-:Y:S01]  /*23070*/  IMAD R237, R2, R4, R237 ;  /* 0x0000000402ed7224 */ /* 0x000fe200078e02ed */
[----:B------:R-:W4:Y:S01]  /*23080*/  LDL.LU R25, [R1+0x584] ;  /* 0x0005840001197983 */ /* 0x000f220000300800 */
[----:B------:R-:W-:Y:S01]  /*23090*/  IMAD.MOV R4, RZ, RZ, -R8 ;  /* 0x000000ffff047224 */ /* 0x000fe200078e0a08 */
[----:B------:R-:W-:Y:S01]  /*230a0*/  ISETP.GE.AND P2, PT, R240, RZ, PT ;  /* 0x000000fff000720c */ /* 0x000fe20003f46270 */
[----:B------:R-:W-:Y:S01]  /*230b0*/  @!P0 IMAD.IADD R234, R234, 0x1, -R2 ;  /* 0x00000001eaea8824 */ /* 0x000fe200078e0a02 */
[----:B---3--:R-:W-:Y:S01]  /*230c0*/  IABS R240, R244 ;  /* 0x000000f400f07213 */ /* 0x008fe20000000000 */
[C---:B------:R-:W-:Y:S01]  /*230d0*/  IMAD R238, R2.reuse, R4, R238 ;  /* 0x0000000402ee7224 */ /* 0x040fe200078e02ee */
[----:B------:R-:W-:Y:S01]  /*230e0*/  ISETP.GT.U32.AND P0, PT, R2, R237, PT ;  /* 0x000000ed0200720c */ /* 0x000fe20003f04070 */
[----:B------:R-:W-:-:S04]  /*230f0*/  IMAD.HI.U32 R9, R3, R239, RZ ;  /* 0x000000ef03097227 */ /* 0x000fc800078e00ff */
[----:B------:R-:W-:Y:S01]  /*23100*/  @!P3 IMAD.IADD R236, R236, 0x1, -R2 ;  /* 0x00000001ececb824 */ /* 0x000fe200078e0a02 */
[----:B------:R-:W-:Y:S01]  /*23110*/  ISETP.GT.U32.AND P3, PT, R2, R238, PT ;  /* 0x000000ee0200720c */ /* 0x000fe20003f64070 */
[----:B------:R-:W-:Y:S02]  /*23120*/  IMAD.MOV R8, RZ, RZ, -R9 ;  /* 0x000000ffff087224 */ /* 0x000fe400078e0a09 */
[----:B------:R-:W-:-:S04]  /*23130*/  IMAD.HI.U32 R4, R3, R240, RZ ;  /* 0x000000f003047227 */ /* 0x000fc800078e00ff */
[C---:B------:R-:W-:Y:S02]  /*23140*/  IMAD R239, R2.reuse, R8, R239 ;  /* 0x0000000802ef7224 */ /* 0x040fe400078e02ef */
[----:B------:R-:W-:Y:S02]  /*23150*/  IMAD.MOV R4, RZ, RZ, -R4 ;  /* 0x000000ffff047224 */ /* 0x000fe400078e0a04 */
[----:B------:R-:W-:Y:S01]  /*23160*/  @!P0 IMAD.IADD R237, R237, 0x1, -R2 ;  /* 0x00000001eded8824 */ /* 0x000fe200078e0a02 */
[C---:B------:R-:W-:Y:S01]  /*23170*/  ISETP.GT.U32.AND P0, PT, R2.reuse, R239, PT ;  /* 0x000000ef0200720c */ /* 0x040fe20003f04070 */
[----:B------:R-:W-:Y:S02]  /*23180*/  IMAD R240, R2, R4, R240 ;  /* 0x0000000402f07224 */ /* 0x000fe400078e02f0 */
[----:B------:R-:W-:-:S03]  /*23190*/  @!P3 IMAD.IADD R238, R238, 0x1, -R2 ;  /* 0x00000001eeeeb824 */ /* 0x000fc600078e0a02 */
[----:B------:R-:W-:Y:S01]  /*231a0*/  ISETP.GT.U32.AND P3, PT, R2, R240, PT ;  /* 0x000000f00200720c */ /* 0x000fe20003f64070 */
[----:B------:R-:W-:Y:S01]  /*231b0*/  @!P1 IMAD.IADD R235, R235, 0x1, -R2 ;  /* 0x00000001ebeb9824 */ /* 0x000fe200078e0a02 */
[----:B------:R-:W-:Y:S01]  /*231c0*/  ISETP.GE.AND P1, PT, R241, RZ, PT ;  /* 0x000000fff100720c */ /* 0x000fe20003f26270 */
[----:B------:R-:W-:-:S04]  /*231d0*/  @!P4 IMAD.MOV R236, RZ, RZ, -R236 ;  /* 0x000000ffffecc224 */ /* 0x000fc800078e0aec */
[----:B------:R-:W-:-:S05]  /*231e0*/  @!P0 IMAD.IADD R239, R239, 0x1, -R2 ;  /* 0x00000001efef8824 */ /* 0x000fca00078e0a02 */
[----:B------:R-:W-:Y:S01]  /*231f0*/  ISETP.GT.U32.AND P4, PT, R2, R239, PT ;  /* 0x000000ef0200720c */ /* 0x000fe20003f84070 */
[----:B------:R-:W-:-:S05]  /*23200*/  @!P3 IMAD.IADD R240, R240, 0x1, -R2 ;  /* 0x00000001f0f0b824 */ /* 0x000fca00078e0a02 */
[C---:B------:R-:W-:Y:S01]  /*23210*/  ISETP.GT.U32.AND P3, PT, R2.reuse, R240, PT ;  /* 0x000000f00200720c */ /* 0x040fe20003f64070 */
[----:B------:R-:W-:Y:S01]  /*23220*/  @!P5 IMAD.MOV R234, RZ, RZ, -R234 ;  /* 0x000000ffffead224 */ /* 0x000fe200078e0aea */
[----:B------:R-:W-:-:S05]  /*23230*/  ISETP.GT.U32.AND P5, PT, R2, R237, PT ;  /* 0x000000ed0200720c */ /* 0x000fca0003fa4070 */
[----:B------:R-:W-:-:S06]  /*23240*/  @!P4 IMAD.IADD R239, R239, 0x1, -R2 ;  /* 0x00000001efefc824 */ /* 0x000fcc00078e0a02 */
[--C-:B------:R-:W-:Y:S02]  /*23250*/  @!P3 IMAD.IADD R240, R240, 0x1, -R2.reuse ;  /* 0x00000001f0f0b824 */ /* 0x100fe400078e0a02 */
[----:B------:R-:W-:Y:S01]  /*23260*/  @!P5 IMAD.IADD R237, R237, 0x1, -R2 ;  /* 0x00000001ededd824 */ /* 0x000fe200078e0a02 */
[----:B------:R-:W-:Y:S01]  /*23270*/  ISETP.GE.AND P5, PT, R244, RZ, PT ;  /* 0x000000fff400720c */ /* 0x000fe20003fa6270 */
[----:B------:R-:W-:Y:S01]  /*23280*/  @!P6 IMAD.MOV R235, RZ, RZ, -R235 ;  /* 0x000000ffffebe224 */ /* 0x000fe200078e0aeb */
[----:B------:R-:W-:Y:S01]  /*23290*/  ISETP.GE.AND P6, PT, R245, RZ, PT ;  /* 0x000000fff500720c */ /* 0x000fe20003fc6270 */
[----:B------:R-:W-:Y:S01]  /*232a0*/  @!P2 IMAD.MOV R237, RZ, RZ, -R237 ;  /* 0x000000ffffeda224 */ /* 0x000fe200078e0aed */
[----:B------:R-:W-:Y:S02]  /*232b0*/  ISETP.GT.U32.AND P0, PT, R2, R238, PT ;  /* 0x000000ee0200720c */ /* 0x000fe40003f04070 */
[----:B--2---:R-:W-:Y:S02]  /*232c0*/  IABS R241, R250 ;  /* 0x000000fa00f17213 */ /* 0x004fe40000000000 */
[----:B----4-:R-:W-:-:S03]  /*232d0*/  IABS R242, R21 ;  /* 0x0000001500f27213 */ /* 0x010fc60000000000 */
[----:B------:R-:W-:-:S04]  /*232e0*/  IMAD.HI.U32 R4, R3, R241, RZ ;  /* 0x000000f103047227 */ /* 0x000fc800078e00ff */
[----:B------:R-:W-:Y:S02]  /*232f0*/  IMAD.MOV R4, RZ, RZ, -R4 ;  /* 0x000000ffff047224 */ /* 0x000fe400078e0a04 */
[----:B------:R-:W-:-:S04]  /*23300*/  IMAD.HI.U32 R9, R3, R242, RZ ;  /* 0x000000f203097227 */ /* 0x000fc800078e00ff */
[----:B------:R-:W-:Y:S02]  /*23310*/  IMAD R241, R2, R4, R241 ;  /* 0x0000000402f17224 */ /* 0x000fe400078e02f1 */
[----:B------:R-:W-:-:S03]  /*23320*/  IMAD.MOV R4, RZ, RZ, -R9 ;  /* 0x000000ffff047224 */ /* 0x000fc600078e0a09 */
[C---:B------:R-:W-:Y:S01]  /*23330*/  ISETP.GT.U32.AND P4, PT, R2.reuse, R241, PT ;  /* 0x000000f10200720c */ /* 0x040fe20003f84070 */
[----:B------:R-:W-:-:S05]  /*23340*/  IMAD R242, R2, R4, R242 ;  /* 0x0000000402f27224 */ /* 0x000fca00078e02f2 */
[----:B------:R-:W-:Y:S02]  /*23350*/  ISETP.GT.U32.AND P3, PT, R2, R242, PT ;  /* 0x000000f20200720c */ /* 0x000fe40003f64070 */
[----:B------:R-:W-:-:S05]  /*23360*/  IABS R244, R19 ;  /* 0x0000001300f47213 */ /* 0x000fca0000000000 */
[----:B------:R-:W-:Y:S01]  /*23370*/  @!P4 IMAD.IADD R241, R241, 0x1, -R2 ;  /* 0x00000001f1f1c824 */ /* 0x000fe200078e0a02 */
[----:B------:R-:W-:Y:S01]  /*23380*/  IABS R243, R20 ;  /* 0x0000001400f37213 */ /* 0x000fe20000000000 */
[----:B------:R-:W-:-:S04]  /*23390*/  IMAD.HI.U32 R4, R3, R244, RZ ;  /* 0x000000f403047227 */ /* 0x000fc800078e00ff */
[----:B------:R-:W-:Y:S01]  /*233a0*/  @!P3 IMAD.IADD R242, R242, 0x1, -R2 ;  /* 0x00000001f2f2b824 */ /* 0x000fe200078e0a02 */
[----:B------:R-:W-:Y:S01]  /*233b0*/  ISETP.GT.U32.AND P3, PT, R2, R241, PT ;  /* 0x000000f10200720c */ /* 0x000fe20003f64070 */
[----:B------:R-:W-:Y:S01]  /*233c0*/  IMAD.HI.U32 R8, R3, R243, RZ ;  /* 0x000000f303087227 */ /* 0x000fe200078e00ff */
[----:B------:R-:W-:-:S03]  /*233d0*/  IABS R245, R18 ;  /* 0x0000001200f57213 */ /* 0x000fc60000000000 */
[----:B------:R-:W-:Y:S01]  /*233e0*/  IMAD.MOV R10, RZ, RZ, -R4 ;  /* 0x000000ffff0a7224 */ /* 0x000fe200078e0a04 */
[----:B------:R-:W-:Y:S01]  /*233f0*/  IABS R246, R17 ;  /* 0x0000001100f67213 */ /* 0x000fe20000000000 */
[----:B------:R-:W-:Y:S01]  /*23400*/  IMAD.MOV R8, RZ, RZ, -R8 ;  /* 0x000000ffff087224 */ /* 0x000fe200078e0a08 */
[----:B------:R-:W-:Y:S01]  /*23410*/  IABS R247, R16 ;  /* 0x0000001000f77213 */ /* 0x000fe20000000000 */
[C---:B------:R-:W-:Y:S02]  /*23420*/  IMAD R244, R2.reuse, R10, R244 ;  /* 0x0000000a02f47224 */ /* 0x040fe400078e02f4 */
[----:B------:R-:W-:Y:S02]  /*23430*/  IMAD R243, R2, R8, R243 ;  /* 0x0000000802f37224 */ /* 0x000fe400078e02f3 */
[----:B------:R-:W-:-:S04]  /*23440*/  IMAD.HI.U32 R8, R3, R245, RZ ;  /* 0x000000f503087227 */ /* 0x000fc800078e00ff */
[----:B------:R-:W-:Y:S01]  /*23450*/  @!P3 IMAD.IADD R241, R241, 0x1, -R2 ;  /* 0x00000001f1f1b824 */ /* 0x000fe200078e0a02 */
[----:B------:R-:W-:Y:S01]  /*23460*/  ISETP.GT.U32.AND P3, PT, R2, R244, PT ;  /* 0x000000f40200720c */ /* 0x000fe20003f64070 */
[----:B------:R-:W-:-:S04]  /*23470*/  IMAD.HI.U32 R9, R3, R246, RZ ;  /* 0x000000f603097227 */ /* 0x000fc800078e00ff */
[----:B------:R-:W-:Y:S01]  /*23480*/  IMAD.HI.U32 R11, R3, R247, RZ ;  /* 0x000000f7030b7227 */ /* 0x000fe200078e00ff */
[----:B------:R-:W-:-:S03]  /*23490*/  ISETP.GT.U32.AND P4, PT, R2, R243, PT ;  /* 0x000000f30200720c */ /* 0x000fc60003f84070 */
[----:B------:R-:W-:Y:S02]  /*234a0*/  IMAD.MOV R4, RZ, RZ, -R8 ;  /* 0x000000ffff047224 */ /* 0x000fe400078e0a08 */
[----:B------:R-:W-:Y:S02]  /*234b0*/  IMAD.MOV R8, RZ, RZ, -R9 ;  /* 0x000000ffff087224 */ /* 0x000fe400078e0a09 */
[----:B------:R-:W-:Y:S01]  /*234c0*/  IMAD.MOV R9, RZ, RZ, -R11 ;  /* 0x000000ffff097224 */ /* 0x000fe200078e0a0b */
[----:B------:R-:W-:-:S03]  /*234d0*/  IABS R248, R15 ;  /* 0x0000000f00f87213 */ /* 0x000fc60000000000 */
[----:B------:R-:W-:Y:S02]  /*234e0*/  IMAD R247, R2, R9, R247 ;  /* 0x0000000902f77224 */ /* 0x000fe400078e02f7 */
[----:B------:R-:W-:Y:S02]  /*234f0*/  @!P3 IMAD.IADD R244, R244, 0x1, -R2 ;  /* 0x00000001f4f4b824 */ /* 0x000fe400078e0a02 */
[C---:B------:R-:W-:Y:S01]  /*23500*/  IMAD R245, R2.reuse, R4, R245 ;  /* 0x0000000402f57224 */ /* 0x040fe200078e02f5 */
[----:B------:R-:W-:Y:S01]  /*23510*/  ISETP.GT.U32.AND P3, PT, R2, R247, PT ;  /* 0x000000f70200720c */ /* 0x000fe20003f64070 */
[----:B------:R-:W-:-:S04]  /*23520*/  IMAD.HI.U32 R4, R3, R248, RZ ;  /* 0x000000f803047227 */ /* 0x000fc800078e00ff */
[----:B------:R-:W-:Y:S02]  /*23530*/  @!P4 IMAD.IADD R243, R243, 0x1, -R2 ;  /* 0x00000001f3f3c824 */ /* 0x000fe400078e0a02 */
[----:B------:R-:W-:Y:S01]  /*23540*/  IMAD.MOV R4, RZ, RZ, -R4 ;  /* 0x000000ffff047224 */ /* 0x000fe200078e0a04 */
[C---:B------:R-:W-:Y:S02]  /*23550*/  ISETP.GT.U32.AND P2, PT, R2.reuse, R242, PT ;  /* 0x000000f20200720c */ /* 0x040fe40003f44070 */
[C---:B------:R-:W-:Y:S01]  /*23560*/  ISETP.GT.U32.AND P4, PT, R2.reuse, R243, PT ;  /* 0x000000f30200720c */ /* 0x040fe20003f84070 */
[C---:B------:R-:W-:Y:S01]  /*23570*/  IMAD R248, R2.reuse, R4, R248 ;  /* 0x0000000402f87224 */ /* 0x040fe200078e02f8 */
[----:B------:R-:W-:Y:S01]  /*23580*/  IABS R249, R14 ;  /* 0x0000000e00f97213 */ /* 0x000fe20000000000 */
[----:B------:R-:W-:Y:S02]  /*23590*/  @!P3 IMAD.IADD R247, R247, 0x1, -R2 ;  /* 0x00000001f7f7b824 */ /* 0x000fe400078e0a02 */
[C---:B------:R-:W-:Y:S01]  /*235a0*/  IMAD R246, R2.reuse, R8, R246 ;  /* 0x0000000802f67224 */ /* 0x040fe200078e02f6 */
[----:B------:R-:W-:Y:S01]  /*235b0*/  ISETP.GT.U32.AND P3, PT, R2, R248, PT ;  /* 0x000000f80200720c */ /* 0x000fe20003f64070 */
[----:B------:R-:W-:-:S04]  /*235c0*/  IMAD.HI.U32 R8, R3, R249, RZ ;  /* 0x000000f903087227 */ /* 0x000fc800078e00ff */
[----:B------:R-:W-:Y:S02]  /*235d0*/  IMAD.MOV R8, RZ, RZ, -R8 ;  /* 0x000000ffff087224 */ /* 0x000fe400078e0a08 */
[--C-:B------:R-:W-:Y:S01]  /*235e0*/  @!P4 IMAD.IADD R243, R243, 0x1, -R2.reuse ;  /* 0x00000001f3f3c824 */ /* 0x100fe200078e0a02 */
[----:B------:R-:W-:Y:S01]  /*235f0*/  ISETP.GT.U32.AND P4, PT, R2, R246, PT ;  /* 0x000000f60200720c */ /* 0x000fe20003f84070 */
[--C-:B------:R-:W-:Y:S01]  /*23600*/  @!P0 IMAD.IADD R238, R238, 0x1, -R2.reuse ;  /* 0x00000001eeee8824 */ /* 0x100fe200078e0a02 */
[----:B------:R-:W-:Y:S01]  /*23610*/  ISETP.GE.AND P0, PT, R250, RZ, PT ;  /* 0x000000fffa00720c */ /* 0x000fe20003f06270 */
[--C-:B------:R-:W-:Y:S01]  /*23620*/  @!P2 IMAD.IADD R242, R242, 0x1, -R2.reuse ;  /* 0x00000001f2f2a824 */ /* 0x100fe200078e0a02 */
[----:B------:R-:W-:Y:S01]  /*23630*/  IABS R11, R12 ;  /* 0x0000000c000b7213 */ /* 0x000fe20000000000 */
[C---:B------:R-:W-:Y:S01]  /*23640*/  IMAD R249, R2.reuse, R8, R249 ;  /* 0x0000000802f97224 */ /* 0x040fe200078e02f9 */
[----:B------:R-:W-:Y:S02]  /*23650*/  ISETP.GT.U32.AND P2, PT, R2, R245, PT ;  /* 0x000000f50200720c */ /* 0x000fe40003f44070 */
[----:B------:R-:W-:Y:S01]  /*23660*/  IABS R250, R13 ;  /* 0x0000000d00fa7213 */ /* 0x000fe20000000000 */
[----:B------:R-:W-:Y:S01]  /*23670*/  @!P3 IMAD.IADD R248, R248, 0x1, -R2 ;  /* 0x00000001f8f8b824 */ /* 0x000fe200078e0a02 */
[----:B------:R-:W-:Y:S01]  /*23680*/  ISETP.GT.U32.AND P3, PT, R2, R249, PT ;  /* 0x000000f90200720c */ /* 0x000fe20003f64070 */
[----:B------:R-:W-:-:S04]  /*23690*/  IMAD.HI.U32 R10, R3, R11, RZ ;  /* 0x0000000b030a7227 */ /* 0x000fc800078e00ff */
[----:B------:R-:W-:-:S04]  /*236a0*/  IMAD.HI.U32 R9, R3, R250, RZ ;  /* 0x000000fa03097227 */ /* 0x000fc800078e00ff */
[----:B------:R-:W-:Y:S02]  /*236b0*/  IMAD.MOV R10, RZ, RZ, -R10 ;  /* 0x000000ffff0a7224 */ /* 0x000fe400078e0a0a */
[----:B------:R-:W-:Y:S02]  /*236c0*/  IMAD.MOV R9, RZ, RZ, -R9 ;  /* 0x000000ffff097224 */ /* 0x000fe400078e0a09 */
[--C-:B------:R-:W-:Y:S01]  /*236d0*/  @!P4 IMAD.IADD R246, R246, 0x1, -R2.reuse ;  /* 0x00000001f6f6c824 */ /* 0x100fe200078e0a02 */
[----:B------:R-:W-:Y:S01]  /*236e0*/  ISETP.GE.AND P4, PT, R20, RZ, PT ;  /* 0x000000ff1400720c */ /* 0x000fe20003f86270 */
[----:B------:R-:W-:Y:S02]  /*236f0*/  @!P2 IMAD.IADD R245, R245, 0x1, -R2 ;  /* 0x00000001f5f5a824 */ /* 0x000fe400078e0a02 */
[C---:B------:R-:W-:Y:S01]  /*23700*/  IMAD R11, R2.reuse, R10, R11 ;  /* 0x0000000a020b7224 */ /* 0x040fe200078e020b */
[----:B------:R-:W-:Y:S01]  /*23710*/  IABS R10, R251 ;  /* 0x000000fb000a7213 */ /* 0x000fe20000000000 */
[C---:B------:R-:W-:Y:S01]  /*23720*/  IMAD R250, R2.reuse, R9, R250 ;  /* 0x0000000902fa7224 */ /* 0x040fe200078e02fa */
[----:B------:R-:W-:Y:S01]  /*23730*/  IABS R9, R0 ;  /* 0x0000000000097213 */ /* 0x000fe20000000000 */
[----:B------:R-:W-:Y:S01]  /*23740*/  @!P1 IMAD.MOV R238, RZ, RZ, -R238 ;  /* 0x000000ffffee9224 */ /* 0x000fe200078e0aee */
[C---:B------:R-:W-:Y:S01]  /*23750*/  ISETP.GT.U32.AND P1, PT, R2.reuse, R244, PT ;  /* 0x000000f40200720c */ /* 0x040fe20003f24070 */
[----:B------:R-:W-:Y:S01]  /*23760*/  @!P3 IMAD.IADD R249, R249, 0x1, -R2 ;  /* 0x00000001f9f9b824 */ /* 0x000fe200078e0a02 */
[C---:B------:R-:W-:Y:S01]  /*23770*/  ISETP.GT.U32.AND P3, PT, R2.reuse, R245, PT ;  /* 0x000000f50200720c */ /* 0x040fe20003f64070 */
[----:B------:R-:W-:Y:S01]  /*23780*/  @!P5 IMAD.MOV R240, RZ, RZ, -R240 ;  /* 0x000000fffff0d224 */ /* 0x000fe200078e0af0 */
[----:B------:R-:W-:Y:S01]  /*23790*/  ISETP.GT.U32.AND P5, PT, R2, R246, PT ;  /* 0x000000f60200720c */ /* 0x000fe20003fa4070 */
[----:B------:R-:W-:Y:S01]  /*237a0*/  IMAD.HI.U32 R24, R3, R10, RZ ;  /* 0x0000000a03187227 */ /* 0x000fe200078e00ff */
[----:B------:R-:W-:-:S03]  /*237b0*/  IABS R8, R252 ;  /* 0x000000fc00087213 */ /* 0x000fc60000000000 */
[----:B------:R-:W-:Y:S01]  /*237c0*/  IMAD.HI.U32 R23, R3, R9, RZ ;  /* 0x0000000903177227 */ /* 0x000fe200078e00ff */
[----:B------:R-:W-:-:S03]  /*237d0*/  ISETP.GE.AND P2, PT, R21, RZ, PT ;  /* 0x000000ff1500720c */ /* 0x000fc60003f46270 */
[----:B------:R-:W-:Y:S02]  /*237e0*/  IMAD.MOV R24, RZ, RZ, -R24 ;  /* 0x000000ffff187224 */ /* 0x000fe400078e0a18 */
[----:B------:R-:W-:Y:S02]  /*237f0*/  IMAD.MOV R23, RZ, RZ, -R23 ;  /* 0x000000ffff177224 */ /* 0x000fe400078e0a17 */
[----:B------:R-:W-:Y:S01]  /*23800*/  @!P0 IMAD.MOV R241, RZ, RZ, -R241 ;  /* 0x000000fffff18224 */ /* 0x000fe200078e0af1 */
[----:B------:R-:W-:Y:S01]  /*23810*/  ISETP.GT.U32.AND P0, PT, R2, R247, PT ;  /* 0x000000f70200720c */ /* 0x000fe20003f04070 */
[----:B------:R-:W-:-:S04]  /*23820*/  IMAD.HI.U32 R22, R3, R8, RZ ;  /* 0x0000000803167227 */ /* 0x000fc800078e00ff */
[----:B------:R-:W-:Y:S01]  /*23830*/  @!P4 IMAD.MOV R243, RZ, RZ, -R243 ;  /* 0x000000fffff3c224 */ /* 0x000fe200078e0af3 */
[C---:B------:R-:W-:Y:S01]  /*23840*/  ISETP.GT.U32.AND P4, PT, R2.reuse, R250, PT ;  /* 0x000000fa0200720c */ /* 0x040fe20003f84070 */
[C---:B------:R-:W-:Y:S02]  /*23850*/  IMAD R10, R2.reuse, R24, R10 ;  /* 0x00000018020a7224 */ /* 0x040fe400078e020a */
[----:B------:R-:W-:Y:S01]  /*23860*/  IMAD R9, R2, R23, R9 ;  /* 0x0000001702097224 */ /* 0x000fe200078e0209 */
[----:B------:R-:W-:Y:S01]  /*23870*/  IABS R4, R6 ;  /* 0x0000000600047213 */ /* 0x000fe20000000000 */
[----:B------:R-:W-:Y:S01]  /*23880*/  IMAD.MOV R22, RZ, RZ, -R22 ;  /* 0x000000ffff167224 */ /* 0x000fe200078e0a16 */
[----:B------:R-:W-:Y:S01]  /*23890*/  IABS R20, R7 ;  /* 0x0000000700147213 */ /* 0x000fe20000000000 */
[--C-:B------:R-:W-:Y:S01]  /*238a0*/  @!P1 IMAD.IADD R244, R244, 0x1, -R2.reuse ;  /* 0x00000001f4f49824 */ /* 0x100fe200078e0a02 */
[C---:B------:R-:W-:Y:S01]  /*238b0*/  ISETP.GT.U32.AND P1, PT, R2.reuse, R11, PT ;  /* 0x0000000b0200720c */ /* 0x040fe20003f24070 */
[--C-:B------:R-:W-:Y:S01]  /*238c0*/  @!P3 IMAD.IADD R245, R245, 0x1, -R2.reuse ;  /* 0x00000001f5f5b824 */ /* 0x100fe200078e0a02 */
[----:B------:R-:W-:Y:S01]  /*238d0*/  ISETP.GT.U32.AND P3, PT, R2, R10, PT ;  /* 0x0000000a0200720c */ /* 0x000fe20003f64070 */
[----:B------:R-:W-:Y:S01]  /*238e0*/  @!P5 IMAD.IADD R246, R246, 0x1, -R2 ;  /* 0x00000001f6f6d824 */ /* 0x000fe200078e0a02 */
[C---:B------:R-:W-:Y:S01]  /*238f0*/  ISETP.GT.U32.AND P5, PT, R2.reuse, R9, PT ;  /* 0x000000090200720c */ /* 0x040fe20003fa4070 */
[C---:B------:R-:W-:Y:S01]  /*23900*/  IMAD R8, R2.reuse, R22, R8 ;  /* 0x0000001602087224 */ /* 0x040fe200078e0208 */
[----:B------:R-:W2:Y:S01]  /*23910*/  LDL.LU R24, [R1+0x57c] ;  /* 0x00057c0001187983 */ /* 0x000ea20000300800 */
[----:B------:R-:W-:Y:S01]  /*23920*/  @!P2 IMAD.MOV R242, RZ, RZ, -R242 ;  /* 0x000000fffff2a224 */ /* 0x000fe200078e0af2 */
[C---:B------:R-:W-:Y:S01]  /*23930*/  ISETP.GT.U32.AND P2, PT, R2.reuse, R248, PT ;  /* 0x000000f80200720c */ /* 0x040fe20003f44070 */
[--C-:B------:R-:W-:Y:S01]  /*23940*/  @!P0 IMAD.IADD R247, R247, 0x1, -R2.reuse ;  /* 0x00000001f7f78824 */ /* 0x100fe200078e0a02 */
[----:B------:R-:W-:Y:S01]  /*23950*/  ISETP.GT.U32.AND P0, PT, R2, R8, PT ;  /* 0x000000080200720c */ /* 0x000fe20003f04070 */
[----:B------:R-:W-:Y:S01]  /*23960*/  IMAD.HI.U32 R21, R3, R4, RZ ;  /* 0x0000000403157227 */ /* 0x000fe200078e00ff */
[----:B------:R-:W3:Y:S03]  /*23970*/  LDL.LU R23, [R1+0x578] ;  /* 0x0005780001177983 */ /* 0x000ee60000300800 */
[----:B------:R-:W-:Y:S01]  /*23980*/  @!P4 IMAD.IADD R250, R250, 0x1, -R2 ;  /* 0x00000001fafac824 */ /* 0x000fe200078e0a02 */
[----:B------:R-:W-:Y:S01]  /*23990*/  ISETP.GE.AND P4, PT, R19, RZ, PT ;  /* 0x000000ff1300720c */ /* 0x000fe20003f86270 */
[----:B------:R-:W-:Y:S01]  /*239a0*/  @!P6 IMAD.MOV R239, RZ, RZ, -R239 ;  /* 0x000000ffffefe224 */ /* 0x000fe200078e0aef */
[----:B------:R-:W-:Y:S01]  /*239b0*/  ISETP.GT.U32.AND P6, PT, R2, R249, PT ;  /* 0x000000f90200720c */ /* 0x000fe20003fc4070 */
[----:B------:R-:W-:Y:S01]  /*239c0*/  IMAD.MOV R21, RZ, RZ, -R21 ;  /* 0x000000ffff157224 */ /* 0x000fe200078e0a15 */
[----:B------:R-:W4:Y:S01]  /*239d0*/  LDL.LU R22, [R1+0x570] ;  /* 0x0005700001167983 */ /* 0x000f220000300800 */
[----:B------:R-:W-:-:S04]  /*239e0*/  IMAD.HI.U32 R3, R3, R20, RZ ;  /* 0x0000001403037227 */ /* 0x000fc800078e00ff */
[--C-:B------:R-:W-:Y:S01]  /*239f0*/  @!P1 IMAD.IADD R11, R11, 0x1, -R2.reuse ;  /* 0x000000010b0b9824 */ /* 0x100fe200078e0a02 */
[----:B------:R-:W-:Y:S01]  /*23a00*/  ISETP.GE.AND P1, PT, R18, RZ, PT ;  /* 0x000000ff1200720c */ /* 0x000fe20003f26270 */
[--C-:B------:R-:W-:Y:S01]  /*23a10*/  @!P3 IMAD.IADD R10, R10, 0x1, -R2.reuse ;  /* 0x000000010a0ab824 */ /* 0x100fe200078e0a02 */
[----:B------:R-:W-:Y:S01]  /*23a20*/  ISETP.GE.AND P3, PT, R17, RZ, PT ;  /* 0x000000ff1100720c */ /* 0x000fe20003f66270 */
[----:B------:R-:W-:Y:S01]  /*23a30*/  @!P5 IMAD.IADD R9, R9, 0x1, -R2 ;  /* 0x000000010909d824 */ /* 0x000fe200078e0a02 */
[----:B------:R-:W-:Y:S01]  /*23a40*/  ISETP.GE.AND P5, PT, R16, RZ, PT ;  /* 0x000000ff1000720c */ /* 0x000fe20003fa6270 */
[----:B------:R-:W-:Y:S02]  /*23a50*/  IMAD R4, R2, R21, R4 ;  /* 0x0000001502047224 */ /* 0x000fe400078e0204 */
[----:B------:R-:W-:Y:S01]  /*23a60*/  IMAD.MOV R3, RZ, RZ, -R3 ;  /* 0x000000ffff037224 */ /* 0x000fe200078e0a03 */
[----:B------:R-:W4:Y:S01]  /*23a70*/  LDL.LU R21, [R1+0x56c] ;  /* 0x00056c0001157983 */ /* 0x000f220000300800 */
[----:B------:R-:W-:Y:S01]  /*23a80*/  @!P2 IMAD.IADD R248, R248, 0x1, -R2 ;  /* 0x00000001f8f8a824 */ /* 0x000fe200078e0a02 */
[C---:B------:R-:W-:Y:S01]  /*23a90*/  ISETP.GT.U32.AND P2, PT, R2.reuse, R4, PT ;  /* 0x000000040200720c */ /* 0x040fe20003f44070 */
[----:B------:R-:W-:-:S02]  /*23aa0*/  IMAD R3, R2, R3, R20 ;  /* 0x0000000302037224 */ /* 0x000fc400078e0214 */
[----:B------:R-:W-:Y:S01]  /*23ab0*/  @!P0 IMAD.IADD R8, R8, 0x1, -R2 ;  /* 0x0000000108088824 */ /* 0x000fe200078e0a02 */
[----:B------:R-:W-:Y:S01]  /*23ac0*/  ISETP.GE.AND P0, PT, R15, RZ, PT ;  /* 0x000000ff0f00720c */ /* 0x000fe20003f06270 */
[----:B------:R-:W-:Y:S01]  /*23ad0*/  @!P4 IMAD.MOV R244, RZ, RZ, -R244 ;  /* 0x000000fffff4c224 */ /* 0x000fe200078e0af4 */
[C---:B------:R-:W-:Y:S01]  /*23ae0*/  ISETP.GT.U32.AND P4, PT, R2.reuse, R250, PT ;  /* 0x000000fa0200720c */ /* 0x040fe20003f84070 */
[----:B------:R-:W-:Y:S01]  /*23af0*/  @!P6 IMAD.IADD R249, R249, 0x1, -R2 ;  /* 0x00000001f9f9e824 */ /* 0x000fe200078e0a02 */
[C---:B------:R-:W-:Y:S01]  /*23b00*/  ISETP.GT.U32.AND P6, PT, R2.reuse, R3, PT ;  /* 0x000000030200720c */ /* 0x040fe20003fc4070 */
[----:B------:R-:W4:Y:S01]  /*23b10*/  LDL.LU R20, [R1+0x564] ;  /* 0x0005640001147983 */ /* 0x000f220000300800 */
[----:B------:R-:W-:Y:S01]  /*23b20*/  @!P1 IMAD.MOV R245, RZ, RZ, -R245 ;  /* 0x000000fffff59224 */ /* 0x000fe200078e0af5 */
[C---:B------:R-:W-:Y:S01]  /*23b30*/  ISETP.GT.U32.AND P1, PT, R2.reuse, R11, PT ;  /* 0x0000000b0200720c */ /* 0x040fe20003f24070 */
[----:B------:R-:W-:Y:S01]  /*23b40*/  @!P3 IMAD.MOV R246, RZ, RZ, -R246 ;  /* 0x000000fffff6b224 */ /* 0x000fe200078e0af6 */
[----:B------:R-:W4:Y:S01]  /*23b50*/  LDL.LU R19, [R1+0x560] ;  /* 0x0005600001137983 */ /* 0x000f220000300800 */
[C---:B------:R-:W-:Y:S01]  /*23b60*/  ISETP.GT.U32.AND P3, PT, R2.reuse, R10, PT ;  /* 0x0000000a0200720c */ /* 0x040fe20003f64070 */
[----:B------:R-:W-:Y:S01]  /*23b70*/  @!P5 IMAD.MOV R247, RZ, RZ, -R247 ;  /* 0x000000fffff7d224 */ /* 0x000fe200078e0af7 */
[----:B------:R-:W-:Y:S01]  /*23b80*/  ISETP.GT.U32.AND P5, PT, R2, R9, PT ;  /* 0x000000090200720c */ /* 0x000fe20003fa4070 */
[----:B------:R-:W4:Y:S01]  /*23b90*/  LDL.LU R18, [R1+0x55c] ;  /* 0x00055c0001127983 */ /* 0x000f220000300800 */
[----:B------:R-:W-:-:S03]  /*23ba0*/  @!P2 IMAD.IADD R4, R4, 0x1, -R2 ;  /* 0x000000010404a824 */ /* 0x000fc600078e0a02 */
[----:B------:R-:W4:Y:S01]  /*23bb0*/  LDL.LU R17, [R1+0x558] ;  /* 0x0005580001117983 */ /* 0x000f220000300800 */
[----:B------:R-:W-:-:S03]  /*23bc0*/  @!P0 IMAD.MOV R248, RZ, RZ, -R248 ;  /* 0x000000fffff88224 */ /* 0x000fc600078e0af8 */
[----:B------:R-:W4:Y:S01]  /*23bd0*/  LDL.LU R16, [R1+0x554] ;  /* 0x0005540001107983 */ /* 0x000f220000300800 */
[----:B------:R-:W-:Y:S01]  /*23be0*/  ISETP.GT.U32.AND P0, PT, R2, R8, PT ;  /* 0x000000080200720c */ /* 0x000fe20003f04070 */
[--C-:B------:R-:W-:Y:S01]  /*23bf0*/  @!P4 IMAD.IADD R250, R250, 0x1, -R2.reuse ;  /* 0x00000001fafac824 */ /* 0x100fe200078e0a02 */
[----:B------:R-:W-:Y:S01]  /*23c00*/  ISETP.GE.AND P2, PT, R14, RZ, PT ;  /* 0x000000ff0e00720c */ /* 0x000fe20003f46270 */
[----:B------:R-:W4:Y:S01]  /*23c10*/  LDL.LU R15, [R1+0x548] ;  /* 0x00054800010f7983 */ /* 0x000f220000300800 */
[----:B------:R-:W-:Y:S01]  /*23c20*/  ISETP.GE.AND P4, PT, R13, RZ, PT ;  /* 0x000000ff0d00720c */ /* 0x000fe20003f86270 */
[--C-:B------:R-:W-:Y:S02]  /*23c30*/  @!P6 IMAD.IADD R3, R3, 0x1, -R2.reuse ;  /* 0x000000010303e824 */ /* 0x100fe400078e0a02 */
[----:B------:R-:W4:Y:S01]  /*23c40*/  LDL.LU R14, [R1+0x538] ;  /* 0x00053800010e7983 */ /* 0x000f220000300800 */
[----:B------:R-:W-:Y:S01]  /*23c50*/  ISETP.GT.U32.AND P6, PT, R2, R4, PT ;  /* 0x000000040200720c */ /* 0x000fe20003fc4070 */
[----:B------:R-:W-:-:S02]  /*23c60*/  @!P1 IMAD.IADD R11, R11, 0x1, -R2 ;  /* 0x000000010b0b9824 */ /* 0x000fc400078e0a02 */
[----:B------:R-:W4:Y:S01]  /*23c70*/  LDL.LU R13, [R1+0x534] ;  /* 0x00053400010d7983 */ /* 0x000f220000300800 */
[----:B------:R-:W-:Y:S01]  /*23c80*/  ISETP.GE.AND P1, PT, R12, RZ, PT ;  /* 0x000000ff0c00720c */ /* 0x000fe20003f26270 */
[--C-:B------:R-:W-:Y:S01]  /*23c90*/  @!P3 IMAD.IADD R10, R10, 0x1, -R2.reuse ;  /* 0x000000010a0ab824 */ /* 0x100fe200078e0a02 */
[----:B------:R-:W-:Y:S01]  /*23ca0*/  ISETP.GE.AND P3, PT, R251, RZ, PT ;  /* 0x000000fffb00720c */ /* 0x000fe20003f66270 */
[----:B------:R-:W-:Y:S01]  /*23cb0*/  @!P5 IMAD.IADD R9, R9, 0x1, -R2 ;  /* 0x000000010909d824 */ /* 0x000fe200078e0a02 */
[----:B------:R-:W4:Y:S01]  /*23cc0*/  LDL.LU R12, [R1+0x528] ;  /* 0x00052800010c7983 */ /* 0x000f220000300800 */
[----:B------:R-:W-:-:S03]  /*23cd0*/  ISETP.GE.AND P5, PT, R252, RZ, PT ;  /* 0x000000fffc00720c */ /* 0x000fc60003fa6270 */
[----:B------:R-:W4:Y:S04]  /*23ce0*/  LDL.LU R251, [R1+0x520] ;  /* 0x0005200001fb7983 */ /* 0x000f280000300800 */
[----:B------:R-:W4:Y:S01]  /*23cf0*/  LDL.LU R252, [R1+0x51c] ;  /* 0x00051c0001fc7983 */ /* 0x000f220000300800 */
[--C-:B------:R-:W-:Y:S01]  /*23d00*/  @!P0 IMAD.IADD R8, R8, 0x1, -R2.reuse ;  /* 0x0000000108088824 */ /* 0x100fe200078e0a02 */
[----:B------:R-:W-:Y:S02]  /*23d10*/  ISETP.GE.AND P0, PT, R6, RZ, PT ;  /* 0x000000ff0600720c */ /* 0x000fe40003f06270 */
[----:B------:R-:W4:Y:S01]  /*23d20*/  LDL.LU R6, [R1+0x518] ;  /* 0x0005180001067983 */ /* 0x000f220000300800 */
[----:B------:R-:W-:Y:S01]  /*23d30*/  @!P6 IMAD.IADD R4, R4, 0x1, -R2 ;  /* 0x000000010404e824 */ /* 0x000fe200078e0a02 */
[----:B------:R-:W-:-:S02]  /*23d40*/  ISETP.GE.AND P6, PT, R7, RZ, PT ;  /* 0x000000ff0700720c */ /* 0x000fc40003fc6270 */
[----:B------:R-:W4:Y:S01]  /*23d50*/  LDL.LU R7, [R1+0x510] ;  /* 0x0005100001077983 */ /* 0x000f220000300800 */
[----:B------:R-:W-:Y:S01]  /*23d60*/  @!P2 IMAD.MOV R249, RZ, RZ, -R249 ;  /* 0x000000fffff9a224 */ /* 0x000fe200078e0af9 */
[----:B------:R-:W-:Y:S01]  /*23d70*/  ISETP.GT.U32.AND P2, PT, R2, R3, PT ;  /* 0x000000030200720c */ /* 0x000fe20003f44070 */
[----:B------:R-:W-:Y:S01]  /*23d80*/  @!P4 IMAD.MOV R250, RZ, RZ, -R250 ;  /* 0x000000fffffac224 */ /* 0x000fe200078e0afa */
[----:B------:R-:W-:Y:S01]  /*23d90*/  ISETP.GE.AND P4, PT, R0, RZ, PT ;  /* 0x000000ff0000720c */ /* 0x000fe20003f86270 */
[----:B------:R0:W-:Y:S10]  /*23da0*/  STL [R1+0x2b3c], R0 ;  /* 0x002b3c0001007387 */ /* 0x0001f40000100800 */
[----:B------:R-:W-:Y:S01]  /*23db0*/  @!P2 IMAD.IADD R3, R3, 0x1, -R2 ;  /* 0x000000010303a824 */ /* 0x000fe200078e0a02 */
[----:B------:R-:W-:-:S02]  /*23dc0*/  ISETP.NE.AND P2, PT, R5, RZ, PT ;  /* 0x000000ff0500720c */ /* 0x000fc40003f45270 */
[----:B------:R-:W-:-:S04]  /*23dd0*/  LOP3.LUT R5, RZ, R5, RZ, 0x33, !PT ;  /* 0x00000005ff057212 */ /* 0x000fc800078e33ff */
[C---:B0-----:R-:W-:Y:S02]  /*23de0*/  SEL R0, R5.reuse, R34, !P2 ;  /* 0x0000002205007207 */ /* 0x041fe40005000000 */
[C---:B------:R-:W-:Y:S02]  /*23df0*/  SEL R2, R5.reuse, R33, !P2 ;  /* 0x0000002105027207 */ /* 0x040fe40005000000 */
[C---:B------:R-:W-:Y:S01]  /*23e00*/  SEL R32, R5.reuse, R32, !P2 ;  /* 0x0000002005207207 */ /* 0x040fe20005000000 */
[----:B------:R0:W-:Y:S01]  /*23e10*/  STL [R1+0x3b8], R0 ;  /* 0x0003b80001007387 */ /* 0x0001e20000100800 */
[----:B------:R-:W-:-:S03]  /*23e20*/  SEL R29, R5, R29, !P2 ;  /* 0x0000001d051d7207 */ /* 0x000fc60005000000 */
[----:B------:R1:W-:Y:S01]  /*23e30*/  STL [R1+0x3bc], R2 ;  /* 0x0003bc0201007387 */ /* 0x0003e20000100800 */
[----:B0-----:R-:W-:-:S03]  /*23e40*/  SEL R0, R5, R31, !P2 ;  /* 0x0000001f05007207 */ /* 0x001fc60005000000 */
[----:B------:R-:W-:Y:S01]  /*23e50*/  STL [R1+0x3c0], R32 ;  /* 0x0003c02001007387 */ /* 0x000fe20000100800 */
[----:B-1----:R-:W-:-:S03]  /*23e60*/  SEL R2, R5, R30, !P2 ;  /* 0x0000001e05027207 */ /* 0x002fc60005000000 */
[----:B------:R0:W-:Y:S01]  /*23e70*/  STL [R1+0x3c4], R0 ;  /* 0x0003c40001007387 */ /* 0x0001e20000100800 */
[----:B------:R-:W-:-:S03]  /*23e80*/  SEL R26, R5, R26, !P2 ;  /* 0x0000001a051a7207 */ /* 0x000fc60005000000 */
[----:B------:R1:W-:Y:S01]  /*23e90*/  STL [R1+0x3c8], R2 ;  /* 0x0003c80201007387 */ /* 0x0003e20000100800 */
[----:B0-----:R-:W-:-:S03]  /*23ea0*/  SEL R0, R5, R28, !P2 ;  /* 0x0000001c05007207 */ /* 0x001fc60005000000 */
[----:B------:R-:W-:Y:S01]  /*23eb0*/  STL [R1+0x3cc], R29 ;  /* 0x0003cc1d01007387 */ /* 0x000fe20000100800 */
[----:B-1----:R-:W-:-:S03]  /*23ec0*/  SEL R2, R5, R27, !P2 ;  /* 0x0000001b05027207 */ /* 0x002fc60005000000 */
[----:B------:R0:W-:Y:S04]  /*23ed0*/  STL [R1+0x3d0], R0 ;  /* 0x0003d00001007387 */ /* 0x0001e80000100800 */
[----:B------:R2:W-:Y:S01]  /*23ee0*/  STL [R1+0x3d4], R2 ;  /* 0x0003d40201007387 */ /* 0x0005e20000100800 */
[----:B0-----:R-:W-:-:S03]  /*23ef0*/  SEL R0, R5, R25, !P2 ;  /* 0x0000001905007207 */ /* 0x001fc60005000000 */
[----:B------:R-:W-:Y:S04]  /*23f00*/  STL [R1+0x3d8], R26 ;  /* 0x0003d81a01007387 */ /* 0x000fe80000100800 */
[----:B------:R4:W-:Y:S01]  /*23f10*/  STL [R1+0x3dc], R0 ;  /* 0x0003dc0001007387 */ /* 0x0009e20000100800 */
[C---:B--2---:R-:W-:Y:S02]  /*23f20*/  SEL R2, R5.reuse, R24, !P2 ;  /* 0x0000001805027207 */ /* 0x044fe40005000000 */
[----:B---3--:R-:W-:-:S03]  /*23f30*/  SEL R23, R5, R23, !P2 ;  /* 0x0000001705177207 */ /* 0x008fc60005000000 */
[----:B------:R0:W-:Y:S01]  /*23f40*/  STL [R1+0x3e0], R2 ;  /* 0x0003e00201007387 */ /* 0x0001e20000100800 */
[----:B----4-:R-:W-:-:S03]  /*23f50*/  SEL R0, R5, R22, !P2 ;  /* 0x0000001605007207 */ /* 0x010fc60005000000 */
[----:B------:R-:W-:Y:S04]  /*23f60*/  STL [R1+0x3e4], R23 ;  /* 0x0003e41701007387 */ /* 0x000fe80000100800 */
[----:B------:R1:W-:Y:S01]  /*23f70*/  STL [R1+0x3e8], R0 ;  /* 0x0003e80001007387 */ /* 0x0003e20000100800 */
[----:B0-----:R-:W-:-:S05]  /*23f80*/  SEL R2, R5, R21, !P2 ;  /* 0x0000001505027207 */ /* 0x001fca0005000000 */
[----:B------:R0:W-:Y:S01]  /*23f90*/  STL [R1+0x3ec], R2 ;  /* 0x0003ec0201007387 */ /* 0x0001e20000100800 */
[C---:B------:R-:W-:Y:S02]  /*23fa0*/  SEL R20, R5.reuse, R20, !P2 ;  /* 0x0000001405147207 */ /* 0x040fe40005000000 */
[----:B-1----:R-:W-:-:S03]  /*23fb0*/  SEL R0, R5, R19, !P2 ;  /* 0x0000001305007207 */ /* 0x002fc60005000000 */
[----:B------:R-:W-:Y:S01]  /*23fc0*/  STL [R1+0x3f0], R20 ;  /* 0x0003f01401007387 */ /* 0x000fe20000100800 */
[----:B0-----:R-:W-:-:S03]  /*23fd0*/  SEL R2, R5, R18, !P2 ;  /* 0x0000001205027207 */ /* 0x001fc60005000000 */
        /* <DEDUP_REMOVED lines=20> */
[----:B0-----:R-:W2:Y:S04]  /*24120*/  LDL.LU R0, [R1+0x424] ;  /* 0x0004240001007983 */ /* 0x001ea80000300800 */
[----:B------:R0:W-:Y:S04]  /*24130*/  STL [R1+0x41c], R2 ;  /* 0x00041c0201007387 */ /* 0x0001e80000100800 */
[----:B0-----:R-:W3:Y:S04]  /*24140*/  LDL.LU R2, [R1+0x428] ;  /* 0x0004280001027983 */ /* 0x001ee80000300800 */
[----:B------:R0:W-:Y:S04]  /*24150*/  STL [R1+0x420], R6 ;  /* 0x0004200601007387 */ /* 0x0001e80000100800 */
        /* <DEDUP_REMOVED lines=27> */
[----:B0-----:R-:W4:Y:S04]  /*24310*/  LDL.LU R6, [R1+0x49c] ;  /* 0x00049c0001067983 */ /* 0x001f280000300800 */
[----:B------:R-:W4:Y:S01]  /*24320*/  LDL.LU R7, [R1+0x4a0] ;  /* 0x0004a00001077983 */ /* 0x000f220000300800 */
[----:B--2---:R-:W-:-:S05]  /*24330*/  SEL R0, R5, R0, !P2 ;  /* 0x0000000005007207 */ /* 0x004fca0005000000 */
[----:B------:R3:W-:Y:S02]  /*24340*/  STL [R1+0x424], R0 ;  /* 0x0004240001007387 */ /* 0x0007e40000100800 */
[----:B---3--:R-:W-:-:S05]  /*24350*/  SEL R0, R5, R2, !P2 ;  /* 0x0000000205007207 */ /* 0x008fca0005000000 */
[----:B------:R0:W-:Y:S01]  /*24360*/  STL [R1+0x428], R0 ;  /* 0x0004280001007387 */ /* 0x0001e20000100800 */
[C---:B----4-:R-:W-:Y:S02]  /*24370*/  SEL R2, R5.reuse, R36, !P2 ;  /* 0x0000002405027207 */ /* 0x050fe40005000000 */
[----:B------:R-:W-:-:S03]  /*24380*/  SEL R35, R5, R35, !P2 ;  /* 0x0000002305237207 */ /* 0x000fc60005000000 */
[----:B------:R1:W-:Y:S01]  /*24390*/  STL [R1+0x42c], R2 ;  /* 0x00042c0201007387 */ /* 0x0003e20000100800 */
[----:B0-----:R-:W-:-:S03]  /*243a0*/  SEL R0, R5, R34, !P2 ;  /* 0x0000002205007207 */ /* 0x001fc60005000000 */
[----:B------:R-:W-:Y:S04]  /*243b0*/  STL [R1+0x430], R35 ;  /* 0x0004302301007387 */ /* 0x000fe80000100800 */
[----:B------:R0:W-:Y:S01]  /*243c0*/  STL [R1+0x434], R0 ;  /* 0x0004340001007387 */ /* 0x0001e20000100800 */
[C---:B-1----:R-:W-:Y:S02]  /*243d0*/  SEL R2, R5.reuse, R33, !P2 ;  /* 0x0000002105027207 */ /* 0x042fe40005000000 */
[----:B------:R-:W-:-:S03]  /*243e0*/  SEL R32, R5, R32, !P2 ;  /* 0x0000002005207207 */ /* 0x000fc60005000000 */
[----:B------:R1:W-:Y:S01]  /*243f0*/  STL [R1+0x438], R2 ;  /* 0x0004380201007387 */ /* 0x0003e20000100800 */
[----:B0-----:R-:W-:-:S03]  /*24400*/  SEL R0, R5, R31, !P2 ;  /* 0x0000001f05007207 */ /* 0x001fc60005000000 */
[----:B------:R-:W-:Y:S01]  /*24410*/  STL [R1+0x43c], R32 ;  /* 0x00043c2001007387 */ /* 0x000fe20000100800 */
[----:B------:R-:W-:-:S03]  /*24420*/  SEL R29, R5, R29, !P2 ;  /* 0x0000001d051d7207 */ /* 0x000fc60005000000 */
[----:B------:R0:W-:Y:S01]  /*24430*/  STL [R1+0x440], R0 ;  /* 0x0004400001007387 */ /* 0x0001e20000100800 */
[----:B-1----:R-:W-:-:S05]  /*24440*/  SEL R2, R5, R30, !P2 ;  /* 0x0000001e05027207 */ /* 0x002fca0005000000 */
        /* <DEDUP_REMOVED lines=17> */
[C---:B-1----:R-:W-:Y:S02]  /*24560*/  SEL R2, R5.reuse, R21, !P2 ;  /* 0x0000001505027207 */ /* 0x042fe40005000000 */
        /* <DEDUP_REMOVED lines=9> */
[----:B------:R-:W-:Y:S04]  /*24600*/  STL [R1+0x47c], R17 ;  /* 0x00047c1101007387 */ /* 0x000fe80000100800 */
[----:B------:R0:W-:Y:S01]  /*24610*/  STL [R1+0x480], R0 ;  /* 0x0004800001007387 */ /* 0x0001e20000100800 */
[----:B-1----:R-:W-:-:S05]  /*24620*/  SEL R2, R5, R15, !P2 ;  /* 0x0000000f05027207 */ /* 0x002fca0005000000 */
        /* <DEDUP_REMOVED lines=11> */
[C---:B------:R-:W-:Y:S01]  /*246e0*/  SEL R6, R5.reuse, R7, !P2 ;  /* 0x0000000705067207 */ /* 0x040fe20005000000 */
        /* <DEDUP_REMOVED lines=409> */
[----:B----4-:R-:W-:-:S05]  /*26080*/  SEL R2, R5, R36, !P2 ;  /* 0x0000002405027207 */ /* 0x010fca0005000000 */
[----:B------:R1:W-:Y:S01]  /*26090*/  STL [R1+0x1a0], R2 ;  /* 0x0001a00201007387 */ /* 0x0003e20000100800 */
[C---:B0-----:R-:W-:Y:S02]  /*260a0*/  SEL R0, R5.reuse, R35, !P2 ;  /* 0x0000002305007207 */ /* 0x041fe40005000000 */
[----:B------:R-:W-:-:S03]  /*260b0*/  SEL R34, R5, R34, !P2 ;  /* 0x0000002205227207 */ /* 0x000fc60005000000 */
[----:B------:R0:W-:Y:S01]  /*260c0*/  STL [R1+0x19c], R0 ;  /* 0x00019c0001007387 */ /* 0x0001e20000100800 */
[----:B-1----:R-:W-:-:S03]  /*260d0*/  SEL R2, R5, R33, !P2 ;  /* 0x0000002105027207 */ /* 0x002fc60005000000 */
[----:B------:R-:W-:Y:S01]  /*260e0*/  STL [R1+0x198], R34 ;  /* 0x0001982201007387 */ /* 0x000fe20000100800 */
[C---:B------:R-:W-:Y:S02]  /*260f0*/  SEL R31, R5.reuse, R31, !P2 ;  /* 0x0000001f051f7207 */ /* 0x040fe40005000000 */
[C---:B0-----:R-:W-:Y:S01]  /*26100*/  SEL R0, R5.reuse, R32, !P2 ;  /* 0x0000002005007207 */ /* 0x041fe20005000000 */
[----:B------:R0:W-:Y:S04]  /*26110*/  STL [R1+0x194], R2 ;  /* 0x0001940201007387 */ /* 0x0001e80000100800 */
[----:B------:R1:W-:Y:S01]  /*26120*/  STL [R1+0x190], R0 ;  /* 0x0001900001007387 */ /* 0x0003e20000100800 */
[----:B0-----:R-:W-:-:S03]  /*26130*/  SEL R2, R5, R30, !P2 ;  /* 0x0000001e05027207 */ /* 0x001fc60005000000 */
[----:B------:R-:W-:Y:S01]  /*26140*/  STL [R1+0x18c], R31 ;  /* 0x00018c1f01007387 */ /* 0x000fe20000100800 */
[----:B-1----:R-:W-:-:S03]  /*26150*/  SEL R0, R5, R29, !P2 ;  /* 0x0000001d05007207 */ /* 0x002fc60005000000 */
[----:B------:R0:W-:Y:S01]  /*26160*/  STL [R1+0x188], R2 ;  /* 0x0001880201007387 */ /* 0x0001e20000100800 */
[----:B------:R-:W-:-:S03]  /*26170*/  SEL R28, R5, R28, !P2 ;  /* 0x0000001c051c7207 */ /* 0x000fc60005000000 */
[----:B------:R1:W-:Y:S01]  /*26180*/  STL [R1+0x184], R0 ;  /* 0x0001840001007387 */ /* 0x0003e20000100800 */
[C---:B------:R-:W-:Y:S02]  /*26190*/  SEL R25, R5.reuse, R25, !P2 ;  /* 0x0000001905197207 */ /* 0x040fe40005000000 */
[C---:B0-----:R-:W-:Y:S01]  /*261a0*/  SEL R2, R5.reuse, R27, !P2 ;  /* 0x0000001b05027207 */ /* 0x041fe20005000000 */
[----:B------:R-:W-:Y:S01]  /*261b0*/  STL [R1+0x180], R28 ;  /* 0x0001801c01007387 */ /* 0x000fe20000100800 */
[----:B-1----:R-:W-:-:S03]  /*261c0*/  SEL R0, R5, R26, !P2 ;  /* 0x0000001a05007207 */ /* 0x002fc60005000000 */
[----:B------:R0:W-:Y:S04]  /*261d0*/  STL [R1+0x17c], R2 ;  /* 0x00017c0201007387 */ /* 0x0001e80000100800 */
        /* <DEDUP_REMOVED lines=25> */
[----:B0-----:R-:W-:-:S03]  /*26370*/  SEL R2, R5, R12, !P2 ;  /* 0x0000000c05027207 */ /* 0x001fc60005000000 */
[----:B------:R-:W-:Y:S01]  /*26380*/  STL [R1+0x134], R13 ;  /* 0x0001340d01007387 */ /* 0x000fe20000100800 */
[C---:B------:R-:W-:Y:S02]  /*26390*/  SEL R12, R5.reuse, R252, !P2 ;  /* 0x000000fc050c7207 */ /* 0x040fe40005000000 */
[C---:B-1----:R-:W-:Y:S01]  /*263a0*/  SEL R0, R5.reuse, R251, !P2 ;  /* 0x000000fb05007207 */ /* 0x042fe20005000000 */
[----:B------:R0:W-:Y:S04]  /*263b0*/  STL [R1+0x12c], R2 ;  /* 0x00012c0201007387 */ /* 0x0001e80000100800 */
[----:B------:R1:W-:Y:S01]  /*263c0*/  STL [R1+0x128], R0 ;  /* 0x0001280001007387 */ /* 0x0003e20000100800 */
[----:B0-----:R-:W-:-:S03]  /*263d0*/  SEL R2, R5, R6, !P2 ;  /* 0x0000000605027207 */ /* 0x001fc60005000000 */
[----:B------:R0:W-:Y:S01]  /*263e0*/  STL [R1+0x120], R12 ;  /* 0x0001200c01007387 */ /* 0x0001e20000100800 */
[----:B-1----:R-:W-:-:S03]  /*263f0*/  SEL R0, R5, R7, !P2 ;  /* 0x0000000705007207 */ /* 0x002fc60005000000 */
[----:B------:R-:W2:Y:S04]  /*26400*/  LDL.LU R36, [R1+0x80] ;  /* 0x0000800001247983 */ /* 0x000ea80000300800 */
[----:B------:R-:W-:Y:S04]  /*26410*/  STL [R1+0x118], R2 ;  /* 0x0001180201007387 */ /* 0x000fe80000100800 */
[----:B------:R-:W3:Y:S04]  /*26420*/  LDL.LU R35, [R1+0x7c] ;  /* 0x00007c0001237983 */ /* 0x000ee80000300800 */
        /* <DEDUP_REMOVED lines=24> */
[----:B------:R-:W4:Y:S04]  /*265b0*/  LDL.LU R251, [R1+0x1c] ;  /* 0x00001c0001fb7983 */ /* 0x000f280000300800 */
[----:B------:R-:W4:Y:S04]  /*265c0*/  LDL.LU R252, [R1+0x18] ;  /* 0x0000180001fc7983 */ /* 0x000f280000300800 */
[----:B------:R-:W4:Y:S04]  /*265d0*/  LDL.LU R6, [R1+0x14] ;  /* 0x0000140001067983 */ /* 0x000f280000300800 */
[----:B------:R-:W4:Y:S04]  /*265e0*/  LDL.LU R7, [R1+0x10] ;  /* 0x0000100001077983 */ /* 0x000f280000300800 */
[----:B-1----:R-:W4:Y:S04]  /*265f0*/  LDL.LU R0, [R1+0xc] ;  /* 0x00000c0001007983 */ /* 0x002f280000300800 */
[----:B------:R-:W4:Y:S01]  /*26600*/  LDL.LU R2, [R1+0x8] ;  /* 0x0000080001027983 */ /* 0x000f220000300800 */
[----:B--2---:R-:W-:-:S05]  /*26610*/  SEL R36, R5, R36, !P2 ;  /* 0x0000002405247207 */ /* 0x004fca0005000000 */
[----:B------:R0:W-:Y:S01]  /*26620*/  STL [R1+0x10c], R36 ;  /* 0x00010c2401007387 */ /* 0x0001e20000100800 */
[----:B---3--:R-:W-:-:S03]  /*26630*/  SEL R35, R5, R35, !P2 ;  /* 0x0000002305237207 */ /* 0x008fc60005000000 */
[----:B0-----:R-:W2:Y:S01]  /*26640*/  LDL.LU R36, [R1+0x2c70] ;  /* 0x002c700001247983 */ /* 0x001ea20000300800 */
[----:B----4-:R-:W-:-:S03]  /*26650*/  SEL R34, R5, R34, !P2 ;  /* 0x0000002205227207 */ /* 0x010fc60005000000 */
[----:B------:R0:W-:Y:S01]  /*26660*/  STL [R1+0x100], R35 ;  /* 0x0001002301007387 */ /* 0x0001e20000100800 */
[C---:B------:R-:W-:Y:S02]  /*26670*/  SEL R33, R5.reuse, R33, !P2 ;  /* 0x0000002105217207 */ /* 0x040fe40005000000 */
[C---:B------:R-:W-:Y:S01]  /*26680*/  SEL R32, R5.reuse, R32, !P2 ;  /* 0x0000002005207207 */ /* 0x040fe20005000000 */
[----:B0-----:R-:W3:Y:S01]  /*26690*/  LDL.LU R35, [R1+0x2c6c] ;  /* 0x002c6c0001237983 */ /* 0x001ee20000300800 */
[----:B------:R-:W-:-:S03]  /*266a0*/  SEL R31, R5, R31, !P2 ;  /* 0x0000001f051f7207 */ /* 0x000fc60005000000 */
[----:B------:R0:W-:Y:S01]  /*266b0*/  STL [R1+0xfc], R34 ;  /* 0x0000fc2201007387 */ /* 0x0001e20000100800 */
[C---:B------:R-:W-:Y:S02]  /*266c0*/  SEL R30, R5.reuse, R30, !P2 ;  /* 0x0000001e051e7207 */ /* 0x040fe40005000000 */
[C---:B------:R-:W-:Y:S01]  /*266d0*/  SEL R29, R5.reuse, R29, !P2 ;  /* 0x0000001d051d7207 */ /* 0x040fe20005000000 */
[----:B0-----:R-:W4:Y:S04]  /*266e0*/  LDL.LU R34, [R1+0x2c68] ;  /* 0x002c680001227983 */ /* 0x001f280000300800 */
[----:B------:R0:W-:Y:S01]  /*266f0*/  STL [R1+0xf8], R33 ;  /* 0x0000f82101007387 */ /* 0x0001e20000100800 */
[C---:B------:R-:W-:Y:S02]  /*26700*/  SEL R28, R5.reuse, R28, !P2 ;  /* 0x0000001c051c7207 */ /* 0x040fe40005000000 */
[C---:B------:R-:W-:Y:S01]  /*26710*/  SEL R27, R5.reuse, R27, !P2 ;  /* 0x0000001b051b7207 */ /* 0x040fe20005000000 */
[----:B0-----:R-:W2:Y:S04]  /*26720*/  LDL.LU R33, [R1+0x2c64] ;  /* 0x002c640001217983 */ /* 0x001ea80000300800 */
[----:B------:R0:W-:Y:S01]  /*26730*/  STL [R1+0xd4], R32 ;  /* 0x0000d42001007387 */ /* 0x0001e20000100800 */
[----:B------:R-:W-:-:S03]  /*26740*/  SEL R26, R5, R26, !P2 ;  /* 0x0000001a051a7207 */ /* 0x000fc60005000000 */
[----:B0-----:R-:W3:Y:S04]  /*26750*/  LDL.LU R32, [R1+0x2c60] ;  /* 0x002c600001207983 */ /* 0x001ee80000300800 */
[----:B------:R0:W-:Y:S01]  /*26760*/  STL [R1+0xcc], R31 ;  /* 0x0000cc1f01007387 */ /* 0x0001e20000100800 */
[----:B------:R-:W-:-:S03]  /*26770*/  SEL R25, R5, R25, !P2 ;  /* 0x0000001905197207 */ /* 0x000fc60005000000 */
[----:B0-----:R-:W4:Y:S04]  /*26780*/  LDL.LU R31, [R1+0x2c5c] ;  /* 0x002c5c00011f7983 */ /* 0x001f280000300800 */
[----:B------:R0:W-:Y:S01]  /*26790*/  STL [R1+0xc8], R30 ;  /* 0x0000c81e01007387 */ /* 0x0001e20000100800 */
[----:B------:R-:W-:-:S03]  /*267a0*/  SEL R24, R5, R24, !P2 ;  /* 0x0000001805187207 */ /* 0x000fc60005000000 */
        /* <DEDUP_REMOVED lines=49> */
[----:B------:R0:W-:Y:S04]  /*26ac0*/  STL [R1+0x84], R13 ;  /* 0x0000840d01007387 */ /* 0x0001e80000100800 */
[----:B0-----:R-:W4:Y:S04]  /*26ad0*/  LDL.LU R13, [R1+0x2c14] ;  /* 0x002c1400010d7983 */ /* 0x001f280000300800 */
[----:B------:R0:W-:Y:S04]  /*26ae0*/  STL [R1+0x80], R12 ;  /* 0x0000800c01007387 */ /* 0x0001e80000100800 */
[----:B0-----:R-:W2:Y:S04]  /*26af0*/  LDL.LU R12, [R1+0x2c10] ;  /* 0x002c1000010c7983 */ /* 0x001ea80000300800 */
[----:B------:R0:W-:Y:S04]  /*26b00*/  STL [R1+0x7c], R251 ;  /* 0x00007cfb01007387 */ /* 0x0001e80000100800 */
[----:B0-----:R-:W3:Y:S04]  /*26b10*/  LDL.LU R251, [R1+0x2c0c] ;  /* 0x002c0c0001fb7983 */ /* 0x001ee80000300800 */
[----:B------:R0:W-:Y:S04]  /*26b20*/  STL [R1+0x78], R252 ;  /* 0x000078fc01007387 */ /* 0x0001e80000100800 */
[----:B0-----:R-:W4:Y:S04]  /*26b30*/  LDL.LU R252, [R1+0x2c08] ;  /* 0x002c080001fc7983 */ /* 0x001f280000300800 */
[----:B------:R0:W-:Y:S04]  /*26b40*/  STL [R1+0x74], R6 ;  /* 0x0000740601007387 */ /* 0x0001e80000100800 */
[----:B0-----:R-:W2:Y:S04]  /*26b50*/  LDL.LU R6, [R1+0x2c04] ;  /* 0x002c040001067983 */ /* 0x001ea80000300800 */
[----:B------:R0:W-:Y:S04]  /*26b60*/  STL [R1+0x70], R7 ;  /* 0x0000700701007387 */ /* 0x0001e80000100800 */
[----:B0-----:R-:W3:Y:S01]  /*26b70*/  LDL.LU R7, [R1+0x2c00] ;  /* 0x002c000001077983 */ /* 0x001ee20000300800 */
[----:B------:R-:W-:-:S05]  /*26b80*/  SEL R0, R5, R0, !P2 ;  /* 0x0000000005007207 */ /* 0x000fca0005000000 */
[----:B------:R0:W-:Y:S02]  /*26b90*/  STL [R1+0x6c], R0 ;  /* 0x00006c0001007387 */ /* 0x0001e40000100800 */
[----:B0-----:R-:W-:-:S05]  /*26ba0*/  SEL R0, R5, R2, !P2 ;  /* 0x0000000205007207 */ /* 0x001fca0005000000 */
[----:B------:R2:W-:Y:S02]  /*26bb0*/  STL [R1+0x68], R0 ;  /* 0x0000680001007387 */ /* 0x0005e40000100800 */
[C---:B--2---:R-:W-:Y:S02]  /*26bc0*/  SEL R0, R5.reuse, R6, !P2 ;  /* 0x0000000605007207 */ /* 0x044fe40005000000 */
[C---:B----4-:R-:W-:Y:S02]  /*26bd0*/  SEL R6, R5.reuse, R252, !P2 ;  /* 0x000000fc05067207 */ /* 0x050fe40005000000 */
[----:B---3--:R-:W-:-:S05]  /*26be0*/  SEL R2, R5, R7, !P2 ;  /* 0x0000000705027207 */ /* 0x008fca0005000000 */
[----:B------:R0:W-:Y:S04]  /*26bf0*/  STL [R1+0x64], R2 ;  /* 0x0000640201007387 */ /* 0x0001e80000100800 */
[----:B------:R1:W-:Y:S01]  /*26c00*/  STL [R1+0x60], R0 ;  /* 0x0000600001007387 */ /* 0x0003e20000100800 */
[----:B0-----:R-:W-:-:S03]  /*26c10*/  SEL R2, R5, R251, !P2 ;  /* 0x000000fb05027207 */ /* 0x001fc60005000000 */
[----:B------:R0:W-:Y:S01]  /*26c20*/  STL [R1+0x5c], R6 ;  /* 0x00005c0601007387 */ /* 0x0001e20000100800 */
[----:B-1----:R-:W-:-:S03]  /*26c30*/  SEL R0, R5, R12, !P2 ;  /* 0x0000000c05007207 */ /* 0x002fc60005000000 */
        /* <DEDUP_REMOVED lines=34> */
[----:B------:R-:W-:Y:S01]  /*26e60*/  STL [R1+0x14], R6 ;  /* 0x0000140601007387 */ /* 0x000fe20000100800 */
[----:B-1----:R-:W-:-:S03]  /*26e70*/  SEL R0, R5, R30, !P2 ;  /* 0x0000001e05007207 */ /* 0x002fc60005000000 */
[----:B------:R-:W2:Y:S04]  /*26e80*/  LDL.LU R13, [R1+0x14c] ;  /* 0x00014c00010d7983 */ /* 0x000ea80000300800 */
[----:B------:R0:W-:Y:S04]  /*26e90*/  STL [R1+0x10], R2 ;  /* 0x0000100201007387 */ /* 0x0001e80000100800 */
        /* <DEDUP_REMOVED lines=17> */
[----:B------:R-:W2:Y:S04]  /*26fb0*/  LDL.LU R12, [R1+0xd0] ;  /* 0x0000d000010c7983 */ /* 0x000ea80000300800 */
[----:B0-----:R-:W3:Y:S01]  /*26fc0*/  LDL.LU R2, [R1+0xd8] ;  /* 0x0000d80001027983 */ /* 0x001ee20000300800 */
[----:B------:R-:W-:-:S02]  /*26fd0*/  SEL R7, R5, R31, !P2 ;  /* 0x0000001f05077207 */ /* 0x000fc40005000000 */
[C---:B-1----:R-:W-:Y:S02]  /*26fe0*/  SEL R0, R5.reuse, R32, !P2 ;  /* 0x0000002005007207 */ /* 0x042fe40005000000 */
[C---:B------:R-:W-:Y:S02]  /*26ff0*/  SEL R6, R5.reuse, R33, !P2 ;  /* 0x0000002105067207 */ /* 0x040fe40005000000 */
[C---:B------:R-:W-:Y:S01]  /*27000*/  SEL R252, R5.reuse, R34, !P2 ;  /* 0x0000002205fc7207 */ /* 0x040fe20005000000 */
[----:B------:R-:W-:Y:S01]  /*27010*/  STL [R1+0x2b84], R7 ;  /* 0x002b840701007387 */ /* 0x000fe20000100800 */
[C---:B------:R-:W-:Y:S02]  /*27020*/  SEL R251, R5.reuse, R35, !P2 ;  /* 0x0000002305fb7207 */ /* 0x040fe40005000000 */
[C---:B------:R-:W-:Y:S01]  /*27030*/  SEL R36, R5.reuse, R36, !P2 ;  /* 0x0000002405247207 */ /* 0x040fe20005000000 */
[----:B------:R-:W-:Y:S01]  /*27040*/  STL [R1+0x2b88], R0 ;  /* 0x002b880001007387 */ /* 0x000fe20000100800 */
[----:B------:R-:W-:-:S02]  /*27050*/  SEL R37, R5, R37, !P2 ;  /* 0x0000002505257207 */ /* 0x000fc40005000000 */
[C---:B------:R-:W-:Y:S01]  /*27060*/  SEL R38, R5.reuse, R38, !P2 ;  /* 0x0000002605267207 */ /* 0x040fe20005000000 */
[----:B------:R-:W-:Y:S01]  /*27070*/  STL [R1+0x2b8c], R6 ;  /* 0x002b8c0601007387 */ /* 0x000fe20000100800 */
[C---:B------:R-:W-:Y:S02]  /*27080*/  SEL R39, R5.reuse, R39, !P2 ;  /* 0x0000002705277207 */ /* 0x040fe40005000000 */
[C---:B------:R-:W-:Y:S01]  /*27090*/  SEL R40, R5.reuse, R40, !P2 ;  /* 0x0000002805287207 */ /* 0x040fe20005000000 */
[----:B------:R-:W-:Y:S01]  /*270a0*/  STL [R1+0x2b90], R252 ;  /* 0x002b90fc01007387 */ /* 0x000fe20000100800 */
[----:B------:R-:W-:-:S03]  /*270b0*/  SEL R41, R5, R41, !P2 ;  /* 0x0000002905297207 */ /* 0x000fc60005000000 */
        /* <DEDUP_REMOVED lines=26> */
[----:B------:R0:W-:Y:S01]  /*27260*/  STL [R1+0x2bc8], R48 ;  /* 0x002bc83001007387 */ /* 0x0001e20000100800 */
[----:B------:R-:W-:-:S03]  /*27270*/  SEL R55, R5, R55, !P2 ;  /* 0x0000003705377207 */ /* 0x000fc60005000000 */
[----:B------:R1:W-:Y:S01]  /*27280*/  STL [R1+0x2bcc], R49 ;  /* 0x002bcc3101007387 */ /* 0x0003e20000100800 */
        /* <DEDUP_REMOVED lines=11> */
[----:B------:R-:W-:Y:S04]  /*27340*/  STL [R1+0x2be4], R55 ;  /* 0x002be43701007387 */ /* 0x000fe80000100800 */
[----:B------:R-:W-:Y:S04]  /*27350*/  STL [R1+0x2be8], R56 ;  /* 0x002be83801007387 */ /* 0x000fe80000100800 */
[----:B------:R-:W-:Y:S04]  /*27360*/  STL [R1+0x2bec], R57 ;  /* 0x002bec3901007387 */ /* 0x000fe80000100800 */
[----:B------:R-:W-:Y:S04]  /*27370*/  STL [R1+0x2bf0], R58 ;  /* 0x002bf03a01007387 */ /* 0x000fe80000100800 */
[----:B------:R-:W-:Y:S04]  /*27380*/  STL [R1+0x2bf4], R59 ;  /* 0x002bf43b01007387 */ /* 0x000fe80000100800 */
[----:B------:R-:W-:Y:S04]  /*27390*/  STL [R1+0x2bf8], R60 ;  /* 0x002bf83c01007387 */ /* 0x000fe80000100800 */
[----:B------:R-:W-:Y:S01]  /*273a0*/  STL [R1+0x2bfc], R61 ;  /* 0x002bfc3d01007387 */ /* 0x000fe20000100800 */
[----:B--2---:R-:W-:-:S03]  /*273b0*/  SEL R30, R5, R12, !P2 ;  /* 0x0000000c051e7207 */ /* 0x004fc60005000000 */
[----:B------:R-:W2:Y:S01]  /*273c0*/  LDL.LU R12, [R1+0x808] ;  /* 0x00080800010c7983 */ /* 0x000ea20000300800 */
[----:B---3--:R-:W-:-:S03]  /*273d0*/  SEL R31, R5, R2, !P2 ;  /* 0x00000002051f7207 */ /* 0x008fc60005000000 */
[----:B------:R-:W3:Y:S04]  /*273e0*/  LDL.LU R2, [R1+0x804] ;  /* 0x0008040001027983 */ /* 0x000ee80000300800 */
[----:B0-----:R-:W4:Y:S04]  /*273f0*/  LDL.LU R48, [R1+0x3b8] ;  /* 0x0003b80001307983 */ /* 0x001f280000300800 */
[----:B------:R-:W2:Y:S04]  /*27400*/  LDL.LU R47, [R1+0x3bc] ;  /* 0x0003bc00012f7983 */ /* 0x000ea80000300800 */
[----:B------:R-:W3:Y:S04]  /*27410*/  LDL.LU R46, [R1+0x3c0] ;  /* 0x0003c000012e7983 */ /* 0x000ee80000300800 */
        /* <DEDUP_REMOVED lines=15> */
[----:B-1----:R-:W0:Y:S01]  /*27510*/  S2R R49, SR_TID.X ;  /* 0x0000000000317919 */ /* 0x002e220000002100 */
[----:B------:R-:W-:-:S02]  /*27520*/  @!P0 IMAD.MOV R4, RZ, RZ, -R4 ;  /* 0x000000ffff048224 */ /* 0x000fc400078e0a04 */
[----:B------:R-:W-:Y:S02]  /*27530*/  @!P1 IMAD.MOV R11, RZ, RZ, -R11 ;  /* 0x000000ffff0b9224 */ /* 0x000fe400078e0a0b */
[----:B------:R-:W-:Y:S02]  /*27540*/  @!P3 IMAD.MOV R10, RZ, RZ, -R10 ;  /* 0x000000ffff0ab224 */ /* 0x000fe400078e0a0a */
[----:B------:R-:W-:Y:S02]  /*27550*/  @!P4 IMAD.MOV R9, RZ, RZ, -R9 ;  /* 0x000000ffff09c224 */ /* 0x000fe400078e0a09 */
[----:B------:R-:W-:Y:S02]  /*27560*/  @!P5 IMAD.MOV R8, RZ, RZ, -R8 ;  /* 0x000000ffff08d224 */ /* 0x000fe400078e0a08 */
[----:B------:R-:W-:Y:S01]  /*27570*/  @!P6 IMAD.MOV R3, RZ, RZ, -R3 ;  /* 0x000000ffff03e224 */ /* 0x000fe200078e0a03 */
[C---:B------:R-:W-:Y:S02]  /*27580*/  SEL R33, R5.reuse, R4, !P2 ;  /* 0x0000000405217207 */ /* 0x040fe40005000000 */
[----:B------:R-:W-:-:S02]  /*27590*/  SEL R62, R5, R62, !P2 ;  /* 0x0000003e053e7207 */ /* 0x000fc40005000000 */
[C---:B------:R-:W-:Y:S02]  /*275a0*/  SEL R63, R5.reuse, R63, !P2 ;  /* 0x0000003f053f7207 */ /* 0x040fe40005000000 */
[C---:B------:R-:W-:Y:S02]  /*275b0*/  SEL R64, R5.reuse, R64, !P2 ;  /* 0x0000004005407207 */ /* 0x040fe40005000000 */
[C---:B------:R-:W-:Y:S02]  /*275c0*/  SEL R65, R5.reuse, R65, !P2 ;  /* 0x0000004105417207 */ /* 0x040fe40005000000 */
[C---:B------:R-:W-:Y:S02]  /*275d0*/  SEL R66, R5.reuse, R66, !P2 ;  /* 0x0000004205427207 */ /* 0x040fe40005000000 */
[C---:B------:R-:W-:Y:S02]  /*275e0*/  SEL R67, R5.reuse, R67, !P2 ;  /* 0x0000004305437207 */ /* 0x040fe40005000000 */
[----:B------:R-:W-:-:S02]  /*275f0*/  SEL R68, R5, R68, !P2 ;  /* 0x0000004405447207 */ /* 0x000fc40005000000 */
[----:B------:R-:W-:Y:S02]  /*27600*/  SEL R69, R5, R69, !P2 ;  /* 0x0000004505457207 */ /* 0x000fe40005000000 */
[----:B0-----:R-:W-:Y:S02]  /*27610*/  LOP3.LUT R49, R49, 0x7f, RZ, 0xc0, !PT ;  /* 0x0000007f31317812 */ /* 0x001fe400078ec0ff */
[C---:B------:R-:W-:Y:S02]  /*27620*/  SEL R70, R5.reuse, R70, !P2 ;  /* 0x0000004605467207 */ /* 0x040fe40005000000 */
[C---:B------:R-:W-:Y:S02]  /*27630*/  SEL R71, R5.reuse, R71, !P2 ;  /* 0x0000004705477207 */ /* 0x040fe40005000000 */
        /* <DEDUP_REMOVED lines=80> */
[----:B------:R-:W-:Y:S01]  /*27b40*/  SEL R152, R5, R152, !P2 ;  /* 0x0000009805987207 */ /* 0x000fe20005000000 */
[----:B--2---:R-:W-:Y:S02]  /*27b50*/  IMAD R47, R47, UR49, RZ ;  /* 0x000000312f2f7c24 */ /* 0x004fe4000f8e02ff */
[----:B---3--:R-:W-:-:S03]  /*27b60*/  IMAD R46, R46, UR49, RZ ;  /* 0x000000312e2e7c24 */ /* 0x008fc6000f8e02ff */
[----:B------:R-:W-:Y:S01]  /*27b70*/  STL [R1+0xd0], R47 ;  /* 0x0000d02f01007387 */ /* 0x000fe20000100800 */
[----:B----4-:R-:W-:-:S03]  /*27b80*/  IMAD R45, R45, UR49, RZ ;  /* 0x000000312d2d7c24 */ /* 0x010fc6000f8e02ff */
[----:B------:R-:W-:Y:S01]  /*27b90*/  STL [R1+0xd8], R46 ;  /* 0x0000d82e01007387 */ /* 0x000fe20000100800 */
[----:B------:R-:W-:-:S03]  /*27ba0*/  IMAD R44, R44, UR49, RZ ;  /* 0x000000312c2c7c24 */ /* 0x000fc6000f8e02ff */
        /* <DEDUP_REMOVED lines=14> */
[----:B------:R0:W-:Y:S01]  /*27c90*/  STL [R1+0x104], R38 ;  /* 0x0001042601007387 */ /* 0x0001e20000100800 */
[----:B------:R-:W-:-:S03]  /*27ca0*/  IMAD R36, R36, UR49, RZ ;  /* 0x0000003124247c24 */ /* 0x000fc6000f8e02ff */
[----:B------:R1:W-:Y:S04]  /*27cb0*/  STL [R1+0x108], R37 ;  /* 0x0001082501007387 */ /* 0x0003e80000100800 */
[----:B------:R2:W-:Y:S01]  /*27cc0*/  STL [R1+0x114], R36 ;  /* 0x0001142401007387 */ /* 0x0005e20000100800 */
[----:B0-----:R-:W-:Y:S02]  /*27cd0*/  IMAD R38, R251, UR49, RZ ;  /* 0x00000031fb267c24 */ /* 0x001fe4000f8e02ff */
[----:B-1----:R-:W-:-:S03]  /*27ce0*/  IMAD R37, R252, UR49, RZ ;  /* 0x00000031fc257c24 */ /* 0x002fc6000f8e02ff */
[----:B------:R0:W-:Y:S01]  /*27cf0*/  STL [R1+0x11c], R38 ;  /* 0x00011c2601007387 */ /* 0x0001e20000100800 */
[----:B--2---:R-:W-:Y:S02]  /*27d00*/  IMAD R36, R6, UR49, RZ ;  /* 0x0000003106247c24 */ /* 0x004fe4000f8e02ff */
[----:B------:R-:W-:Y:S01]  /*27d10*/  IMAD R6, R0, UR49, RZ ;  /* 0x0000003100067c24 */ /* 0x000fe2000f8e02ff */
[----:B------:R1:W-:Y:S01]  /*27d20*/  STL [R1+0x124], R37 ;  /* 0x0001242501007387 */ /* 0x0003e20000100800 */
[----:B------:R-:W-:-:S03]  /*27d30*/  IMAD R0, R7, UR49, RZ ;  /* 0x0000003107007c24 */ /* 0x000fc6000f8e02ff */
[----:B------:R2:W-:Y:S01]  /*27d40*/  STL [R1+0x130], R36 ;  /* 0x0001302401007387 */ /* 0x0005e20000100800 */
[----:B------:R-:W-:-:S03]  /*27d50*/  IMAD R2, R2, UR5, RZ ;  /* 0x0000000502027c24 */ /* 0x000fc6000f8e02ff */
[----:B------:R-:W3:Y:S01]  /*27d60*/  LDL.LU R61, [R1+0x400] ;  /* 0x00040000013d7983 */ /* 0x000ee20000300800 */
[----:B------:R-:W-:-:S03]  /*27d70*/  IMAD R34, R12, UR5, RZ ;  /* 0x000000050c227c24 */ /* 0x000fc6000f8e02ff */
[----:B------:R4:W-:Y:S01]  /*27d80*/  STL [R1+0x138], R6 ;  /* 0x0001380601007387 */ /* 0x0009e20000100800 */
[----:B------:R-:W-:Y:S01]  /*27d90*/  IADD3 R12, P1, R2, UR6, RZ ;  /* 0x00000006020c7c10 */ /* 0x000fe2000ff3e0ff */
[----:B------:R-:W-:Y:S02]  /*27da0*/  ULDC UR5, c[0x0][0x23c] ;  /* 0x00008f0000057ab9 */ /* 0x000fe40000000800 */
[----:B------:R-:W2:Y:S04]  /*27db0*/  LDL.LU R60, [R1+0x404] ;  /* 0x00040400013c7983 */ /* 0x000ea80000300800 */
[----:B------:R4:W-:Y:S04]  /*27dc0*/  STL [R1+0x13c], R0 ;  /* 0x00013c0001007387 */ /* 0x0009e80000100800 */
[----:B------:R-:W4:Y:S04]  /*27dd0*/  LDL.LU R59, [R1+0x408] ;  /* 0x00040800013b7983 */ /* 0x000f280000300800 */
[----:B------:R-:W4:Y:S01]  /*27de0*/  LDL.LU R58, [R1+0x40c] ;  /* 0x00040c00013a7983 */ /* 0x000f220000300800 */
[----:B------:R-:W-:Y:S01]  /*27df0*/  IADD3 R4, P0, R34, UR6, RZ ;  /* 0x0000000622047c10 */ /* 0x000fe2000ff1e0ff */
[----:B------:R-:W-:-:S02]  /*27e00*/  ULDC UR6, c[0x0][0x238] ;  /* 0x00008e0000067ab9 */ /* 0x000fc40000000800 */
[----:B------:R-:W4:Y:S04]  /*27e10*/  LDL.LU R57, [R1+0x410] ;  /* 0x0004100001397983 */ /* 0x000f280000300800 */
[----:B------:R-:W4:Y:S01]  /*27e20*/  LDL.LU R56, [R1+0x414] ;  /* 0x0004140001387983 */ /* 0x000f220000300800 */
[----:B------:R-:W-:-:S03]  /*27e30*/  SEL R153, R5, R153, !P2 ;  /* 0x0000009905997207 */ /* 0x000fc60005000000 */
[----:B------:R-:W4:Y:S01]  /*27e40*/  LDL.LU R55, [R1+0x418] ;  /* 0x0004180001377983 */ /* 0x000f220000300800 */
[----:B------:R-:W-:-:S03]  /*27e50*/  SEL R154, R5, R154, !P2 ;  /* 0x0000009a059a7207 */ /* 0x000fc60005000000 */
[----:B------:R-:W4:Y:S01]  /*27e60*/  LDL.LU R54, [R1+0x41c] ;  /* 0x00041c0001367983 */ /* 0x000f220000300800 */
[C---:B------:R-:W-:Y:S02]  /*27e70*/  SEL R155, R5.reuse, R155, !P2 ;  /* 0x0000009b059b7207 */ /* 0x040fe40005000000 */
[C---:B------:R-:W-:Y:S01]  /*27e80*/  SEL R156, R5.reuse, R156, !P2 ;  /* 0x0000009c059c7207 */ /* 0x040fe20005000000 */
[----:B------:R-:W4:Y:S01]  /*27e90*/  LDL.LU R53, [R1+0x420] ;  /* 0x0004200001357983 */ /* 0x000f220000300800 */
[C---:B------:R-:W-:Y:S02]  /*27ea0*/  SEL R13, R5.reuse, R13, !P2 ;  /* 0x0000000d050d7207 */ /* 0x040fe40005000000 */
[C---:B------:R-:W-:Y:S01]  /*27eb0*/  SEL R157, R5.reuse, R157, !P2 ;  /* 0x0000009d059d7207 */ /* 0x040fe20005000000 */
[----:B------:R-:W4:Y:S01]  /*27ec0*/  LDL.LU R52, [R1+0x424] ;  /* 0x0004240001347983 */ /* 0x000f220000300800 */
[C---:B------:R-:W-:Y:S02]  /*27ed0*/  SEL R14, R5.reuse, R14, !P2 ;  /* 0x0000000e050e7207 */ /* 0x040fe40005000000 */
[C---:B------:R-:W-:Y:S01]  /*27ee0*/  SEL R15, R5.reuse, R15, !P2 ;  /* 0x0000000f050f7207 */ /* 0x040fe20005000000 */
[----:B------:R-:W4:Y:S01]  /*27ef0*/  LDL.LU R51, [R1+0x428] ;  /* 0x0004280001337983 */ /* 0x000f220000300800 */
[----:B------:R-:W-:-:S02]  /*27f00*/  SEL R16, R5, R16, !P2 ;  /* 0x0000001005107207 */ /* 0x000fc40005000000 */
[C---:B------:R-:W-:Y:S01]  /*27f10*/  SEL R17, R5.reuse, R17, !P2 ;  /* 0x0000001105117207 */ /* 0x040fe20005000000 */
[----:B------:R-:W4:Y:S01]  /*27f20*/  LDL.LU R50, [R1+0x42c] ;  /* 0x00042c0001327983 */ /* 0x000f220000300800 */
        /* <DEDUP_REMOVED lines=109> */
[----:B------:R-:W-:Y:S02]  /*28600*/  SEL R10, R5, R10, !P2 ;  /* 0x0000000a050a7207 */ /* 0x000fe40005000000 */
[----:B------:R-:W-:Y:S01]  /*28610*/  LEA.HI.X.SX32 R5, R2, UR7, 0x1, P1 ;  /* 0x0000000702057c11 */ /* 0x000fe200088f0eff */
[----:B------:R-:W-:Y:S01]  /*28620*/  IMAD R2, R49, UR5, RZ ;  /* 0x0000000531027c24 */ /* 0x000fe2000f8e02ff */
[----:B------:R-:W-:Y:S01]  /*28630*/  LEA.HI.X.SX32 R3, R34, UR7, 0x1, P0 ;  /* 0x0000000722037c11 */ /* 0x000fe200080f0eff */
[----:B------:R-:W-:Y:S01]  /*28640*/  IMAD R34, R48, UR49, RZ ;  /* 0x0000003130227c24 */ /* 0x000fe2000f8e02ff */
[----:B------:R-:W4:Y:S01]  /*28650*/  LDL.LU R49, [R1+0x430] ;  /* 0x0004300001317983 */ /* 0x000f220000300800 */
[----:B---3--:R-:W-:-:S03]  /*28660*/  IMAD R61, R61, UR49, RZ ;  /* 0x000000313d3d7c24 */ /* 0x008fc6000f8e02ff */
[----:B------:R-:W3:Y:S01]  /*28670*/  LDL.LU R48, [R1+0x434] ;  /* 0x0004340001307983 */ /* 0x000ee20000300800 */
[----:B--2---:R-:W-:-:S03]  /*28680*/  IMAD R60, R60, UR49, RZ ;  /* 0x000000313c3c7c24 */ /* 0x004fc6000f8e02ff */
[----:B------:R-:W2:Y:S01]  /*28690*/  LDL.LU R47, [R1+0x438] ;  /* 0x00043800012f7983 */ /* 0x000ea20000300800 */
[----:B----4-:R-:W-:-:S03]  /*286a0*/  IMAD R59, R59, UR49, RZ ;  /* 0x000000313b3b7c24 */ /* 0x010fc6000f8e02ff */
[----:B------:R-:W4:Y:S01]  /*286b0*/  LDL.LU R46, [R1+0x43c] ;  /* 0x00043c00012e7983 */ /* 0x000f220000300800 */
[----:B------:R-:W-:-:S03]  /*286c0*/  IMAD R58, R58, UR49, RZ ;  /* 0x000000313a3a7c24 */ /* 0x000fc6000f8e02ff */
        /* <DEDUP_REMOVED lines=14> */
[----:B0-----:R-:W4:Y:S01]  /*287b0*/  LDL.LU R38, [R1+0x45c] ;  /* 0x00045c0001267983 */ /* 0x001f220000300800 */
[----:B------:R-:W-:-:S03]  /*287c0*/  IMAD R50, R50, UR49, RZ ;  /* 0x0000003132327c24 */ /* 0x000fc6000f8e02ff */
[----:B-1----:R-:W4:Y:S01]  /*287d0*/  LDL.LU R37, [R1+0x460] ;  /* 0x0004600001257983 */ /* 0x002f220000300800 */
[----:B------:R-:W-:Y:S01]  /*287e0*/  IMAD R62, R62, UR49, RZ ;  /* 0x000000313e3e7c24 */ /* 0x000fe2000f8e02ff */
[----:B------:R-:W-:Y:S02]  /*287f0*/  UIMAD UR60, UR47, 0x3a, URZ ;  /* 0x0000003a2f3c78a4 */ /* 0x000fe4000f8e023f */
[----:B------:R-:W4:Y:S01]  /*28800*/  LDL.LU R36, [R1+0x464] ;  /* 0x0004640001247983 */ /* 0x000f220000300800 */
[----:B------:R-:W-:Y:S01]  /*28810*/  IADD3 R8, P0, R2, UR8, RZ ;  /* 0x0000000802087c10 */ /* 0x000fe2000ff1e0ff */
[----:B------:R-:W-:Y:S01]  /*28820*/  IMAD R63, R63, UR49, RZ ;  /* 0x000000313f3f7c24 */ /* 0x000fe2000f8e02ff */
[----:B------:R-:W-:Y:S01]  /*28830*/  UIMAD UR36, UR36, 0x34, URZ ;  /* 0x00000034242478a4 */ /* 0x000fe2000f8e023f */
[----:B------:R-:W4:Y:S01]  /*28840*/  LDL.LU R251, [R1+0x46c] ;  /* 0x00046c0001fb7983 */ /* 0x000f220000300800 */
[----:B------:R-:W-:Y:S01]  /*28850*/  IMAD R64, R64, UR49, RZ ;  /* 0x0000003140407c24 */ /* 0x000fe2000f8e02ff */
[----:B------:R-:W-:-:S02]  /*28860*/  UIMAD UR27, UR27, 0x31, URZ ;  /* 0x000000311b1b78a4 */ /* 0x000fc4000f8e023f */
[----:B------:R-:W4:Y:S01]  /*28870*/  LDL.LU R252, [R1+0x470] ;  /* 0x0004700001fc7983 */ /* 0x000f220000300800 */
[----:B------:R-:W-:Y:S01]  /*28880*/  IMAD R65, R65, UR49, RZ ;  /* 0x0000003141417c24 */ /* 0x000fe2000f8e02ff */
[----:B------:R-:W-:Y:S02]  /*28890*/  UIMAD UR38, UR38, 0x30, URZ ;  /* 0x00000030262678a4 */ /* 0x000fe4000f8e023f */
[----:B------:R-:W4:Y:S01]  /*288a0*/  LDL.LU R6, [R1+0x474] ;  /* 0x0004740001067983 */ /* 0x000f220000300800 */
[----:B------:R-:W-:Y:S01]  /*288b0*/  IMAD R66, R66, UR49, RZ ;  /* 0x0000003142427c24 */ /* 0x000fe2000f8e02ff */
[----:B------:R-:W-:Y:S02]  /*288c0*/  UIMAD UR33, UR33, 0x2f, URZ ;  /* 0x0000002f212178a4 */ /* 0x000fe4000f8e023f */
[----:B------:R-:W4:Y:S01]  /*288d0*/  LDL.LU R0, [R1+0x478] ;  /* 0x0004780001007983 */ /* 0x000f220000300800 */
[----:B------:R-:W-:Y:S01]  /*288e0*/  IMAD R67, R67, UR49, RZ ;  /* 0x0000003143437c24 */ /* 0x000fe2000f8e02ff */
[----:B------:R-:W-:Y:S01]  /*288f0*/  ULDC UR7, c[0x0][0x238] ;  /* 0x00008e0000077ab9 */ /* 0x000fe20000000800 */
[----:B------:R-:W-:Y:S01]  /*28900*/  IMAD R68, R68, UR49, RZ ;  /* 0x0000003144447c24 */ /* 0x000fe2000f8e02ff */
[----:B------:R-:W4:Y:S01]  /*28910*/  LDL.LU R7, [R1+0x47c] ;  /* 0x00047c0001077983 */ /* 0x000f220000300800 */
[----:B------:R-:W-:Y:S01]  /*28920*/  IMAD R69, R69, UR49, RZ ;  /* 0x0000003145457c24 */ /* 0x000fe2000f8e02ff */
[----:B------:R-:W-:-:S02]  /*28930*/  UIMAD UR44, UR44, 0x2d, URZ ;  /* 0x0000002d2c2c78a4 */ /* 0x000fc4000f8e023f */
[----:B------:R-:W-:Y:S01]  /*28940*/  STL [R1+0x144], R61 ;  /* 0x0001443d01007387 */ /* 0x000fe20000100800 */
[----:B------:R-:W-:Y:S01]  /*28950*/  IMAD R70, R70, UR49, RZ ;  /* 0x0000003146467c24 */ /* 0x000fe2000f8e02ff */
[----:B------:R-:W-:Y:S02]  /*28960*/  UIMAD UR15, UR15, 0x2c, URZ ;  /* 0x0000002c0f0f78a4 */ /* 0x000fe4000f8e023f */
[----:B------:R-:W-:Y:S01]  /*28970*/  STL [R1+0x14c], R60 ;  /* 0x00014c3c01007387 */ /* 0x000fe20000100800 */
[----:B------:R-:W-:Y:S01]  /*28980*/  IMAD R71, R71, UR49, RZ ;  /* 0x0000003147477c24 */ /* 0x000fe2000f8e02ff */
[----:B------:R-:W-:Y:S02]  /*28990*/  UIMAD UR52, UR52, 0x2b, URZ ;  /* 0x0000002b343478a4 */ /* 0x000fe4000f8e023f */
[----:B------:R-:W-:Y:S01]  /*289a0*/  STL [R1+0x20c], R59 ;  /* 0x00020c3b01007387 */ /* 0x000fe20000100800 */
        /* <DEDUP_REMOVED lines=28> */
[----:B------:R-:W-:Y:S01]  /*28b70*/  UIMAD UR19, UR19, 0x21, URZ ;  /* 0x00000021131378a4 */ /* 0x000fe2000f8e023f */
[----:B------:R-:W-:Y:S01]  /*28b80*/  IMAD R82, R82, UR49, RZ ;  /* 0x0000003152527c24 */ /* 0x000fe2000f8e02ff */
[----:B------:R-:W-:Y:S01]  /*28b90*/  USHF.L.U32 UR29, UR29, 0x5, URZ ;  /* 0x000000051d1d7899 */ /* 0x000fe2000800063f */
[----:B------:R-:W-:Y:S01]  /*28ba0*/  IMAD R83, R83, UR49, RZ ;  /* 0x0000003153537c24 */ /* 0x000fe2000f8e02ff */
[----:B------:R-:W-:Y:S01]  /*28bb0*/  UIMAD UR58, UR58, 0x1f, URZ ;  /* 0x0000001f3a3a78a4 */ /* 0x000fe2000f8e023f */
        /* <DEDUP_REMOVED lines=13> */
[----:B------:R-:W-:Y:S01]  /*28c90*/  ULDC UR47, c[0x0][0x238] ;  /* 0x00008e00002f7ab9 */ /* 0x000fe20000000800 */
[----:B------:R-:W-:-:S05]  /*28ca0*/  IMAD R49, R49, UR49, RZ ;  /* 0x0000003131317c24 */ /* 0x000fca000f8e02ff */
[----:B------:R-:W-:Y:S01]  /*28cb0*/  STL [R1+0x27c], R49 ;  /* 0x00027c3101007387 */ /* 0x000fe20000100800 */
[----:B---3--:R-:W-:Y:S02]  /*28cc0*/  IMAD R48, R48, UR49, RZ ;  /* 0x0000003130307c24 */ /* 0x008fe4000f8e02ff */
[----:B--2---:R-:W-:-:S03]  /*28cd0*/  IMAD R47, R47, UR49, RZ ;  /* 0x000000312f2f7c24 */ /* 0x004fc6000f8e02ff */
        /* <DEDUP_REMOVED lines=31> */
[----:B------:R2:W-:Y:S04]  /*28ed0*/  STL [R1+0x2e4], R36 ;  /* 0x0002e42401007387 */ /* 0x0005e80000100800 */
[----:B------:R-:W3:Y:S04]  /*28ee0*/  LDL.LU R61, [R1+0x480] ;  /* 0x00048000013d7983 */ /* 0x000ee80000300800 */
[----:B------:R4:W-:Y:S04]  /*28ef0*/  STL [R1+0x2fc], R6 ;  /* 0x0002fc0601007387 */ /* 0x0009e80000100800 */
[----:B------:R-:W3:Y:S04]  /*28f00*/  LDL.LU R60, [R1+0x484] ;  /* 0x00048400013c7983 */ /* 0x000ee80000300800 */
[----:B------:R4:W-:Y:S04]  /*28f10*/  STL [R1+0x300], R0 ;  /* 0x0003000001007387 */ /* 0x0009e80000100800 */
[----:B------:R-:W3:Y:S04]  /*28f20*/  LDL.LU R59, [R1+0x488] ;  /* 0x00048800013b7983 */ /* 0x000ee80000300800 */
        /* <DEDUP_REMOVED lines=20> */
[----:B0-----:R-:W3:Y:S04]  /*29070*/  LDL.LU R38, [R1+0x4f4] ;  /* 0x0004f40001267983 */ /* 0x001ee80000300800 */
[----:B-1----:R-:W3:Y:S04]  /*29080*/  LDL.LU R37, [R1+0x4f8] ;  /* 0x0004f80001257983 */ /* 0x002ee80000300800 */
[----:B--2---:R-:W2:Y:S04]  /*29090*/  LDL.LU R36, [R1+0x4fc] ;  /* 0x0004fc0001247983 */ /* 0x004ea80000300800 */
[----:B------:R-:W2:Y:S04]  /*290a0*/  LDL.LU R251, [R1+0x504] ;  /* 0x0005040001fb7983 */ /* 0x000ea80000300800 */
[----:B------:R-:W2:Y:S04]  /*290b0*/  LDL.LU R252, [R1+0x508] ;  /* 0x0005080001fc7983 */ /* 0x000ea80000300800 */
[----:B----4-:R-:W4:Y:S04]  /*290c0*/  LDL.LU R6, [R1+0x510] ;  /* 0x0005100001067983 */ /* 0x010f280000300800 */
[----:B------:R-:W4:Y:S04]  /*290d0*/  LDL.LU R0, [R1+0x514] ;  /* 0x0005140001007983 */ /* 0x000f280000300800 */
[----:B------:R-:W4:Y:S01]  /*290e0*/  LDL.LU R7, [R1+0x518] ;  /* 0x0005180001077983 */ /* 0x000f220000300800 */
[----:B---3--:R-:W-:-:S02]  /*290f0*/  IMAD R61, R61, UR49, RZ ;  /* 0x000000313d3d7c24 */ /* 0x008fc4000f8e02ff */
        /* <DEDUP_REMOVED lines=48> */
[----:B--2---:R-:W-:-:S03]  /*29400*/  IMAD R36, R36, UR49, RZ ;  /* 0x0000003124247c24 */ /* 0x004fc6000f8e02ff */
[----:B------:R1:W-:Y:S04]  /*29410*/  STL [R1+0x3dc], R37 ;  /* 0x0003dc2501007387 */ /* 0x0003e80000100800 */
[----:B------:R4:W-:Y:S01]  /*29420*/  STL [R1+0x3e0], R36 ;  /* 0x0003e02401007387 */ /* 0x0009e20000100800 */
[----:B0-----:R-:W-:Y:S02]  /*29430*/  IMAD R38, R251, UR49, RZ ;  /* 0x00000031fb267c24 */ /* 0x001fe4000f8e02ff */
[----:B-1----:R-:W-:-:S03]  /*29440*/  IMAD R37, R252, UR49, RZ ;  /* 0x00000031fc257c24 */ /* 0x002fc6000f8e02ff */
[----:B------:R0:W-:Y:S01]  /*29450*/  STL [R1+0x3e4], R38 ;  /* 0x0003e42601007387 */ /* 0x0001e20000100800 */
[----:B----4-:R-:W-:Y:S02]  /*29460*/  IMAD R36, R6, UR49, RZ ;  /* 0x0000003106247c24 */ /* 0x010fe4000f8e02ff */
        /* <DEDUP_REMOVED lines=502> */
[----:B---3--:R-:W-:-:S05]  /*2b3d0*/  IMAD R61, R61, UR49, RZ ;  /* 0x000000313d3d7c24 */ /* 0x008fca000f8e02ff */
[----:B------:R0:W-:Y:S01]  /*2b3e0*/  STL [R1+0x88], R61 ;  /* 0x0000883d01007387 */ /* 0x0001e20000100800 */
[----:B------:R-:W-:-:S03]  /*2b3f0*/  IMAD R60, R60, UR49, RZ ;  /* 0x000000313c3c7c24 */ /* 0x000fc6000f8e02ff */
[----:B0-----:R-:W3:Y:S01]  /*2b400*/  LDL.LU R61, [R1+0x2bfc] ;  /* 0x002bfc00013d7983 */ /* 0x001ee20000300800 */
[----:B------:R-:W-:-:S03]  /*2b410*/  IMAD R59, R59, UR49, RZ ;  /* 0x000000313b3b7c24 */ /* 0x000fc6000f8e02ff */
[----:B------:R0:W-:Y:S01]  /*2b420*/  STL [R1+0x84], R60 ;  /* 0x0000843c01007387 */ /* 0x0001e20000100800 */
[----:B------:R-:W-:Y:S02]  /*2b430*/  IMAD R58, R58, UR49, RZ ;  /* 0x000000313a3a7c24 */ /* 0x000fe4000f8e02ff */
[----:B------:R-:W-:Y:S01]  /*2b440*/  IMAD R57, R57, UR49, RZ ;  /* 0x0000003139397c24 */ /* 0x000fe2000f8e02ff */
[----:B0-----:R-:W3:Y:S01]  /*2b450*/  LDL.LU R60, [R1+0x2bf8] ;  /* 0x002bf800013c7983 */ /* 0x001ee20000300800 */
[----:B------:R-:W-:-:S03]  /*2b460*/  IMAD R56, R56, UR49, RZ ;  /* 0x0000003138387c24 */ /* 0x000fc6000f8e02ff */
[----:B------:R0:W-:Y:S01]  /*2b470*/  STL [R1+0x80], R59 ;  /* 0x0000803b01007387 */ /* 0x0001e20000100800 */
[----:B------:R-:W-:Y:S02]  /*2b480*/  IMAD R55, R55, UR49, RZ ;  /* 0x0000003137377c24 */ /* 0x000fe4000f8e02ff */
[----:B------:R-:W-:Y:S01]  /*2b490*/  IMAD R54, R54, UR49, RZ ;  /* 0x0000003136367c24 */ /* 0x000fe2000f8e02ff */
[----:B0-----:R-:W3:Y:S04]  /*2b4a0*/  LDL.LU R59, [R1+0x2bf4] ;  /* 0x002bf400013b7983 */ /* 0x001ee80000300800 */
[----:B------:R0:W-:Y:S01]  /*2b4b0*/  STL [R1+0x7c], R58 ;  /* 0x00007c3a01007387 */ /* 0x0001e20000100800 */
[----:B------:R-:W-:Y:S02]  /*2b4c0*/  IMAD R53, R53, UR49, RZ ;  /* 0x0000003135357c24 */ /* 0x000fe4000f8e02ff */
[----:B------:R-:W-:Y:S01]  /*2b4d0*/  IMAD R52, R52, UR49, RZ ;  /* 0x0000003134347c24 */ /* 0x000fe2000f8e02ff */
[----:B0-----:R-:W3:Y:S04]  /*2b4e0*/  LDL.LU R58, [R1+0x2bf0] ;  /* 0x002bf000013a7983 */ /* 0x001ee80000300800 */
[----:B------:R0:W-:Y:S01]  /*2b4f0*/  STL [R1+0x78], R57 ;  /* 0x0000783901007387 */ /* 0x0001e20000100800 */
[----:B------:R-:W-:-:S03]  /*2b500*/  IMAD R51, R51, UR49, RZ ;  /* 0x0000003133337c24 */ /* 0x000fc6000f8e02ff */
        /* <DEDUP_REMOVED lines=44> */
[----:B--2---:R-:W-:-:S03]  /*2b7d0*/  IMAD R36, R36, UR49, RZ ;  /* 0x0000003124247c24 */ /* 0x004fc6000f8e02ff */
[----:B0-----:R-:W2:Y:S04]  /*2b7e0*/  LDL.LU R42, [R1+0x2bb0] ;  /* 0x002bb000012a7983 */ /* 0x001ea80000300800 */
[----:B------:R0:W-:Y:S01]  /*2b7f0*/  STL [R1+0x34], R41 ;  /* 0x0000342901007387 */ /* 0x0001e20000100800 */
[----:B------:R-:W-:-:S03]  /*2b800*/  IMAD R251, R251, UR49, RZ ;  /* 0x00000031fbfb7c24 */ /* 0x000fc6000f8e02ff */
[----:B0-----:R-:W3:Y:S04]  /*2b810*/  LDL.LU R41, [R1+0x2bac] ;  /* 0x002bac0001297983 */ /* 0x001ee80000300800 */
[----:B------:R0:W-:Y:S01]  /*2b820*/  STL [R1+0x30], R40 ;  /* 0x0000302801007387 */ /* 0x0001e20000100800 */
[----:B------:R-:W-:-:S03]  /*2b830*/  IMAD R252, R252, UR49, RZ ;  /* 0x00000031fcfc7c24 */ /* 0x000fc6000f8e02ff */
[----:B0-----:R-:W2:Y:S04]  /*2b840*/  LDL.LU R40, [R1+0x2ba8] ;  /* 0x002ba80001287983 */ /* 0x001ea80000300800 */
[----:B------:R0:W-:Y:S01]  /*2b850*/  STL [R1+0x2c], R39 ;  /* 0x00002c2701007387 */ /* 0x0001e20000100800 */
[----:B----4-:R-:W-:-:S03]  /*2b860*/  IMAD R6, R6, UR49, RZ ;  /* 0x0000003106067c24 */ /* 0x010fc6000f8e02ff */
[----:B0-----:R-:W4:Y:S04]  /*2b870*/  LDL.LU R39, [R1+0x2ba4] ;  /* 0x002ba40001277983 */ /* 0x001f280000300800 */
[----:B------:R0:W-:Y:S01]  /*2b880*/  STL [R1+0x28], R38 ;  /* 0x0000282601007387 */ /* 0x0001e20000100800 */
[----:B------:R-:W-:-:S03]  /*2b890*/  IMAD R0, R0, UR49, RZ ;  /* 0x0000003100007c24 */ /* 0x000fc6000f8e02ff */
[----:B0-----:R-:W3:Y:S04]  /*2b8a0*/  LDL.LU R38, [R1+0x2ba0] ;  /* 0x002ba00001267983 */ /* 0x001ee80000300800 */
[----:B------:R0:W-:Y:S01]  /*2b8b0*/  STL [R1+0x24], R37 ;  /* 0x0000242501007387 */ /* 0x0001e20000100800 */
[----:B------:R-:W-:-:S03]  /*2b8c0*/  IMAD R7, R7, UR49, RZ ;  /* 0x0000003107077c24 */ /* 0x000fc6000f8e02ff */
[----:B0-----:R-:W2:Y:S04]  /*2b8d0*/  LDL.LU R37, [R1+0x2b9c] ;  /* 0x002b9c0001257983 */ /* 0x001ea80000300800 */
[----:B------:R0:W-:Y:S04]  /*2b8e0*/  STL [R1+0x20], R36 ;  /* 0x0000202401007387 */ /* 0x0001e80000100800 */
[----:B0-----:R-:W4:Y:S04]  /*2b8f0*/  LDL.LU R36, [R1+0x2b98] ;  /* 0x002b980001247983 */ /* 0x001f280000300800 */
[----:B------:R0:W-:Y:S04]  /*2b900*/  STL [R1+0x1c], R251 ;  /* 0x00001cfb01007387 */ /* 0x0001e80000100800 */
[----:B0-----:R-:W3:Y:S04]  /*2b910*/  LDL.LU R251, [R1+0x2b94] ;  /* 0x002b940001fb7983 */ /* 0x001ee80000300800 */
[----:B------:R0:W-:Y:S04]  /*2b920*/  STL [R1+0x18], R252 ;  /* 0x000018fc01007387 */ /* 0x0001e80000100800 */
[----:B0-----:R-:W2:Y:S04]  /*2b930*/  LDL.LU R252, [R1+0x2b90] ;  /* 0x002b900001fc7983 */ /* 0x001ea80000300800 */
[----:B------:R0:W-:Y:S04]  /*2b940*/  STL [R1+0x14], R6 ;  /* 0x0000140601007387 */ /* 0x0001e80000100800 */
[----:B0-----:R-:W4:Y:S04]  /*2b950*/  LDL.LU R6, [R1+0x2b8c] ;  /* 0x002b8c0001067983 */ /* 0x001f280000300800 */
[----:B------:R0:W-:Y:S04]  /*2b960*/  STL [R1+0x10], R0 ;  /* 0x0000100001007387 */ /* 0x0001e80000100800 */
[----:B0-----:R-:W3:Y:S04]  /*2b970*/  LDL.LU R0, [R1+0x2b88] ;  /* 0x002b880001007983 */ /* 0x001ee80000300800 */
[----:B------:R0:W-:Y:S04]  /*2b980*/  STL [R1+0xc], R7 ;  /* 0x00000c0701007387 */ /* 0x0001e80000100800 */
[----:B0-----:R-:W2:Y:S01]  /*2b990*/  LDL.LU R7, [R1+0x2b84] ;  /* 0x002b840001077983 */ /* 0x001ea20000300800 */
[----:B---3--:R-:W-:-:S05]  /*2b9a0*/  IMAD R0, R0, UR49, RZ ;  /* 0x0000003100007c24 */ /* 0x008fca000f8e02ff */
[----:B------:R0:W-:Y:S01]  /*2b9b0*/  STL [R1+0x2b48], R0 ;  /* 0x002b480001007387 */ /* 0x0001e20000100800 */
[----:B--2---:R-:W-:-:S05]  /*2b9c0*/  IMAD R7, R7, UR49, RZ ;  /* 0x0000003107077c24 */ /* 0x004fca000f8e02ff */
[----:B------:R4:W-:Y:S04]  /*2b9d0*/  STL [R1+0x8], R7 ;  /* 0x0000080701007387 */ /* 0x0009e80000100800 */
[----:B0-----:R-:W2:Y:S01]  /*2b9e0*/  LDL.LU R0, [R1+0x48] ;  /* 0x0000480001007983 */ /* 0x001ea20000300800 */
[----:B------:R-:W-:Y:S02]  /*2b9f0*/  IMAD R252, R252, UR49, RZ ;  /* 0x00000031fcfc7c24 */ /* 0x000fe4000f8e02ff */
[----:B------:R-:W-:Y:S02]  /*2ba00*/  IMAD R251, R251, UR49, RZ ;  /* 0x00000031fbfb7c24 */ /* 0x000fe4000f8e02ff */
[----:B----4-:R-:W-:Y:S02]  /*2ba10*/  IMAD R7, R6, UR49, RZ ;  /* 0x0000003106077c24 */ /* 0x010fe4000f8e02ff */
[----:B------:R-:W-:-:S02]  /*2ba20*/  IMAD R36, R36, UR49, RZ ;  /* 0x0000003124247c24 */ /* 0x000fc4000f8e02ff */
[----:B------:R-:W-:Y:S01]  /*2ba30*/  IMAD R37, R37, UR49, RZ ;  /* 0x0000003125257c24 */ /* 0x000fe2000f8e02ff */
[----:B------:R0:W-:Y:S01]  /*2ba40*/  STL [R1+0x2b44], R7 ;  /* 0x002b440701007387 */ /* 0x0001e20000100800 */
[----:B------:R-:W-:Y:S02]  /*2ba50*/  IMAD R38, R38, UR49, RZ ;  /* 0x0000003126267c24 */ /* 0x000fe4000f8e02ff */
[----:B------:R-:W-:Y:S01]  /*2ba60*/  IMAD R39, R39, UR49, RZ ;  /* 0x0000003127277c24 */ /* 0x000fe2000f8e02ff */
[----:B------:R-:W-:Y:S01]  /*2ba70*/  STL [R1+0x2b40], R252 ;  /* 0x002b40fc01007387 */ /* 0x000fe20000100800 */
[----:B------:R-:W-:Y:S02]  /*2ba80*/  IMAD R40, R40, UR49, RZ ;  /* 0x0000003128287c24 */ /* 0x000fe4000f8e02ff */
[----:B------:R-:W-:Y:S01]  /*2ba90*/  IMAD R41, R41, UR49, RZ ;  /* 0x0000003129297c24 */ /* 0x000fe2000f8e02ff */
[----:B------:R-:W-:Y:S01]  /*2baa0*/  STL [R1+0x2b4c], R251 ;  /* 0x002b4cfb01007387 */ /* 0x000fe20000100800 */
[----:B------:R-:W-:Y:S01]  /*2bab0*/  IMAD R42, R42, UR49, RZ ;  /* 0x000000312a2a7c24 */ /* 0x000fe2000f8e02ff */
[----:B------:R-:W-:-:S02]  /*2bac0*/  UIMAD UR8, UR6, 0x7f, URZ ;  /* 0x0000007f060878a4 */ /* 0x000fc4000f8e023f */
        /* <DEDUP_REMOVED lines=9> */
[----:B------:R-:W-:Y:S01]  /*2bb60*/  IMAD R47, R47, UR49, RZ ;  /* 0x000000312f2f7c24 */ /* 0x000fe2000f8e02ff */
[----:B------:R-:W-:Y:S01]  /*2bb70*/  LEA.HI.X.SX32 R2, R2, UR9, 0x1, P0 ;  /* 0x0000000902027c11 */ /* 0x000fe200080f0eff */
[----:B------:R-:W-:Y:S01]  /*2bb80*/  IMAD R6, R11, UR49, RZ ;  /* 0x000000310b067c24 */ /* 0x000fe2000f8e02ff */
[----:B------:R-:W-:Y:S01]  /*2bb90*/  STL [R1+0x2b64], R41 ;  /* 0x002b642901007387 */ /* 0x000fe20000100800 */
[----:B------:R-:W-:Y:S01]  /*2bba0*/  IMAD R48, R48, UR49, RZ ;  /* 0x0000003130307c24 */ /* 0x000fe2000f8e02ff */
[----:B------:R-:W-:Y:S02]  /*2bbb0*/  USHF.R.S32.HI UR9, URZ, 0x1f, UR8 ;  /* 0x0000001f3f097899 */ /* 0x000fe40008011408 */
[----:B------:R-:W-:Y:S04]  /*2bbc0*/  STL [R1+0x2b68], R42 ;  /* 0x002b682a01007387 */ /* 0x000fe80000100800 */
[----:B------:R-:W-:Y:S04]  /*2bbd0*/  STL [R1+0x2b6c], R43 ;  /* 0x002b6c2b01007387 */ /* 0x000fe80000100800 */
[----:B------:R-:W-:Y:S04]  /*2bbe0*/  STL [R1+0x2b70], R44 ;  /* 0x002b702c01007387 */ /* 0x000fe80000100800 */
[----:B------:R-:W-:Y:S01]  /*2bbf0*/  STL [R1+0x2b74], R45 ;  /* 0x002b742d01007387 */ /* 0x000fe20000100800 */
[----:B------:R-:W-:-:S03]  /*2bc00*/  IMAD R49, R49, UR49, RZ ;  /* 0x0000003131317c24 */ /* 0x000fc6000f8e02ff */
[----:B------:R-:W-:Y:S01]  /*2bc10*/  STL [R1+0x2b78], R46 ;  /* 0x002b782e01007387 */ /* 0x000fe20000100800 */
[----:B------:R-:W-:Y:S01]  /*2bc20*/  IMAD R50, R50, UR49, RZ ;  /* 0x0000003132327c24 */ /* 0x000fe2000f8e02ff */
[----:B0-----:R-:W-:Y:S02]  /*2bc30*/  IADD3 R7, P1, R4, UR8, RZ ;  /* 0x0000000804077c10 */ /* 0x001fe4000ff3e0ff */
[----:B------:R-:W-:Y:S01]  /*2bc40*/  STL [R1+0x2b7c], R47 ;  /* 0x002b7c2f01007387 */ /* 0x000fe20000100800 */
[----:B------:R-:W-:Y:S02]  /*2bc50*/  IMAD R51, R51, UR49, RZ ;  /* 0x0000003133337c24 */ /* 0x000fe4000f8e02ff */
[----:B------:R-:W-:Y:S01]  /*2bc60*/  IMAD R52, R52, UR49, RZ ;  /* 0x0000003134347c24 */ /* 0x000fe2000f8e02ff */
[----:B------:R-:W-:Y:S01]  /*2bc70*/  STL [R1+0x2b80], R48 ;  /* 0x002b803001007387 */ /* 0x000fe20000100800 */
[----:B------:R-:W-:Y:S02]  /*2bc80*/  IMAD R53, R53, UR49, RZ ;  /* 0x0000003135357c24 */ /* 0x000fe4000f8e02ff */
[----:B------:R-:W-:-:S02]  /*2bc90*/  IMAD R54, R54, UR49, RZ ;  /* 0x0000003136367c24 */ /* 0x000fc4000f8e02ff */
[----:B------:R-:W-:Y:S02]  /*2bca0*/  IMAD R55, R55, UR49, RZ ;  /* 0x0000003137377c24 */ /* 0x000fe4000f8e02ff */
[----:B------:R-:W-:Y:S02]  /*2bcb0*/  IMAD R56, R56, UR49, RZ ;  /* 0x0000003138387c24 */ /* 0x000fe4000f8e02ff */
[----:B------:R-:W-:Y:S02]  /*2bcc0*/  IMAD R57, R57, UR49, RZ ;  /* 0x0000003139397c24 */ /* 0x000fe4000f8e02ff */
[----:B------:R-:W-:Y:S02]  /*2bcd0*/  IMAD R58, R58, UR49, RZ ;  /* 0x000000313a3a7c24 */ /* 0x000fe4000f8e02ff */
        /* <DEDUP_REMOVED lines=106> */
[----:B--2---:R-:W-:Y:S01]  /*2c380*/  IMAD R11, R0, UR49, RZ ;  /* 0x00000031000b7c24 */ /* 0x004fe2000f8e02ff */
[----:B------:R-:W-:Y:S01]  /*2c390*/  IADD3 R0, P0, R12, UR8, RZ ;  /* 0x000000080c007c10 */ /* 0x000fe2000ff1e0ff */
[----:B------:R-:W-:Y:S02]  /*2c3a0*/  IMAD R175, R175, UR49, RZ ;  /* 0x00000031afaf7c24 */ /* 0x000fe4000f8e02ff */
[----:B------:R-:W-:Y:S02]  /*2c3b0*/  IMAD R176, R176, UR49, RZ ;  /* 0x00000031b0b07c24 */ /* 0x000fe4000f8e02ff */
[----:B------:R-:W-:Y:S01]  /*2c3c0*/  IMAD R177, R177, UR49, RZ ;  /* 0x00000031b1b17c24 */ /* 0x000fe2000f8e02ff */
[----:B------:R0:W-:Y:S01]  /*2c3d0*/  STL [R1+0x2498], R0 ;  /* 0x0024980001007387 */ /* 0x0001e20000100800 */
[----:B------:R-:W-:-:S02]  /*2c3e0*/  IMAD R178, R178, UR49, RZ ;  /* 0x00000031b2b27c24 */ /* 0x000fc4000f8e02ff */
[----:B------:R-:W-:Y:S02]  /*2c3f0*/  IMAD R179, R179, UR49, RZ ;  /* 0x00000031b3b37c24 */ /* 0x000fe4000f8e02ff */
[----:B------:R-:W-:Y:S02]  /*2c400*/  IMAD R180, R180, UR49, RZ ;  /* 0x00000031b4b47c24 */ /* 0x000fe4000f8e02ff */
[----:B------:R-:W-:Y:S02]  /*2c410*/  IMAD R181, R181, UR49, RZ ;  /* 0x00000031b5b57c24 */ /* 0x000fe4000f8e02ff */
[----:B------:R-:W-:Y:S01]  /*2c420*/  IMAD R182, R182, UR49, RZ ;  /* 0x00000031b6b67c24 */ /* 0x000fe2000f8e02ff */
[----:B0-----:R-:W-:Y:S01]  /*2c430*/  IADD3.X R0, R5, UR9, RZ, P0, !PT ;  /* 0x0000000905007c10 */ /* 0x001fe200087fe4ff */
        /* <DEDUP_REMOVED lines=72> */
[----:B------:R-:W-:Y:S01]  /*2c8c0*/  IMAD R10, R10, UR49, RZ ;  /* 0x000000310a0a7c24 */ /* 0x000fe2000f8e02ff */
[----:B------:R-:W-:Y:S01]  /*2c8d0*/  UIMAD UR49, UR6, 0x7e, URZ ;  /* 0x0000007e063178a4 */ /* 0x000fe2000f8e023f */
[----:B------:R0:W-:Y:S03]  /*2c8e0*/  STL [R1+0x24a0], R7 ;  /* 0x0024a00701007387 */ /* 0x0001e60000100800 */
[----:B------:R-:W-:Y:S01]  /*2c8f0*/  USHF.R.S32.HI UR8, URZ, 0x1f, UR49 ;  /* 0x0000001f3f087899 */ /* 0x000fe20008011431 */
[----:B------:R1:W-:Y:S01]  /*2c900*/  STL [R1+0x2494], R0 ;  /* 0x0024940001007387 */ /* 0x0003e20000100800 */
[----:B0-----:R-:W-:-:S02]  /*2c910*/  IADD3.X R7, R3, UR9, RZ, P1, !PT ;  /* 0x0000000903077c10 */ /* 0x001fc40008ffe4ff */
[----:B-1----:R-:W-:-:S03]  /*2c920*/  IADD3 R0, P0, R12, UR49, RZ ;  /* 0x000000310c007c10 */ /* 0x002fc6000ff1e0ff */
[----:B------:R0:W-:Y:S01]  /*2c930*/  STL [R1+0x249c], R7 ;  /* 0x00249c0701007387 */ /* 0x0001e20000100800 */
[----:B------:R-:W-:-:S03]  /*2c940*/  UIMAD UR9, UR6, 0x7d, URZ ;  /* 0x0000007d060978a4 */ /* 0x000fc6000f8e023f */
[----:B------:R1:W-:Y:S01]  /*2c950*/  STL [R1+0x24a8], R0 ;  /* 0x0024a80001007387 */ /* 0x0003e20000100800 */
[----:B0-----:R-:W-:Y:S02]  /*2c960*/  IADD3 R7, P1, R4, UR49, RZ ;  /* 0x0000003104077c10 */ /* 0x001fe4000ff3e0ff */
[----:B-1----:R-:W-:-:S03]  /*2c970*/  IADD3.X R0, R5, UR8, RZ, P0, !PT ;  /* 0x0000000805007c10 */ /* 0x002fc600087fe4ff */
[----:B------:R0:W-:Y:S01]  /*2c980*/  STL [R1+0x24b0], R7 ;  /* 0x0024b00701007387 */ /* 0x0001e20000100800 */
[----:B------:R-:W-:-:S03]  /*2c990*/  USHF.R.S32.HI UR49, URZ, 0x1f, UR9 ;  /* 0x0000001f3f317899 */ /* 0x000fc60008011409 */
[----:B------:R1:W-:Y:S01]  /*2c9a0*/  STL [R1+0x24a4], R0 ;  /* 0x0024a40001007387 */ /* 0x0003e20000100800 */
[----:B0-----:R-:W-:Y:S02]  /*2c9b0*/  IADD3.X R7, R3, UR8, RZ, P1, !PT ;  /* 0x0000000803077c10 */ /* 0x001fe40008ffe4ff */
        /* <DEDUP_REMOVED lines=602> */
[----:B------:R-:W-:-:S03]  /*2ef60*/  USHF.L.U32 UR8, UR6, 0x6, URZ ;  /* 0x0000000606087899 */ /* 0x000fc6000800063f */
        /* <DEDUP_REMOVED lines=34> */
[----:B------:R-:W-:-:S03]  /*2f190*/  UIMAD UR9, UR6, 0x3c, URZ ;  /* 0x0000003c060978a4 */ /* 0x000fc6000f8e023f */
[----:B------:R1:W-:Y:S01]  /*2f1a0*/  STL [R1+0x28a4], R0 ;  /* 0x0028a40001007387 */ /* 0x0003e20000100800 */
[----:B0-----:R-:W-:Y:S02]  /*2f1b0*/  IADD3.X R7, R3, UR49, RZ, P1, !PT ;  /* 0x0000003103077c10 */ /* 0x001fe40008ffe4ff */
[----:B-1----:R-:W-:-:S03]  /*2f1c0*/  IADD3 R0, P0, R12, UR8, RZ ;  /* 0x000000080c007c10 */ /* 0x002fc6000ff1e0ff */
[----:B------:R0:W-:Y:S01]  /*2f1d0*/  STL [R1+0x28ac], R7 ;  /* 0x0028ac0701007387 */ /* 0x0001e20000100800 */
[----:B------:R-:W-:-:S03]  /*2f1e0*/  USHF.R.S32.HI UR49, URZ, 0x1f, UR8 ;  /* 0x0000001f3f317899 */ /* 0x000fc60008011408 */
[----:B------:R1:W-:Y:S01]  /*2f1f0*/  STL [R1+0x28b8], R0 ;  /* 0x0028b80001007387 */ /* 0x0003e20000100800 */
[C---:B------:R-:W-:Y:S02]  /*2f200*/  IADD3 R36, P3, R4.reuse, UR9, RZ ;  /* 0x0000000904247c10 */ /* 0x040fe4000ff7e0ff */
[----:B0-----:R-:W-:Y:S02]  /*2f210*/  IADD3 R7, P1, R4, UR8, RZ ;  /* 0x0000000804077c10 */ /* 0x001fe4000ff3e0ff */
[----:B-1----:R-:W-:-:S03]  /*2f220*/  IADD3 R0, P2, R12, UR9, RZ ;  /* 0x000000090c007c10 */ /* 0x002fc6000ff5e0ff */
[----:B------:R0:W-:Y:S01]  /*2f230*/  STL [R1+0x28c0], R7 ;  /* 0x0028c00701007387 */ /* 0x0001e20000100800 */
[----:B------:R-:W-:-:S03]  /*2f240*/  USHF.R.S32.HI UR8, URZ, 0x1f, UR9 ;  /* 0x0000001f3f087899 */ /* 0x000fc60008011409 */
[----:B------:R1:W-:Y:S01]  /*2f250*/  STL [R1+0x28c8], R0 ;  /* 0x0028c80001007387 */ /* 0x0003e20000100800 */
[----:B0-----:R-:W-:-:S03]  /*2f260*/  IADD3.X R7, R5, UR49, RZ, P0, !PT ;  /* 0x0000003105077c10 */ /* 0x001fc600087fe4ff */
[----:B------:R-:W-:Y:S01]  /*2f270*/  STL [R1+0x28d0], R36 ;  /* 0x0028d02401007387 */ /* 0x000fe20000100800 */
[----:B-1----:R-:W-:-:S03]  /*2f280*/  IADD3.X R0, R3, UR49, RZ, P1, !PT ;  /* 0x0000003103007c10 */ /* 0x002fc60008ffe4ff */
[----:B------:R0:W-:Y:S01]  /*2f290*/  STL [R1+0x28b4], R7 ;  /* 0x0028b40701007387 */ /* 0x0001e20000100800 */
[----:B------:R-:W-:Y:S02]  /*2f2a0*/  UIMAD UR9, UR6, 0x3b, URZ ;  /* 0x0000003b060978a4 */ /* 0x000fe4000f8e023f */
[----:B------:R-:W-:Y:S01]  /*2f2b0*/  UIMAD UR7, UR7, 0x2e, URZ ;  /* 0x0000002e070778a4 */ /* 0x000fe2000f8e023f */
[----:B------:R1:W-:Y:S01]  /*2f2c0*/  STL [R1+0x28bc], R0 ;  /* 0x0028bc0001007387 */ /* 0x0003e20000100800 */
[----:B------:R-:W-:Y:S01]  /*2f2d0*/  ULDC UR49, c[0x0][0x238] ;  /* 0x00008e0000317ab9 */ /* 0x000fe20000000800 */
[----:B0-----:R-:W-:Y:S02]  /*2f2e0*/  IADD3.X R7, R5, UR8, RZ, P2, !PT ;  /* 0x0000000805077c10 */ /* 0x001fe400097fe4ff */
[----:B-1----:R-:W-:-:S03]  /*2f2f0*/  IADD3.X R0, R3, UR8, RZ, P3, !PT ;  /* 0x0000000803007c10 */ /* 0x002fc60009ffe4ff */
[----:B------:R0:W-:Y:S01]  /*2f300*/  STL [R1+0x28c4], R7 ;  /* 0x0028c40701007387 */ /* 0x0001e20000100800 */
[----:B------:R-:W-:-:S03]  /*2f310*/  USHF.R.S32.HI UR8, URZ, 0x1f, UR9 ;  /* 0x0000001f3f087899 */ /* 0x000fc60008011409 */
[----:B------:R1:W-:Y:S01]  /*2f320*/  STL [R1+0x28cc], R0 ;  /* 0x0028cc0001007387 */ /* 0x0003e20000100800 */
[----:B0-----:R-:W-:Y:S02]  /*2f330*/  IADD3 R7, P0, R12, UR9, RZ ;  /* 0x000000090c077c10 */ /* 0x001fe4000ff1e0ff */
[----:B-1----:R-:W-:-:S03]  /*2f340*/  IADD3 R0, P1, R4, UR9, RZ ;  /* 0x0000000904007c10 */ /* 0x002fc6000ff3e0ff */
[----:B------:R0:W-:Y:S04]  /*2f350*/  STL [R1+0x28d8], R7 ;  /* 0x0028d80701007387 */ /* 0x0001e80000100800 */
[----:B------:R1:W-:Y:S01]  /*2f360*/  STL [R1+0x28e0], R0 ;  /* 0x0028e00001007387 */ /* 0x0003e20000100800 */
[----:B0-----:R-:W-:Y:S02]  /*2f370*/  IADD3.X R7, R5, UR8, RZ, P0, !PT ;  /* 0x0000000805077c10 */ /* 0x001fe400087fe4ff */
[----:B-1----:R-:W-:-:S03]  /*2f380*/  IADD3.X R0, R3, UR8, RZ, P1, !PT ;  /* 0x0000000803007c10 */ /* 0x002fc60008ffe4ff */
[----:B------:R0:W-:Y:S01]  /*2f390*/  STL [R1+0x28d4], R7 ;  /* 0x0028d40701007387 */ /* 0x0001e20000100800 */
[----:B------:R-:W-:-:S03]  /*2f3a0*/  USHF.R.S32.HI UR9, URZ, 0x1f, UR60 ;  /* 0x0000001f3f097899 */ /* 0x000fc6000801143c */
[----:B------:R1:W-:Y:S01]  /*2f3b0*/  STL [R1+0x28dc], R0 ;  /* 0x0028dc0001007387 */ /* 0x0003e20000100800 */
[----:B0-----:R-:W-:Y:S02]  /*2f3c0*/  IADD3 R7, P0, R12, UR60, RZ ;  /* 0x0000003c0c077c10 */ /* 0x001fe4000ff1e0ff */
[----:B-1----:R-:W-:-:S03]  /*2f3d0*/  IADD3 R0, P1, R4, UR60, RZ ;  /* 0x0000003c04007c10 */ /* 0x002fc6000ff3e0ff */
[----:B------:R0:W-:Y:S01]  /*2f3e0*/  STL [R1+0x28e8], R7 ;  /* 0x0028e80701007387 */ /* 0x0001e20000100800 */
[----:B------:R-:W-:-:S03]  /*2f3f0*/  UIMAD UR8, UR45, 0x39, URZ ;  /* 0x000000392d0878a4 */ /* 0x000fc6000f8e023f */
[----:B------:R1:W-:Y:S01]  /*2f400*/  STL [R1+0x28f0], R0 ;  /* 0x0028f00001007387 */ /* 0x0003e20000100800 */
[----:B------:R-:W-:Y:S01]  /*2f410*/  UIMAD UR60, UR41, 0x38, URZ ;  /* 0x00000038293c78a4 */ /* 0x000fe2000f8e023f */
[----:B------:R-:W-:Y:S02]  /*2f420*/  ULDC UR45, c[0x0][0x238] ;  /* 0x00008e00002d7ab9 */ /* 0x000fe40000000800 */
        /* <DEDUP_REMOVED lines=42> */
[----:B------:R-:W-:Y:S01]  /*2f6d0*/  IADD3.X R36, R3, UR9, RZ, P1, !PT ;  /* 0x0000000903247c10 */ /* 0x000fe20008ffe4ff */
[----:B------:R-:W-:Y:S01]  /*2f6e0*/  UIMAD UR60, UR51, 0x33, URZ ;  /* 0x00000033333c78a4 */ /* 0x000fe2000f8e023f */
[----:B------:R-:W-:Y:S01]  /*2f6f0*/  ULDC UR20, c[0x0][0x238] ;  /* 0x00008e0000147ab9 */ /* 0x000fe20000000800 */
[----:B0-----:R-:W0:Y:S01]  /*2f700*/  LDC R7, c[0x0][0x230] ;  /* 0x00008c00ff077b82 */ /* 0x001e220000000800 */
[----:B-1----:R-:W-:Y:S01]  /*2f710*/  IADD3.X R0, R5, UR9, RZ, P0, !PT ;  /* 0x0000000905007c10 */ /* 0x002fe200087fe4ff */
[----:B------:R-:W-:Y:S01]  /*2f720*/  UIMAD UR51, UR17, 0x32, URZ ;  /* 0x00000032113378a4 */ /* 0x000fe2000f8e023f */
[C---:B------:R-:W-:Y:S02]  /*2f730*/  IADD3 R37, P0, R12.reuse, UR8, RZ ;  /* 0x000000080c257c10 */ /* 0x040fe4000ff1e0ff */
[----:B------:R-:W-:Y:S01]  /*2f740*/  IADD3 R39, P2, R12, UR60, RZ ;  /* 0x0000003c0c277c10 */ /* 0x000fe2000ff5e0ff */
[----:B------:R-:W-:Y:S01]  /*2f750*/  STL [R1+0x2924], R0 ;  /* 0x0029240001007387 */ /* 0x000fe20000100800 */
[----:B------:R-:W-:Y:S01]  /*2f760*/  IADD3 R38, P3, R4, UR60, RZ ;  /* 0x0000003c04267c10 */ /* 0x000fe2000ff7e0ff */
[----:B------:R-:W-:-:S02]  /*2f770*/  UIMAD UR25, UR25, 0x18, URZ ;  /* 0x00000018191978a4 */ /* 0x000fc4000f8e023f */
[----:B------:R1:W-:Y:S01]  /*2f780*/  STL [R1+0x292c], R36 ;  /* 0x00292c2401007387 */ /* 0x0003e20000100800 */
[----:B------:R-:W-:Y:S02]  /*2f790*/  UIMAD UR24, UR24, 0x17, URZ ;  /* 0x00000017181878a4 */ /* 0x000fe4000f8e023f */
[----:B------:R-:W-:Y:S01]  /*2f7a0*/  UIMAD UR61, UR61, 0x16, URZ ;  /* 0x000000163d3d78a4 */ /* 0x000fe2000f8e023f */
[----:B------:R2:W-:Y:S01]  /*2f7b0*/  STL [R1+0x2938], R37 ;  /* 0x0029382501007387 */ /* 0x0005e20000100800 */
[----:B------:R-:W-:Y:S02]  /*2f7c0*/  UIMAD UR31, UR31, 0x15, URZ ;  /* 0x000000151f1f78a4 */ /* 0x000fe4000f8e023f */
[----:B------:R-:W-:Y:S02]  /*2f7d0*/  UIMAD UR34, UR34, 0x14, URZ ;  /* 0x00000014222278a4 */ /* 0x000fe4000f8e023f */
[----:B------:R-:W-:Y:S01]  /*2f7e0*/  UIMAD UR42, UR42, 0x13, URZ ;  /* 0x000000132a2a78a4 */ /* 0x000fe2000f8e023f */
[----:B-1----:R-:W-:Y:S01]  /*2f7f0*/  IADD3 R36, P1, R4, UR8, RZ ;  /* 0x0000000804247c10 */ /* 0x002fe2000ff3e0ff */
[----:B0-----:R-:W-:Y:S01]  /*2f800*/  VIADD R7, R7, 0x7f ;  /* 0x0000007f07077836 */ /* 0x001fe20000000000 */
[----:B------:R-:W-:-:S02]  /*2f810*/  UIMAD UR14, UR14, 0x12, URZ ;  /* 0x000000120e0e78a4 */ /* 0x000fc4000f8e023f */
[----:B------:R-:W-:Y:S01]  /*2f820*/  UIMAD UR18, UR18, 0x11, URZ ;  /* 0x00000011121278a4 */ /* 0x000fe2000f8e023f */
[----:B------:R0:W-:Y:S01]  /*2f830*/  STL [R1+0x2940], R36 ;  /* 0x0029402401007387 */ /* 0x0001e20000100800 */
[----:B------:R-:W-:Y:S02]  /*2f840*/  USHF.L.U32 UR22, UR22, 0x4, URZ ;  /* 0x0000000416167899 */ /* 0x000fe4000800063f */
[----:B------:R-:W-:Y:S01]  /*2f850*/  UIMAD UR28, UR28, 0xf, URZ ;  /* 0x0000000f1c1c78a4 */ /* 0x000fe2000f8e023f */
[----:B------:R-:W3:Y:S01]  /*2f860*/  LDL.LU R45, [R1+0xd0] ;  /* 0x0000d000012d7983 */ /* 0x000ee20000300800 */
[----:B------:R-:W-:Y:S02]  /*2f870*/  UIMAD UR32, UR32, 0xe, URZ ;  /* 0x0000000e202078a4 */ /* 0x000fe4000f8e023f */
[----:B------:R-:W-:Y:S01]  /*2f880*/  UIMAD UR59, UR59, 0xd, URZ ;  /* 0x0000000d3b3b78a4 */ /* 0x000fe2000f8e023f */
[----:B--2---:R-:W2:Y:S01]  /*2f890*/  LDL.LU R37, [R1+0xd8] ;  /* 0x0000d80001257983 */ /* 0x004ea20000300800 */
[----:B------:R-:W-:-:S02]  /*2f8a0*/  UIMAD UR57, UR57, 0xc, URZ ;  /* 0x0000000c393978a4 */ /* 0x000fc4000f8e023f */
[----:B------:R-:W-:Y:S01]  /*2f8b0*/  UIMAD UR55, UR55, 0xb, URZ ;  /* 0x0000000b373778a4 */ /* 0x000fe2000f8e023f */
[----:B0-----:R-:W4:Y:S01]  /*2f8c0*/  LDL.LU R36, [R1+0xdc] ;  /* 0x0000dc0001247983 */ /* 0x001f220000300800 */
[----:B------:R-:W-:Y:S02]  /*2f8d0*/  UIMAD UR53, UR53, 0xa, URZ ;  /* 0x0000000a353578a4 */ /* 0x000fe4000f8e023f */
[----:B------:R-:W-:Y:S01]  /*2f8e0*/  USHF.L.U32 UR49, UR49, 0x3, URZ ;  /* 0x0000000331317899 */ /* 0x000fe2000800063f */
[----:B------:R-:W4:Y:S01]  /*2f8f0*/  LDL.LU R251, [R1+0xe0] ;  /* 0x0000e00001fb7983 */ /* 0x000f220000300800 */
[----:B------:R-:W-:Y:S01]  /*2f900*/  USHF.R.S32.HI UR8, URZ, 0x1f, UR8 ;  /* 0x0000001f3f087899 */ /* 0x000fe20008011408 */
[----:B------:R-:W-:Y:S01]  /*2f910*/  SHF.R.S32.HI R0, RZ, 0x1f, R7 ;  /* 0x0000001fff007819 */ /* 0x000fe20000011407 */
[----:B------:R-:W-:Y:S02]  /*2f920*/  UIMAD UR47, UR47, 0x7, URZ ;  /* 0x000000072f2f78a4 */ /* 0x000fe4000f8e023f */
[----:B------:R-:W-:Y:S01]  /*2f930*/  UIMAD UR45, UR45, 0x6, URZ ;  /* 0x000000062d2d78a4 */ /* 0x000fe2000f8e023f */
[----:B------:R-:W-:Y:S01]  /*2f940*/  LEA.HI R0, R0, R7, RZ, 0x7 ;  /* 0x0000000700007211 */ /* 0x000fe200078f38ff */
[----:B------:R-:W-:Y:S01]  /*2f950*/  UIMAD UR41, UR41, 0x5, URZ ;  /* 0x00000005292978a4 */ /* 0x000fe2000f8e023f */
[----:B------:R-:W-:Y:S01]  /*2f960*/  IADD3.X R7, R5, UR8, RZ, P0, !PT ;  /* 0x0000000805077c10 */ /* 0x000fe200087fe4ff */
[----:B------:R-:W-:Y:S01]  /*2f970*/  USHF.L.U32 UR39, UR39, 0x2, URZ ;  /* 0x0000000227277899 */ /* 0x000fe2000800063f */
[----:B------:R-:W-:Y:S01]  /*2f980*/  IADD3.X R0, R3, UR8, RZ, P1, !PT ;  /* 0x0000000803007c10 */ /* 0x000fe20008ffe4ff */
[----:B------:R-:W-:-:S02]  /*2f990*/  UIMAD UR21, UR21, 0x3, URZ ;  /* 0x00000003151578a4 */ /* 0x000fc4000f8e023f */
[----:B------:R0:W-:Y:S01]  /*2f9a0*/  STL [R1+0x2934], R7 ;  /* 0x0029340701007387 */ /* 0x0001e20000100800 */
[----:B------:R-:W-:Y:S01]  /*2f9b0*/  USHF.L.U32 UR20, UR20, 0x1, URZ ;  /* 0x0000000114147899 */ /* 0x000fe2000800063f */
[----:B------:R-:W-:Y:S02]  /*2f9c0*/  ULDC UR9, c[0x0][0x238] ;  /* 0x00008e0000097ab9 */ /* 0x000fe40000000800 */
[----:B------:R1:W-:Y:S04]  /*2f9d0*/  STL [R1+0x293c], R0 ;  /* 0x00293c0001007387 */ /* 0x0003e80000100800 */
[----:B------:R-:W4:Y:S01]  /*2f9e0*/  LDL.LU R44, [R1+0xe4] ;  /* 0x0000e400012c7983 */ /* 0x000f220000300800 */
[----:B0-----:R-:W-:-:S05]  /*2f9f0*/  IADD3 R7, P0, R12, UR36, RZ ;  /* 0x000000240c077c10 */ /* 0x001fca000ff1e0ff */
[----:B------:R0:W-:Y:S01]  /*2fa00*/  STL [R1+0x2948], R7 ;  /* 0x0029480701007387 */ /* 0x0001e20000100800 */
[----:B-1----:R-:W-:Y:S01]  /*2fa10*/  IADD3 R0, P1, R4, UR36, RZ ;  /* 0x0000002404007c10 */ /* 0x002fe2000ff3e0ff */
[----:B------:R-:W-:Y:S02]  /*2fa20*/  USHF.R.S32.HI UR17, URZ, 0x1f, UR36 ;  /* 0x0000001f3f117899 */ /* 0x000fe40008011424 */
[----:B0-----:R-:W4:Y:S04]  /*2fa30*/  LDL.LU R7, [R1+0xe8] ;  /* 0x0000e80001077983 */ /* 0x001f280000300800 */
[----:B------:R0:W-:Y:S01]  /*2fa40*/  STL [R1+0x2950], R0 ;  /* 0x0029500001007387 */ /* 0x0001e20000100800 */
[----:B------:R-:W-:-:S03]  /*2fa50*/  USHF.R.S32.HI UR8, URZ, 0x1f, UR60 ;  /* 0x0000001f3f087899 */ /* 0x000fc6000801143c */
[----:B------:R-:W-:Y:S01]  /*2fa60*/  ULDC UR60, c[0x0][0x238] ;  /* 0x00008e00003c7ab9 */ /* 0x000fe20000000800 */
[----:B0-----:R-:W4:Y:S04]  /*2fa70*/  LDL.LU R0, [R1+0xec] ;  /* 0x0000ec0001007983 */ /* 0x001f280000300800 */
[----:B------:R0:W-:Y:S04]  /*2fa80*/  STL [R1+0x2958], R39 ;  /* 0x0029582701007387 */ /* 0x0001e80000100800 */
[----:B------:R1:W-:Y:S04]  /*2fa90*/  STL [R1+0x2960], R38 ;  /* 0x0029602601007387 */ /* 0x0003e80000100800 */
[----:B------:R-:W4:Y:S01]  /*2faa0*/  LDL.LU R252, [R1+0xf0] ;  /* 0x0000f00001fc7983 */ /* 0x000f220000300800 */
[----:B0-----:R-:W-:-:S02]  /*2fab0*/  IADD3.X R39, R5, UR17, RZ, P0, !PT ;  /* 0x0000001105277c10 */ /* 0x001fc400087fe4ff */
[----:B-1----:R-:W-:-:S03]  /*2fac0*/  IADD3.X R38, R3, UR17, RZ, P1, !PT ;  /* 0x0000001103267c10 */ /* 0x002fc60008ffe4ff */
[----:B------:R0:W-:Y:S01]  /*2fad0*/  STL [R1+0x2944], R39 ;  /* 0x0029442701007387 */ /* 0x0001e20000100800 */
[----:B---3--:R-:W-:-:S03]  /*2fae0*/  IADD3 R46, P5, R45, R8, RZ ;  /* 0x000000082d2e7210 */ /* 0x008fc60007fbe0ff */
[----:B------:R1:W-:Y:S01]  /*2faf0*/  STL [R1+0x294c], R38 ;  /* 0x00294c2601007387 */ /* 0x0003e20000100800 */
[----:B0-----:R-:W-:Y:S01]  /*2fb00*/  IADD3.X R39, R5, UR8, RZ, P2, !PT ;  /* 0x0000000805277c10 */ /* 0x001fe200097fe4ff */
[----:B------:R-:W-:Y:S02]  /*2fb10*/  UIADD3 UR36, UR4, 0x10000, URZ ;  /* 0x0001000004247890 */ /* 0x000fe4000fffe03f */
[----:B------:R-:W3:Y:S01]  /*2fb20*/  LDL.LU R43, [R1+0xf4] ;  /* 0x0000f400012b7983 */ /* 0x000ee20000300800 */
[----:B------:R-:W-:-:S03]  /*2fb30*/  ULDC UR17, c[0x0][0x238] ;  /* 0x00008e0000117ab9 */ /* 0x000fc60000000800 */
[----:B------:R0:W-:Y:S01]  /*2fb40*/  STL [R1+0x2954], R39 ;  /* 0x0029542701007387 */ /* 0x0001e20000100800 */
[----:B-1----:R-:W-:-:S03]  /*2fb50*/  IADD3.X R38, R3, UR8, RZ, P3, !PT ;  /* 0x0000000803267c10 */ /* 0x002fc60009ffe4ff */
[----:B------:R-:W3:Y:S04]  /*2fb60*/  LDL.LU R42, [R1+0x104] ;  /* 0x00010400012a7983 */ /* 0x000ee80000300800 */
[----:B------:R1:W-:Y:S01]  /*2fb70*/  STL [R1+0x295c], R38 ;  /* 0x00295c2601007387 */ /* 0x0003e20000100800 */
[----:B0-----:R-:W-:-:S03]  /*2fb80*/  IADD3 R39, P1, R12, UR51, RZ ;  /* 0x000000330c277c10 */ /* 0x001fc6000ff3e0ff */
[----:B------:R-:W3:Y:S01]  /*2fb90*/  LDL.LU R41, [R1+0x108] ;  /* 0x0001080001297983 */ /* 0x000ee20000300800 */
[----:B-1----:R-:W-:-:S03]  /*2fba0*/  IADD3 R38, P0, R4, UR51, RZ ;  /* 0x0000003304267c10 */ /* 0x002fc6000ff1e0ff */
[----:B------:R-:W-:Y:S04]  /*2fbb0*/  STL [R1+0x2964], R39 ;  /* 0x0029642701007387 */ /* 0x000fe80000100800 */
[----:B------:R0:W-:Y:S04]  /*2fbc0*/  STL [R1+0x2968], R38 ;  /* 0x0029682601007387 */ /* 0x0001e80000100800 */
[----:B------:R-:W3:Y:S01]  /*2fbd0*/  LDL.LU R40, [R1+0x114] ;  /* 0x0001140001287983 */ /* 0x000ee20000300800 */
[----:B0-----:R-:W-:-:S05]  /*2fbe0*/  IADD3 R38, P4, R34, R8, RZ ;  /* 0x0000000822267210 */ /* 0x001fca0007f9e0ff */
[----:B------:R2:W-:Y:S04]  /*2fbf0*/  STL [R1+0x1180], R38 ;  /* 0x0011802601007387 */ /* 0x0005e80000100800 */
[----:B------:R-:W3:Y:S01]  /*2fc00*/  LDL.LU R39, [R1+0x11c] ;  /* 0x00011c0001277983 */ /* 0x000ee20000300800 */
[----:B--2---:R-:W-:-:S03]  /*2fc10*/  IADD3 R38, P2, R37, R8, RZ ;  /* 0x0000000825267210 */ /* 0x004fc60007f5e0ff */
[----:B------:R-:W-:Y:S04]  /*2fc20*/  STL [R1+0x1188], R46 ;  /* 0x0011882e01007387 */ /* 0x000fe80000100800 */
[----:B------:R0:W-:Y:S01]  /*2fc30*/  STL [R1+0x1190], R38 ;  /* 0x0011902601007387 */ /* 0x0001e20000100800 */
[----:B----4-:R-:W-:-:S03]  /*2fc40*/  IADD3 R47, P3, R36, R8, RZ ;  /* 0x00000008242f7210 */ /* 0x010fc60007f7e0ff */
[----:B0-----:R-:W2:Y:S01]  /*2fc50*/  LDL.LU R38, [R1+0x124] ;  /* 0x0001240001267983 */ /* 0x001ea20000300800 */
[----:B------:R-:W-:Y:S02]  /*2fc60*/  LEA.HI.X.SX32 R46, R34, R2, 0x1, P4 ;  /* 0x00000002222e7211 */ /* 0x000fe400020f0eff */
[----:B------:R-:W-:Y:S01]  /*2fc70*/  IADD3 R34, P4, R251, R8, RZ ;  /* 0x00000008fb227210 */ /* 0x000fe20007f9e0ff */
[----:B------:R-:W-:Y:S04]  /*2fc80*/  STL [R1+0x1198], R47 ;  /* 0x0011982f01007387 */ /* 0x000fe80000100800 */
[----:B------:R0:W-:Y:S02]  /*2fc90*/  STL [R1+0x117c], R46 ;  /* 0x00117c2e01007387 */ /* 0x0001e40000100800 */
[----:B0-----:R-:W-:-:S02]  /*2fca0*/  LEA.HI.X.SX32 R46, R45, R2, 0x1, P5 ;  /* 0x000000022d2e7211 */ /* 0x001fc400028f0eff */
[----:B------:R-:W4:Y:S04]  /*2fcb0*/  LDL.LU R45, [R1+0x130] ;  /* 0x00013000012d7983 */ /* 0x000f280000300800 */
[----:B------:R-:W-:Y:S04]  /*2fcc0*/  STL [R1+0x11a0], R34 ;  /* 0x0011a02201007387 */ /* 0x000fe80000100800 */
[----:B------:R0:W-:Y:S02]  /*2fcd0*/  STL [R1+0x1184], R46 ;  /* 0x0011842e01007387 */ /* 0x0001e40000100800 */
[----:B0-----:R-:W-:-:S02]  /*2fce0*/  LEA.HI.X.SX32 R46, R37, R2, 0x1, P2 ;  /* 0x00000002252e7211 */ /* 0x001fc400010f0eff */
[----:B------:R-:W4:Y:S01]  /*2fcf0*/  LDL.LU R37, [R1+0x138] ;  /* 0x0001380001257983 */ /* 0x000f220000300800 */
[----:B------:R-:W-:-:S05]  /*2fd00*/  IADD3 R34, P5, R44, R8, RZ ;  /* 0x000000082c227210 */ /* 0x000fca0007fbe0ff */
[----:B------:R0:W-:Y:S04]  /*2fd10*/  STL [R1+0x11a8], R34 ;  /* 0x0011a82201007387 */ /* 0x0001e80000100800 */
[----:B------:R1:W-:Y:S01]  /*2fd20*/  STL [R1+0x118c], R46 ;  /* 0x00118c2e01007387 */ /* 0x0003e20000100800 */
[----:B0-----:R-:W-:Y:S02]  /*2fd30*/  IADD3 R34, P2, R7, R8, RZ ;  /* 0x0000000807227210 */ /* 0x001fe40007f5e0ff */
[----:B-1----:R-:W-:Y:S02]  /*2fd40*/  LEA.HI.X.SX32 R46, R36, R2, 0x1, P3 ;  /* 0x00000002242e7211 */ /* 0x002fe400018f0eff */
[----:B------:R-:W4:Y:S04]  /*2fd50*/  LDL.LU R36, [R1+0x13c] ;  /* 0x00013c0001247983 */ /* 0x000f280000300800 */
[----:B------:R0:W-:Y:S04]  /*2fd60*/  STL [R1+0x11b0], R34 ;  /* 0x0011b02201007387 */ /* 0x0001e80000100800 */
[----:B------:R1:W-:Y:S01]  /*2fd70*/  STL [R1+0x1194], R46 ;  /* 0x0011942e01007387 */ /* 0x0003e20000100800 */
[----:B0-----:R-:W-:-:S02]  /*2fd80*/  IADD3 R34, P3, R0, R8, RZ ;  /* 0x0000000800227210 */ /* 0x001fc40007f7e0ff */
[----:B-1----:R-:W-:Y:S02]  /*2fd90*/  LEA.HI.X.SX32 R46, R251, R2, 0x1, P4 ;  /* 0x00000002fb2e7211 */ /* 0x002fe400020f0eff */
[----:B------:R-:W4:Y:S04]  /*2fda0*/  LDL.LU R251, [R1+0x144] ;  /* 0x0001440001fb7983 */ /* 0x000f280000300800 */
[----:B------:R0:W-:Y:S04]  /*2fdb0*/  STL [R1+0x11b8], R34 ;  /* 0x0011b82201007387 */ /* 0x0001e80000100800 */
[----:B------:R1:W-:Y:S01]  /*2fdc0*/  STL [R1+0x119c], R46 ;  /* 0x00119c2e01007387 */ /* 0x0003e20000100800 */
[----:B0-----:R-:W-:-:S02]  /*2fdd0*/  IADD3 R34, P4, R252, R8, RZ ;  /* 0x00000008fc227210 */ /* 0x001fc40007f9e0ff */
[-C--:B-1----:R-:W-:Y:S02]  /*2fde0*/  LEA.HI.X.SX32 R46, R44, R2.reuse, 0x1, P5 ;  /* 0x000000022c2e7211 */ /* 0x082fe400028f0eff */
[----:B------:R-:W4:Y:S04]  /*2fdf0*/  LDL.LU R44, [R1+0x14c] ;  /* 0x00014c00012c7983 */ /* 0x000f280000300800 */
[----:B------:R-:W-:Y:S04]  /*2fe00*/  STL [R1+0x11c0], R34 ;  /* 0x0011c02201007387 */ /* 0x000fe80000100800 */
[----:B------:R0:W-:Y:S02]  /*2fe10*/  STL [R1+0x11a4], R46 ;  /* 0x0011a42e01007387 */ /* 0x0001e40000100800 */
[----:B0-----:R-:W-:-:S02]  /*2fe20*/  LEA.HI.X.SX32 R46, R7, R2, 0x1, P2 ;  /* 0x00000002072e7211 */ /* 0x001fc400010f0eff */
[----:B------:R-:W4:Y:S01]  /*2fe30*/  LDL.LU R7, [R1+0x20c] ;  /* 0x00020c0001077983 */ /* 0x000f220000300800 */
[----:B---3--:R-:W-:-:S05]  /*2fe40*/  IADD3 R34, P5, R43, R8, RZ ;  /* 0x000000082b227210 */ /* 0x008fca0007fbe0ff */
[----:B------:R0:W-:Y:S04]  /*2fe50*/  STL [R1+0x11c8], R34 ;  /* 0x0011c82201007387 */ /* 0x0001e80000100800 */
[----:B------:R1:W-:Y:S01]  /*2fe60*/  STL [R1+0x11ac], R46 ;  /* 0x0011ac2e01007387 */ /* 0x0003e20000100800 */
[----:B0-----:R-:W-:Y:S02]  /*2fe70*/  IADD3 R34, P2, R42, R8, RZ ;  /* 0x000000082a227210 */ /* 0x001fe40007f5e0ff */
[----:B-1----:R-:W-:Y:S02]  /*2fe80*/  LEA.HI.X.SX32 R46, R0, R2, 0x1, P3 ;  /* 0x00000002002e7211 */ /* 0x002fe400018f0eff */
[----:B------:R-:W3:Y:S04]  /*2fe90*/  LDL.LU R0, [R1+0x244] ;  /* 0x0002440001007983 */ /* 0x000ee80000300800 */
[----:B------:R0:W-:Y:S04]  /*2fea0*/  STL [R1+0x11d0], R34 ;  /* 0x0011d02201007387 */ /* 0x0001e80000100800 */
[----:B------:R1:W-:Y:S01]  /*2feb0*/  STL [R1+0x11b4], R46 ;  /* 0x0011b42e01007387 */ /* 0x0003e20000100800 */
[----:B0-----:R-:W-:-:S02]  /*2fec0*/  IADD3 R34, P3, R41, R8, RZ ;  /* 0x0000000829227210 */ /* 0x001fc40007f7e0ff */
        /* <DEDUP_REMOVED lines=14> */
[----:B--2---:R-:W-:-:S02]  /*2ffb0*/  IADD3 R34, P2, R38, R8, RZ ;  /* 0x0000000826227210 */ /* 0x004fc40007f5e0ff */
[-C--:B0-----:R-:W-:Y:S02]  /*2ffc0*/  LEA.HI.X.SX32 R46, R41, R2.reuse, 0x1, P3 ;  /* 0x00000002292e7211 */ /* 0x081fe400018f0eff */
[----:B------:R-:W2:Y:S04]  /*2ffd0*/  LDL.LU R41, [R1+0x258] ;  /* 0x0002580001297983 */ /* 0x000ea80000300800 */
[----:B------:R-:W-:Y:S04]  /*2ffe0*/  STL [R1+0x11f0], R34 ;  /* 0x0011f02201007387 */ /* 0x000fe80000100800 */
[----:B------:R0:W-:Y:S02]  /*2fff0*/  STL [R1+0x11d4], R46 ;  /* 0x0011d42e01007387 */ /* 0x0001e40000100800 */
[----:B0-----:R-:W-:-:S02]  /*30000*/  LEA.HI.X.SX32 R46, R40, R2, 0x1, P4 ;  /* 0x00000002282e7211 */ /* 0x001fc400020f0eff */
[----:B------:R-:W2:Y:S01]  /*30010*/  LDL.LU R40, [R1+0x260] ;  /* 0x0002600001287983 */ /* 0x000ea20000300800 */
[----:B----4-:R-:W-:-:S05]  /*30020*/  IADD3 R34, P3, R45, R8, RZ ;  /* 0x000000082d227210 */ /* 0x010fca0007f7e0ff */
[----:B------:R0:W-:Y:S04]  /*30030*/  STL [R1+0x11f8], R34 ;  /* 0x0011f82201007387 */ /* 0x0001e80000100800 */
[----:B------:R1:W-:Y:S01]  /*30040*/  STL [R1+0x11dc], R46 ;  /* 0x0011dc2e01007387 */ /* 0x0003e20000100800 */
[----:B0-----:R-:W-:Y:S02]  /*30050*/  IADD3 R34, P4, R37, R8, RZ ;  /* 0x0000000825227210 */ /* 0x001fe40007f9e0ff */
[-C--:B-1----:R-:W-:Y:S02]  /*30060*/  LEA.HI.X.SX32 R46, R39, R2.reuse, 0x1, P5 ;  /* 0x00000002272e7211 */ /* 0x082fe400028f0eff */
        /* <DEDUP_REMOVED lines=26> */
[----:B------:R-:W-:Y:S04]  /*30210*/  STL [R1+0x1228], R34 ;  /* 0x0012282201007387 */ /* 0x000fe80000100800 */
[----:B------:R0:W-:Y:S02]  /*30220*/  STL [R1+0x120c], R46 ;  /* 0x00120c2e01007387 */ /* 0x0001e40000100800 */
[----:B0-----:R-:W-:Y:S02]  /*30230*/  LEA.HI.X.SX32 R46, R44, R2, 0x1, P3 ;  /* 0x000000022c2e7211 */ /* 0x001fe400018f0eff */
[-C--:B------:R-:W-:Y:S01]  /*30240*/  IADD3 R34, P2, R252, R8.reuse, RZ ;  /* 0x00000008fc227210 */ /* 0x080fe20007f5e0ff */
        /* <DEDUP_REMOVED lines=14> */
[----:B0-----:R-:W-:Y:S02]  /*30330*/  LEA.HI.X.SX32 R46, R252, R2, 0x1, P2 ;  /* 0x00000002fc2e7211 */ /* 0x001fe400010f0eff */
[----:B------:R-:W2:Y:S04]  /*30340*/  LDL.LU R252, [R1+0x294] ;  /* 0x0002940001fc7983 */ /* 0x000ea80000300800 */
[----:B------:R0:W-:Y:S04]  /*30350*/  STL [R1+0x1248], R34 ;  /* 0x0012482201007387 */ /* 0x0001e80000100800 */
[----:B------:R1:W-:Y:S01]  /*30360*/  STL [R1+0x122c], R46 ;  /* 0x00122c2e01007387 */ /* 0x0003e20000100800 */
[----:B0-----:R-:W-:-:S02]  /*30370*/  IADD3 R34, P2, R40, R8, RZ ;  /* 0x0000000828227210 */ /* 0x001fc40007f5e0ff */
[-C--:B-1----:R-:W-:Y:S02]  /*30380*/  LEA.HI.X.SX32 R46, R43, R2.reuse, 0x1, P3 ;  /* 0x000000022b2e7211 */ /* 0x082fe400018f0eff */
        /* <DEDUP_REMOVED lines=39> */
[----:B------:R-:W3:Y:S01]  /*30600*/  LDL.LU R36, [R1+0x2d8] ;  /* 0x0002d80001247983 */ /* 0x000ee20000300800 */
[----:B------:R-:W-:-:S05]  /*30610*/  IADD3 R34, P2, R7, R8, RZ ;  /* 0x0000000807227210 */ /* 0x000fca0007f5e0ff */
[----:B------:R-:W-:Y:S04]  /*30620*/  STL [R1+0x1290], R34 ;  /* 0x0012902201007387 */ /* 0x000fe80000100800 */
[----:B------:R0:W-:Y:S02]  /*30630*/  STL [R1+0x1274], R46 ;  /* 0x0012742e01007387 */ /* 0x0001e40000100800 */
[----:B0-----:R-:W-:Y:S02]  /*30640*/  LEA.HI.X.SX32 R46, R251, R2, 0x1, P4 ;  /* 0x00000002fb2e7211 */ /* 0x001fe400020f0eff */
[----:B------:R-:W-:Y:S01]  /*30650*/  IADD3 R34, P3, R0, R8, RZ ;  /* 0x0000000800227210 */ /* 0x000fe20007f7e0ff */
[----:B------:R-:W3:Y:S04]  /*30660*/  LDL.LU R251, [R1+0x2e4] ;  /* 0x0002e40001fb7983 */ /* 0x000ee80000300800 */
[----:B------:R-:W-:Y:S04]  /*30670*/  STL [R1+0x1298], R34 ;  /* 0x0012982201007387 */ /* 0x000fe80000100800 */
[----:B------:R0:W-:Y:S02]  /*30680*/  STL [R1+0x127c], R46 ;  /* 0x00127c2e01007387 */ /* 0x0001e40000100800 */
[----:B0-----:R-:W-:-:S02]  /*30690*/  LEA.HI.X.SX32 R46, R44, R2, 0x1, P5 ;  /* 0x000000022c2e7211 */ /* 0x001fc400028f0eff */
[-C--:B--2---:R-:W-:Y:S01]  /*306a0*/  IADD3 R34, P4, R252, R8.reuse, RZ ;  /* 0x00000008fc227210 */ /* 0x084fe20007f9e0ff */
[----:B------:R-:W2:Y:S04]  /*306b0*/  LDL.LU R44, [R1+0x2fc] ;  /* 0x0002fc00012c7983 */ /* 0x000ea80000300800 */
[----:B------:R0:W-:Y:S04]  /*306c0*/  STL [R1+0x12a0], R34 ;  /* 0x0012a02201007387 */ /* 0x0001e80000100800 */
[----:B------:R1:W-:Y:S01]  /*306d0*/  STL [R1+0x1284], R46 ;  /* 0x0012842e01007387 */ /* 0x0003e20000100800 */
[----:B0-----:R-:W-:-:S02]  /*306e0*/  IADD3 R34, P5, R43, R8, RZ ;  /* 0x000000082b227210 */ /* 0x001fc40007fbe0ff */
[----:B-1----:R-:W-:Y:S02]  /*306f0*/  LEA.HI.X.SX32 R46, R7, R2, 0x1, P2 ;  /* 0x00000002072e7211 */ /* 0x002fe400010f0eff */
        /* <DEDUP_REMOVED lines=49> */
[----:B--2---:R-:W-:Y:S01]  /*30a10*/  IADD3 R34, P3, R44, R8, RZ ;  /* 0x000000082c227210 */ /* 0x004fe20007f7e0ff */
[----:B------:R-:W2:Y:S04]  /*30a20*/  LDL.LU R37, [R1+0x394] ;  /* 0x0003940001257983 */ /* 0x000ea80000300800 */
[----:B------:R-:W-:Y:S04]  /*30a30*/  STL [R1+0x12f8], R34 ;  /* 0x0012f82201007387 */ /* 0x000fe80000100800 */
[----:B------:R0:W-:Y:S02]  /*30a40*/  STL [R1+0x12dc], R46 ;  /* 0x0012dc2e01007387 */ /* 0x0001e40000100800 */
[----:B0-----:R-:W-:-:S02]  /*30a50*/  LEA.HI.X.SX32 R46, R36, R2, 0x1, P5 ;  /* 0x00000002242e7211 */ /* 0x001fc400028f0eff */
[----:B------:R-:W-:Y:S01]  /*30a60*/  IADD3 R34, P4, R7, R8, RZ ;  /* 0x0000000807227210 */ /* 0x000fe20007f9e0ff */
[----:B------:R-:W2:Y:S04]  /*30a70*/  LDL.LU R36, [R1+0x398] ;  /* 0x0003980001247983 */ /* 0x000ea80000300800 */
[----:B------:R-:W-:Y:S04]  /*30a80*/  STL [R1+0x1300], R34 ;  /* 0x0013002201007387 */ /* 0x000fe80000100800 */
[----:B------:R0:W-:Y:S02]  /*30a90*/  STL [R1+0x12e4], R46 ;  /* 0x0012e42e01007387 */ /* 0x0001e40000100800 */
[----:B0-----:R-:W-:-:S02]  /*30aa0*/  LEA.HI.X.SX32 R46, R251, R2, 0x1, P2 ;  /* 0x00000002fb2e7211 */ /* 0x001fc400010f0eff */
[-C--:B------:R-:W-:Y:S01]  /*30ab0*/  IADD3 R34, P5, R0, R8.reuse, RZ ;  /* 0x0000000800227210 */ /* 0x080fe20007fbe0ff */
        /* <DEDUP_REMOVED lines=45> */
[----:B--2---:R-:W-:-:S05]  /*30d90*/  IADD3 R34, P2, R37, R8, RZ ;  /* 0x0000000825227210 */ /* 0x004fca0007f5e0ff */
[----:B------:R-:W-:Y:S04]  /*30da0*/  STL [R1+0x1350], R34 ;  /* 0x0013502201007387 */ /* 0x000fe80000100800 */
[----:B------:R0:W-:Y:S02]  /*30db0*/  STL [R1+0x1334], R46 ;  /* 0x0013342e01007387 */ /* 0x0001e40000100800 */
[----:B0-----:R-:W-:Y:S02]  /*30dc0*/  LEA.HI.X.SX32 R46, R38, R2, 0x1, P4 ;  /* 0x00000002262e7211 */ /* 0x001fe400020f0eff */
[----:B------:R-:W-:Y:S01]  /*30dd0*/  IADD3 R34, P3, R36, R8, RZ ;  /* 0x0000000824227210 */ /* 0x000fe20007f7e0ff */
        /* <DEDUP_REMOVED lines=9> */
[----:B------:R-:W2:Y:S01]  /*30e70*/  LDL.LU R37, [R1+0x3d8] ;  /* 0x0003d80001257983 */ /* 0x000ea20000300800 */
[----:B------:R-:W-:-:S05]  /*30e80*/  IADD3 R34, P5, R44, R8, RZ ;  /* 0x000000082c227210 */ /* 0x000fca0007fbe0ff */
        /* <DEDUP_REMOVED lines=70> */
[----:B------:R-:W-:Y:S04]  /*312f0*/  STL [R1+0x13d8], R34 ;  /* 0x0013d82201007387 */ /* 0x000fe80000100800 */
[----:B------:R0:W-:Y:S02]  /*31300*/  STL [R1+0x13bc], R46 ;  /* 0x0013bc2e01007387 */ /* 0x0001e40000100800 */
[----:B0-----:R-:W-:Y:S02]  /*31310*/  LEA.HI.X.SX32 R46, R36, R2, 0x1, P5 ;  /* 0x00000002242e7211 */ /* 0x001fe400028f0eff */
[----:B------:R-:W-:Y:S01]  /*31320*/  IADD3 R34, P4, R7, R8, RZ ;  /* 0x0000000807227210 */ /* 0x000fe20007f9e0ff */
[----:B------:R-:W4:Y:S04]  /*31330*/  LDL.LU R36, [R1+0x414] ;  /* 0x0004140001247983 */ /* 0x000f280000300800 */
[----:B------:R-:W-:Y:S04]  /*31340*/  STL [R1+0x13e0], R34 ;  /* 0x0013e02201007387 */ /* 0x000fe80000100800 */
[----:B------:R0:W-:Y:S02]  /*31350*/  STL [R1+0x13c4], R46 ;  /* 0x0013c42e01007387 */ /* 0x0001e40000100800 */
[----:B0-----:R-:W-:-:S02]  /*31360*/  LEA.HI.X.SX32 R46, R251, R2, 0x1, P2 ;  /* 0x00000002fb2e7211 */ /* 0x001fc400010f0eff */
[----:B------:R-:W4:Y:S01]  /*31370*/  LDL.LU R251, [R1+0x418] ;  /* 0x0004180001fb7983 */ /* 0x000f220000300800 */
[----:B------:R-:W-:-:S05]  /*31380*/  IADD3 R34, P5, R0, R8, RZ ;  /* 0x0000000800227210 */ /* 0x000fca0007fbe0ff */
[----:B------:R-:W-:Y:S04]  /*31390*/  STL [R1+0x13e8], R34 ;  /* 0x0013e82201007387 */ /* 0x000fe80000100800 */
[----:B------:R0:W-:Y:S02]  /*313a0*/  STL [R1+0x13cc], R46 ;  /* 0x0013cc2e01007387 */ /* 0x0001e40000100800 */
[----:B0-----:R-:W-:Y:S02]  /*313b0*/  LEA.HI.X.SX32 R46, R44, R2, 0x1, P3 ;  /* 0x000000022c2e7211 */ /* 0x001fe400018f0eff */
        /* <DEDUP_REMOVED lines=62> */
[----:B------:R-:W-:Y:S04]  /*317a0*/  STL [R1+0x1450], R34 ;  /* 0x0014502201007387 */ /* 0x000fe80000100800 */
[----:B------:R0:W-:Y:S02]  /*317b0*/  STL [R1+0x1434], R46 ;  /* 0x0014342e01007387 */ /* 0x0001e40000100800 */
[----:B0-----:R-:W-:Y:S02]  /*317c0*/  LEA.HI.X.SX32 R46, R251, R2, 0x1, P4 ;  /* 0x00000002fb2e7211 */ /* 0x001fe400020f0eff */
[-C--:B------:R-:W-:Y:S01]  /*317d0*/  IADD3 R34, P3, R0, R8.reuse, RZ ;  /* 0x0000000800227210 */ /* 0x080fe20007f7e0ff */
        /* <DEDUP_REMOVED lines=64> */
[----:B------:R-:W-:Y:S01]  /*31be0*/  IADD3 R34, P4, R7, R8, RZ ;  /* 0x0000000807227210 */ /* 0x000fe20007f9e0ff */
        /* <DEDUP_REMOVED lines=472> */
[----:B------:R0:W-:Y:S01]  /*33970*/  STL [R1+0x1ac0], R46 ;  /* 0x001ac02e01007387 */ /* 0x0001e20000100800 */
[-C--:B------:R-:W-:Y:S02]  /*33980*/  LEA.HI.X.SX32 R45, R45, R2.reuse, 0x1, P5 ;  /* 0x000000022d2d7211 */ /* 0x080fe400028f0eff */
[----:B0-----:R-:W-:Y:S02]  /*33990*/  LEA.HI.X.SX32 R46, R38, R2, 0x1, P4 ;  /* 0x00000002262e7211 */ /* 0x001fe400020f0eff */
[-C--:B------:R-:W-:Y:S01]  /*339a0*/  IADD3 R34, P3, R36, R8.reuse, RZ ;  /* 0x0000000824227210 */ /* 0x080fe20007f7e0ff */
[----:B------:R-:W4:Y:S04]  /*339b0*/  LDL.LU R38, [R1+0x120] ;  /* 0x0001200001267983 */ /* 0x000f280000300800 */
[----:B------:R-:W-:Y:S04]  /*339c0*/  STL [R1+0x1ae4], R34 ;  /* 0x001ae42201007387 */ /* 0x000fe80000100800 */
[----:B------:R0:W-:Y:S04]  /*339d0*/  STL [R1+0x1ac8], R46 ;  /* 0x001ac82e01007387 */ /* 0x0001e80000100800 */
[----:B0-----:R-:W4:Y:S01]  /*339e0*/  LDL.LU R46, [R1+0x118] ;  /* 0x00011800012e7983 */ /* 0x001f220000300800 */
[----:B------:R-:W-:-:S05]  /*339f0*/  IADD3 R34, P4, R251, R8, RZ ;  /* 0x00000008fb227210 */ /* 0x000fca0007f9e0ff */
[----:B------:R-:W-:Y:S04]  /*33a00*/  STL [R1+0x1aec], R34 ;  /* 0x001aec2201007387 */ /* 0x000fe80000100800 */
[----:B------:R0:W-:Y:S02]  /*33a10*/  STL [R1+0x1ad0], R45 ;  /* 0x001ad02d01007387 */ /* 0x0001e40000100800 */
[----:B0-----:R-:W-:Y:S02]  /*33a20*/  LEA.HI.X.SX32 R45, R37, R2, 0x1, P2 ;  /* 0x00000002252d7211 */ /* 0x001fe400010f0eff */
        /* <DEDUP_REMOVED lines=8> */
[----:B------:R0:W-:Y:S01]  /*33ab0*/  STL [R1+0x1ae0], R45 ;  /* 0x001ae02d01007387 */ /* 0x0001e20000100800 */
[-C--:B------:R-:W-:Y:S02]  /*33ac0*/  LEA.HI.X.SX32 R44, R44, R2.reuse, 0x1, P5 ;  /* 0x000000022c2c7211 */ /* 0x080fe400028f0eff */
[----:B0-----:R-:W-:Y:S02]  /*33ad0*/  LEA.HI.X.SX32 R45, R251, R2, 0x1, P4 ;  /* 0x00000002fb2d7211 */ /* 0x001fe400020f0eff */
[-C--:B------:R-:W-:Y:S01]  /*33ae0*/  IADD3 R34, P3, R0, R8.reuse, RZ ;  /* 0x0000000800227210 */ /* 0x080fe20007f7e0ff */
[----:B------:R-:W2:Y:S04]  /*33af0*/  LDL.LU R251, [R1+0x100] ;  /* 0x0001000001fb7983 */ /* 0x000ea80000300800 */
[----:B------:R-:W-:Y:S04]  /*33b00*/  STL [R1+0x1b04], R34 ;  /* 0x001b042201007387 */ /* 0x000fe80000100800 */
[----:B------:R0:W-:Y:S04]  /*33b10*/  STL [R1+0x1ae8], R45 ;  /* 0x001ae82d01007387 */ /* 0x0001e80000100800 */
[----:B0-----:R-:W2:Y:S01]  /*33b20*/  LDL.LU R45, [R1+0xfc] ;  /* 0x0000fc00012d7983 */ /* 0x001ea20000300800 */
[----:B------:R-:W-:-:S05]  /*33b30*/  IADD3 R34, P4, R252, R8, RZ ;  /* 0x00000008fc227210 */ /* 0x000fca0007f9e0ff */
[----:B------:R-:W-:Y:S04]  /*33b40*/  STL [R1+0x1b0c], R34 ;  /* 0x001b0c2201007387 */ /* 0x000fe80000100800 */
[----:B------:R0:W-:Y:S02]  /*33b50*/  STL [R1+0x1af0], R44 ;  /* 0x001af02c01007387 */ /* 0x0001e40000100800 */
[----:B0-----:R-:W-:Y:S02]  /*33b60*/  LEA.HI.X.SX32 R44, R7, R2, 0x1, P2 ;  /* 0x00000002072c7211 */ /* 0x001fe400010f0eff */
        /* <DEDUP_REMOVED lines=11> */
[----:B----4-:R-:W-:Y:S02]  /*33c20*/  IADD3 R34, P3, R41, R8, RZ ;  /* 0x0000000829227210 */ /* 0x010fe40007f7e0ff */
[----:B------:R-:W-:-:S03]  /*33c30*/  LEA.HI.X.SX32 R43, R43, R2, 0x1, P5 ;  /* 0x000000022b2b7211 */ /* 0x000fc600028f0eff */
[----:B------:R-:W-:Y:S04]  /*33c40*/  STL [R1+0x1b24], R34 ;  /* 0x001b242201007387 */ /* 0x000fe80000100800 */
[----:B------:R0:W-:Y:S04]  /*33c50*/  STL [R1+0x1b08], R44 ;  /* 0x001b082c01007387 */ /* 0x0001e80000100800 */
[----:B0-----:R-:W4:Y:S01]  /*33c60*/  LDL.LU R44, [R1+0xc8] ;  /* 0x0000c800012c7983 */ /* 0x001f220000300800 */
[----:B------:R-:W-:-:S05]  /*33c70*/  IADD3 R34, P4, R40, R8, RZ ;  /* 0x0000000828227210 */ /* 0x000fca0007f9e0ff */
[----:B------:R-:W-:Y:S04]  /*33c80*/  STL [R1+0x1b2c], R34 ;  /* 0x001b2c2201007387 */ /* 0x000fe80000100800 */
[----:B------:R0:W-:Y:S04]  /*33c90*/  STL [R1+0x1b10], R43 ;  /* 0x001b102b01007387 */ /* 0x0001e80000100800 */
[----:B0-----:R-:W4:Y:S01]  /*33ca0*/  LDL.LU R43, [R1+0xc4] ;  /* 0x0000c400012b7983 */ /* 0x001f220000300800 */
[----:B------:R-:W-:Y:S02]  /*33cb0*/  LEA.HI.X.SX32 R42, R42, R2, 0x1, P2 ;  /* 0x000000022a2a7211 */ /* 0x000fe400010f0eff */
[----:B------:R-:W-:-:S05]  /*33cc0*/  IADD3 R34, P5, R39, R8, RZ ;  /* 0x0000000827227210 */ /* 0x000fca0007fbe0ff */
[----:B------:R-:W-:Y:S04]  /*33cd0*/  STL [R1+0x1b34], R34 ;  /* 0x001b342201007387 */ /* 0x000fe80000100800 */
[----:B------:R0:W-:Y:S01]  /*33ce0*/  STL [R1+0x1b18], R42 ;  /* 0x001b182a01007387 */ /* 0x0001e20000100800 */
[----:B------:R-:W-:-:S03]  /*33cf0*/  LEA.HI.X.SX32 R47, R41, R2, 0x1, P3 ;  /* 0x00000002292f7211 */ /* 0x000fc600018f0eff */
[----:B0-----:R-:W4:Y:S01]  /*33d00*/  LDL.LU R42, [R1+0xc0] ;  /* 0x0000c000012a7983 */ /* 0x001f220000300800 */
[----:B------:R-:W-:-:S05]  /*33d10*/  IADD3 R34, P2, R38, R8, RZ ;  /* 0x0000000826227210 */ /* 0x000fca0007f5e0ff */
[----:B------:R0:W-:Y:S04]  /*33d20*/  STL [R1+0x1b3c], R34 ;  /* 0x001b3c2201007387 */ /* 0x0001e80000100800 */
[----:B------:R-:W4:Y:S04]  /*33d30*/  LDL.LU R41, [R1+0xbc] ;  /* 0x0000bc0001297983 */ /* 0x000f280000300800 */
[----:B------:R1:W-:Y:S01]  /*33d40*/  STL [R1+0x1b20], R47 ;  /* 0x001b202f01007387 */ /* 0x0003e20000100800 */
[----:B0-----:R-:W-:Y:S02]  /*33d50*/  IADD3 R34, P3, R46, R8, RZ ;  /* 0x000000082e227210 */ /* 0x001fe40007f7e0ff */
[----:B-1----:R-:W-:-:S03]  /*33d60*/  LEA.HI.X.SX32 R47, R40, R2, 0x1, P4 ;  /* 0x00000002282f7211 */ /* 0x002fc600020f0eff */
[----:B------:R0:W-:Y:S04]  /*33d70*/  STL [R1+0x1b44], R34 ;  /* 0x001b442201007387 */ /* 0x0001e80000100800 */
[----:B------:R-:W4:Y:S04]  /*33d80*/  LDL.LU R40, [R1+0xb8] ;  /* 0x0000b80001287983 */ /* 0x000f280000300800 */
[----:B------:R1:W-:Y:S01]  /*33d90*/  STL [R1+0x1b28], R47 ;  /* 0x001b282f01007387 */ /* 0x0003e20000100800 */
[----:B0-----:R-:W-:Y:S02]  /*33da0*/  IADD3 R34, P4, R37, R8, RZ ;  /* 0x0000000825227210 */ /* 0x001fe40007f9e0ff */
[----:B-1----:R-:W-:-:S03]  /*33db0*/  LEA.HI.X.SX32 R47, R39, R2, 0x1, P5 ;  /* 0x00000002272f7211 */ /* 0x002fc600028f0eff */
[----:B------:R-:W-:Y:S04]  /*33dc0*/  STL [R1+0x1b4c], R34 ;  /* 0x001b4c2201007387 */ /* 0x000fe80000100800 */
[----:B------:R-:W4:Y:S04]  /*33dd0*/  LDL.LU R39, [R1+0xb4] ;  /* 0x0000b40001277983 */ /* 0x000f280000300800 */
[----:B------:R0:W-:Y:S02]  /*33de0*/  STL [R1+0x1b30], R47 ;  /* 0x001b302f01007387 */ /* 0x0001e40000100800 */
[----:B0-----:R-:W-:-:S02]  /*33df0*/  LEA.HI.X.SX32 R47, R38, R2, 0x1, P2 ;  /* 0x00000002262f7211 */ /* 0x001fc400010f0eff */
[----:B---3--:R-:W-:-:S05]  /*33e00*/  IADD3 R34, P5, R36, R8, RZ ;  /* 0x0000000824227210 */ /* 0x008fca0007fbe0ff */
[----:B------:R-:W-:Y:S04]  /*33e10*/  STL [R1+0x1b54], R34 ;  /* 0x001b542201007387 */ /* 0x000fe80000100800 */
[----:B------:R-:W3:Y:S04]  /*33e20*/  LDL.LU R38, [R1+0xb0] ;  /* 0x0000b00001267983 */ /* 0x000ee80000300800 */
[----:B------:R0:W-:Y:S02]  /*33e30*/  STL [R1+0x1b38], R47 ;  /* 0x001b382f01007387 */ /* 0x0001e40000100800 */
[----:B0-----:R-:W-:-:S02]  /*33e40*/  LEA.HI.X.SX32 R47, R46, R2, 0x1, P3 ;  /* 0x000000022e2f7211 */ /* 0x001fc400018f0eff */
[----:B--2---:R-:W-:-:S05]  /*33e50*/  IADD3 R34, P2, R251, R8, RZ ;  /* 0x00000008fb227210 */ /* 0x004fca0007f5e0ff */
[----:B------:R0:W-:Y:S04]  /*33e60*/  STL [R1+0x1b5c], R34 ;  /* 0x001b5c2201007387 */ /* 0x0001e80000100800 */
[----:B------:R-:W-:Y:S01]  /*33e70*/  STL [R1+0x1b40], R47 ;  /* 0x001b402f01007387 */ /* 0x000fe20000100800 */
[----:B0-----:R-:W-:-:S03]  /*33e80*/  LEA.HI.X.SX32 R34, R37, R2, 0x1, P4 ;  /* 0x0000000225227211 */ /* 0x001fc600020f0eff */
[----:B------:R-:W2:Y:S01]  /*33e90*/  LDL.LU R37, [R1+0xac] ;  /* 0x0000ac0001257983 */ /* 0x000ea20000300800 */
        /* <DEDUP_REMOVED lines=12> */
[----:B------:R0:W-:Y:S04]  /*33f60*/  STL [R1+0x1b58], R34 ;  /* 0x001b582201007387 */ /* 0x0001e80000100800 */
[----:B------:R-:W2:Y:S01]  /*33f70*/  LDL.LU R47, [R1+0xa0] ;  /* 0x0000a000012f7983 */ /* 0x000ea20000300800 */
[----:B0-----:R-:W-:Y:S02]  /*33f80*/  LEA.HI.X.SX32 R34, R45, R2, 0x1, P3 ;  /* 0x000000022d227211 */ /* 0x001fe400018f0eff */
[----:B------:R-:W-:-:S05]  /*33f90*/  IADD3 R46, P2, R252, R8, RZ ;  /* 0x00000008fc2e7210 */ /* 0x000fca0007f5e0ff */
[----:B------:R-:W-:Y:S04]  /*33fa0*/  STL [R1+0x1b7c], R46 ;  /* 0x001b7c2e01007387 */ /* 0x000fe80000100800 */
[----:B------:R0:W-:Y:S02]  /*33fb0*/  STL [R1+0x1b60], R34 ;  /* 0x001b602201007387 */ /* 0x0001e40000100800 */
[----:B0-----:R-:W-:Y:S02]  /*33fc0*/  LEA.HI.X.SX32 R34, R7, R2, 0x1, P4 ;  /* 0x0000000207227211 */ /* 0x001fe400020f0eff */
[----:B------:R-:W2:Y:S01]  /*33fd0*/  LDL.LU R7, [R1+0x9c] ;  /* 0x00009c0001077983 */ /* 0x000ea20000300800 */
[----:B----4-:R-:W-:-:S05]  /*33fe0*/  IADD3 R45, P3, R44, R8, RZ ;  /* 0x000000082c2d7210 */ /* 0x010fca0007f7e0ff */
[----:B------:R0:W-:Y:S04]  /*33ff0*/  STL [R1+0x1b84], R45 ;  /* 0x001b842d01007387 */ /* 0x0001e80000100800 */
[----:B------:R1:W-:Y:S01]  /*34000*/  STL [R1+0x1b68], R34 ;  /* 0x001b682201007387 */ /* 0x0003e20000100800 */
[----:B------:R-:W-:Y:S02]  /*34010*/  IADD3 R46, P4, R43, R8, RZ ;  /* 0x000000082b2e7210 */ /* 0x000fe40007f9e0ff */
[----:B0-----:R-:W-:-:S03]  /*34020*/  LEA.HI.X.SX32 R45, R0, R2, 0x1, P5 ;  /* 0x00000002002d7211 */ /* 0x001fc600028f0eff */
[----:B------:R-:W-:Y:S04]  /*34030*/  STL [R1+0x1b8c], R46 ;  /* 0x001b8c2e01007387 */ /* 0x000fe80000100800 */
[----:B------:R-:W4:Y:S04]  /*34040*/  LDL.LU R0, [R1+0x98] ;  /* 0x0000980001007983 */ /* 0x000f280000300800 */
[----:B------:R0:W-:Y:S01]  /*34050*/  STL [R1+0x1b70], R45 ;  /* 0x001b702d01007387 */ /* 0x0001e20000100800 */
[----:B-1----:R-:W-:Y:S02]  /*34060*/  IADD3 R34, P5, R42, R8, RZ ;  /* 0x000000082a227210 */ /* 0x002fe40007fbe0ff */
[----:B0-----:R-:W-:-:S03]  /*34070*/  LEA.HI.X.SX32 R45, R252, R2, 0x1, P2 ;  /* 0x00000002fc2d7211 */ /* 0x001fc600010f0eff */
[----:B------:R0:W-:Y:S04]  /*34080*/  STL [R1+0x1b94], R34 ;  /* 0x001b942201007387 */ /* 0x0001e80000100800 */
[----:B------:R-:W4:Y:S01]  /*34090*/  LDL.LU R252, [R1+0x94] ;  /* 0x0000940001fc7983 */ /* 0x000f220000300800 */
[----:B0-----:R-:W-:-:S03]  /*340a0*/  IADD3 R34, P2, R41, R8, RZ ;  /* 0x0000000829227210 */ /* 0x001fc60007f5e0ff */
[----:B------:R-:W-:Y:S04]  /*340b0*/  STL [R1+0x1b78], R45 ;  /* 0x001b782d01007387 */ /* 0x000fe80000100800 */
[----:B------:R0:W-:Y:S01]  /*340c0*/  STL [R1+0x1b9c], R34 ;  /* 0x001b9c2201007387 */ /* 0x0001e20000100800 */
[----:B------:R-:W-:-:S03]  /*340d0*/  LEA.HI.X.SX32 R44, R44, R2, 0x1, P3 ;  /* 0x000000022c2c7211 */ /* 0x000fc600018f0eff */
[----:B------:R-:W4:Y:S01]  /*340e0*/  LDL.LU R46, [R1+0x90] ;  /* 0x00009000012e7983 */ /* 0x000f220000300800 */
[----:B------:R-:W-:-:S03]  /*340f0*/  LEA.HI.X.SX32 R43, R43, R2, 0x1, P4 ;  /* 0x000000022b2b7211 */ /* 0x000fc600020f0eff */
[----:B------:R-:W-:Y:S01]  /*34100*/  STL [R1+0x1b80], R44 ;  /* 0x001b802c01007387 */ /* 0x000fe20000100800 */
[----:B0-----:R-:W-:-:S05]  /*34110*/  IADD3 R34, P3, R40, R8, RZ ;  /* 0x0000000828227210 */ /* 0x001fca0007f7e0ff */
[----:B------:R0:W-:Y:S01]  /*34120*/  STL [R1+0x1ba4], R34 ;  /* 0x001ba42201007387 */ /* 0x0001e20000100800 */
[----:B------:R-:W-:-:S03]  /*34130*/  LEA.HI.X.SX32 R42, R42, R2, 0x1, P5 ;  /* 0x000000022a2a7211 */ /* 0x000fc600028f0eff */
[----:B------:R-:W4:Y:S04]  /*34140*/  LDL.LU R45, [R1+0x8c] ;  /* 0x00008c00012d7983 */ /* 0x000f280000300800 */
[----:B------:R-:W-:Y:S01]  /*34150*/  STL [R1+0x1b88], R43 ;  /* 0x001b882b01007387 */ /* 0x000fe20000100800 */
[----:B0-----:R-:W-:-:S05]  /*34160*/  IADD3 R34, P4, R39, R8, RZ ;  /* 0x0000000827227210 */ /* 0x001fca0007f9e0ff */
[----:B------:R3:W-:Y:S01]  /*34170*/  STL [R1+0x1bac], R34 ;  /* 0x001bac2201007387 */ /* 0x0007e20000100800 */
[----:B------:R-:W-:-:S03]  /*34180*/  LEA.HI.X.SX32 R41, R41, R2, 0x1, P2 ;  /* 0x0000000229297211 */ /* 0x000fc600010f0eff */
[----:B------:R-:W4:Y:S01]  /*34190*/  LDL.LU R44, [R1+0x88] ;  /* 0x00008800012c7983 */ /* 0x000f220000300800 */
[----:B------:R-:W-:-:S03]  /*341a0*/  LEA.HI.X.SX32 R40, R40, R2, 0x1, P3 ;  /* 0x0000000228287211 */ /* 0x000fc600018f0eff */
[----:B------:R0:W-:Y:S01]  /*341b0*/  STL [R1+0x1b90], R42 ;  /* 0x001b902a01007387 */ /* 0x0001e20000100800 */
[----:B------:R-:W-:Y:S02]  /*341c0*/  LEA.HI.X.SX32 R39, R39, R2, 0x1, P4 ;  /* 0x0000000227277211 */ /* 0x000fe400020f0eff */
[----:B---3--:R-:W-:-:S05]  /*341d0*/  IADD3 R34, P5, R38, R8, RZ ;  /* 0x0000000826227210 */ /* 0x008fca0007fbe0ff */
[----:B------:R2:W-:Y:S04]  /*341e0*/  STL [R1+0x1bb4], R34 ;  /* 0x001bb42201007387 */ /* 0x0005e80000100800 */
[----:B------:R-:W3:Y:S04]  /*341f0*/  LDL.LU R43, [R1+0x84] ;  /* 0x00008400012b7983 */ /* 0x000ee80000300800 */
[----:B------:R1:W-:Y:S04]  /*34200*/  STL [R1+0x1b98], R41 ;  /* 0x001b982901007387 */ /* 0x0003e80000100800 */
[----:B0-----:R-:W3:Y:S01]  /*34210*/  LDL.LU R42, [R1+0x80] ;  /* 0x00008000012a7983 */ /* 0x001ee20000300800 */
[----:B------:R-:W-:-:S02]  /*34220*/  LEA.HI.X.SX32 R38, R38, R2, 0x1, P5 ;  /* 0x0000000226267211 */ /* 0x000fc400028f0eff */
[----:B--2---:R-:W-:-:S05]  /*34230*/  IADD3 R34, P2, R37, R8, RZ ;  /* 0x0000000825227210 */ /* 0x004fca0007f5e0ff */
[----:B------:R0:W-:Y:S04]  /*34240*/  STL [R1+0x1bbc], R34 ;  /* 0x001bbc2201007387 */ /* 0x0001e80000100800 */
[----:B------:R2:W-:Y:S04]  /*34250*/  STL [R1+0x1ba0], R40 ;  /* 0x001ba02801007387 */ /* 0x0005e80000100800 */
[----:B-1----:R-:W3:Y:S01]  /*34260*/  LDL.LU R41, [R1+0x7c] ;  /* 0x00007c0001297983 */ /* 0x002ee20000300800 */
[----:B0-----:R-:W-:-:S05]  /*34270*/  IADD3 R34, P3, R36, R8, RZ ;  /* 0x0000000824227210 */ /* 0x001fca0007f7e0ff */
[----:B------:R0:W-:Y:S04]  /*34280*/  STL [R1+0x1bc4], R34 ;  /* 0x001bc42201007387 */ /* 0x0001e80000100800 */
[----:B------:R1:W-:Y:S04]  /*34290*/  STL [R1+0x1ba8], R39 ;  /* 0x001ba82701007387 */ /* 0x0003e80000100800 */
[----:B--2---:R-:W2:Y:S01]  /*342a0*/  LDL.LU R40, [R1+0x78] ;  /* 0x0000780001287983 */ /* 0x004ea20000300800 */
[----:B0-----:R-:W-:-:S05]  /*342b0*/  IADD3 R34, P4, R251, R8, RZ ;  /* 0x00000008fb227210 */ /* 0x001fca0007f9e0ff */
[----:B------:R0:W-:Y:S01]  /*342c0*/  STL [R1+0x1bcc], R34 ;  /* 0x001bcc2201007387 */ /* 0x0001e20000100800 */
[----:B------:R-:W-:-:S03]  /*342d0*/  LEA.HI.X.SX32 R37, R37, R2, 0x1, P2 ;  /* 0x0000000225257211 */ /* 0x000fc600010f0eff */
[----:B-1----:R-:W2:Y:S01]  /*342e0*/  LDL.LU R39, [R1+0x74] ;  /* 0x0000740001277983 */ /* 0x002ea20000300800 */
[----:B0-----:R-:W-:-:S03]  /*342f0*/  IADD3 R34, P5, R47, R8, RZ ;  /* 0x000000082f227210 */ /* 0x001fc60007fbe0ff */
[----:B------:R0:W-:Y:S04]  /*34300*/  STL [R1+0x1bb0], R38 ;  /* 0x001bb02601007387 */ /* 0x0001e80000100800 */
[----:B------:R1:W-:Y:S01]  /*34310*/  STL [R1+0x1bd4], R34 ;  /* 0x001bd42201007387 */ /* 0x0003e20000100800 */
[----:B------:R-:W-:-:S03]  /*34320*/  LEA.HI.X.SX32 R36, R36, R2, 0x1, P3 ;  /* 0x0000000224247211 */ /* 0x000fc600018f0eff */
[----:B0-----:R-:W2:Y:S04]  /*34330*/  LDL.LU R38, [R1+0x70] ;  /* 0x0000700001267983 */ /* 0x001ea80000300800 */
[----:B------:R0:W-:Y:S01]  /*34340*/  STL [R1+0x1bb8], R37 ;  /* 0x001bb82501007387 */ /* 0x0001e20000100800 */
[----:B-1----:R-:W-:-:S05]  /*34350*/  IADD3 R34, P2, R7, R8, RZ ;  /* 0x0000000807227210 */ /* 0x002fca0007f5e0ff */
[----:B------:R-:W-:Y:S04]  /*34360*/  STL [R1+0x1bdc], R34 ;  /* 0x001bdc2201007387 */ /* 0x000fe80000100800 */
[----:B0-----:R-:W2:Y:S04]  /*34370*/  LDL.LU R37, [R1+0x6c] ;  /* 0x00006c0001257983 */ /* 0x001ea80000300800 */
[----:B------:R0:W-:Y:S01]  /*34380*/  STL [R1+0x1bc0], R36 ;  /* 0x001bc02401007387 */ /* 0x0001e20000100800 */
[----:B------:R-:W-:-:S03]  /*34390*/  LEA.HI.X.SX32 R48, R251, R2, 0x1, P4 ;  /* 0x00000002fb307211 */ /* 0x000fc600020f0eff */
[----:B0-----:R-:W2:Y:S01]  /*343a0*/  LDL.LU R36, [R1+0x68] ;  /* 0x0000680001247983 */ /* 0x001ea20000300800 */
[----:B----4-:R-:W-:-:S05]  /*343b0*/  IADD3 R34, P3, R0, R8, RZ ;  /* 0x0000000800227210 */ /* 0x010fca0007f7e0ff */
[----:B------:R0:W-:Y:S04]  /*343c0*/  STL [R1+0x1be4], R34 ;  /* 0x001be42201007387 */ /* 0x0001e80000100800 */
[----:B------:R-:W4:Y:S04]  /*343d0*/  LDL.LU R251, [R1+0x64] ;  /* 0x0000640001fb7983 */ /* 0x000f280000300800 */
[----:B------:R1:W-:Y:S01]  /*343e0*/  STL [R1+0x1bc8], R48 ;  /* 0x001bc83001007387 */ /* 0x0003e20000100800 */
[----:B0-----:R-:W-:Y:S02]  /*343f0*/  IADD3 R34, P4, R252, R8, RZ ;  /* 0x00000008fc227210 */ /* 0x001fe40007f9e0ff */
[----:B-1----:R-:W-:-:S03]  /*34400*/  LEA.HI.X.SX32 R48, R47, R2, 0x1, P5 ;  /* 0x000000022f307211 */ /* 0x002fc600028f0eff */
[----:B------:R0:W-:Y:S04]  /*34410*/  STL [R1+0x1bec], R34 ;  /* 0x001bec2201007387 */ /* 0x0001e80000100800 */
[----:B------:R-:W-:Y:S01]  /*34420*/  STL [R1+0x1bd0], R48 ;  /* 0x001bd03001007387 */ /* 0x000fe20000100800 */
[----:B0-----:R-:W-:-:S03]  /*34430*/  LEA.HI.X.SX32 R34, R7, R2, 0x1, P2 ;  /* 0x0000000207227211 */ /* 0x001fc600010f0eff */
        /* <DEDUP_REMOVED lines=8> */
[----:B------:R-:W-:Y:S01]  /*344c0*/  STL [R1+0x1be0], R34 ;  /* 0x001be02201007387 */ /* 0x000fe20000100800 */
[----:B------:R-:W-:Y:S02]  /*344d0*/  IADD3 R48, P3, R44, R8, RZ ;  /* 0x000000082c307210 */ /* 0x000fe40007f7e0ff */
[----:B0-----:R-:W-:-:S03]  /*344e0*/  LEA.HI.X.SX32 R47, R252, R2, 0x1, P4 ;  /* 0x00000002fc2f7211 */ /* 0x001fc600020f0eff */
[----:B------:R-:W-:Y:S04]  /*344f0*/  STL [R1+0x1c04], R48 ;  /* 0x001c043001007387 */ /* 0x000fe80000100800 */
[----:B------:R-:W4:Y:S04]  /*34500*/  LDL.LU R252, [R1+0x58] ;  /* 0x0000580001fc7983 */ /* 0x000f280000300800 */
[----:B------:R0:W-:Y:S01]  /*34510*/  STL [R1+0x1be8], R47 ;  /* 0x001be82f01007387 */ /* 0x0001e20000100800 */
[-C--:B------:R-:W-:Y:S02]  /*34520*/  LEA.HI.X.SX32 R44, R44, R2.reuse, 0x1, P3 ;  /* 0x000000022c2c7211 */ /* 0x080fe400018f0eff */
[----:B0-----:R-:W-:-:S02]  /*34530*/  LEA.HI.X.SX32 R47, R46, R2, 0x1, P5 ;  /* 0x000000022e2f7211 */ /* 0x001fc400028f0eff */
[----:B---3--:R-:W-:-:S05]  /*34540*/  IADD3 R34, P4, R43, R8, RZ ;  /* 0x000000082b227210 */ /* 0x008fca0007f9e0ff */
[----:B------:R0:W-:Y:S01]  /*34550*/  STL [R1+0x1c0c], R34 ;  /* 0x001c0c2201007387 */ /* 0x0001e20000100800 */
[----:B------:R-:W-:-:S03]  /*34560*/  IADD3 R46, P5, R42, R8, RZ ;  /* 0x000000082a2e7210 */ /* 0x000fc60007fbe0ff */
[----:B------:R1:W-:Y:S04]  /*34570*/  STL [R1+0x1bf0], R47 ;  /* 0x001bf02f01007387 */ /* 0x0003e80000100800 */
[----:B------:R-:W3:Y:S01]  /*34580*/  LDL.LU R48, [R1+0x54] ;  /* 0x0000540001307983 */ /* 0x000ee20000300800 */
[----:B0-----:R-:W-:-:S03]  /*34590*/  LEA.HI.X.SX32 R34, R45, R2, 0x1, P2 ;  /* 0x000000022d227211 */ /* 0x001fc600010f0eff */
[----:B------:R-:W-:Y:S04]  /*345a0*/  STL [R1+0x1c14], R46 ;  /* 0x001c142e01007387 */ /* 0x000fe80000100800 */
[----:B------:R2:W-:Y:S01]  /*345b0*/  STL [R1+0x1bf8], R34 ;  /* 0x001bf82201007387 */ /* 0x0005e20000100800 */
[----:B------:R-:W-:-:S05]  /*345c0*/  IADD3 R45, P2, R41, R8, RZ ;  /* 0x00000008292d7210 */ /* 0x000fca0007f5e0ff */
[----:B------:R-:W-:Y:S04]  /*345d0*/  STL [R1+0x1c1c], R45 ;  /* 0x001c1c2d01007387 */ /* 0x000fe80000100800 */
[----:B-1----:R-:W3:Y:S04]  /*345e0*/  LDL.LU R47, [R1+0x50] ;  /* 0x00005000012f7983 */ /* 0x002ee80000300800 */
[----:B------:R0:W-:Y:S01]  /*345f0*/  STL [R1+0x1c00], R44 ;  /* 0x001c002c01007387 */ /* 0x0001e20000100800 */
[----:B--2---:R-:W-:Y:S02]  /*34600*/  IADD3 R34, P3, R40, R8, RZ ;  /* 0x0000000828227210 */ /* 0x004fe40007f7e0ff */
[----:B0-----:R-:W-:-:S03]  /*34610*/  LEA.HI.X.SX32 R44, R43, R2, 0x1, P4 ;  /* 0x000000022b2c7211 */ /* 0x001fc600020f0eff */
[----:B------:R0:W-:Y:S04]  /*34620*/  STL [R1+0x1c24], R34 ;  /* 0x001c242201007387 */ /* 0x0001e80000100800 */
[----:B------:R-:W-:Y:S04]  /*34630*/  STL [R1+0x1c08], R44 ;  /* 0x001c082c01007387 */ /* 0x000fe80000100800 */
[----:B------:R-:W2:Y:S01]  /*34640*/  LDL.LU R46, [R1+0x4c] ;  /* 0x00004c00012e7983 */ /* 0x000ea20000300800 */
[----:B0-----:R-:W-:Y:S02]  /*34650*/  LEA.HI.X.SX32 R34, R42, R2, 0x1, P5 ;  /* 0x000000022a227211 */ /* 0x001fe400028f0eff */
[----:B------:R-:W-:-:S05]  /*34660*/  IADD3 R43, P4, R39, R8, RZ ;  /* 0x00000008272b7210 */ /* 0x000fca0007f9e0ff */
[----:B------:R-:W-:Y:S01]  /*34670*/  STL [R1+0x1c2c], R43 ;  /* 0x001c2c2b01007387 */ /* 0x000fe20000100800 */
[----:B------:R-:W-:-:S03]  /*34680*/  LEA.HI.X.SX32 R40, R40, R2, 0x1, P3 ;  /* 0x0000000228287211 */ /* 0x000fc600018f0eff */
[----:B------:R0:W-:Y:S01]  /*34690*/  STL [R1+0x1c10], R34 ;  /* 0x001c102201007387 */ /* 0x0001e20000100800 */
[----:B------:R-:W-:Y:S02]  /*346a0*/  IADD3 R42, P5, R38, R8, RZ ;  /* 0x00000008262a7210 */ /* 0x000fe40007fbe0ff */
[----:B0-----:R-:W-:-:S03]  /*346b0*/  LEA.HI.X.SX32 R34, R41, R2, 0x1, P2 ;  /* 0x0000000229227211 */ /* 0x001fc600010f0eff */
[----:B------:R-:W-:Y:S04]  /*346c0*/  STL [R1+0x1c34], R42 ;  /* 0x001c342a01007387 */ /* 0x000fe80000100800 */
[----:B------:R0:W-:Y:S01]  /*346d0*/  STL [R1+0x1c18], R34 ;  /* 0x001c182201007387 */ /* 0x0001e20000100800 */
[----:B------:R-:W-:Y:S02]  /*346e0*/  LEA.HI.X.SX32 R39, R39, R2, 0x1, P4 ;  /* 0x0000000227277211 */ /* 0x000fe400020f0eff */
[----:B------:R-:W-:-:S05]  /*346f0*/  IADD3 R41, P2, R37, R8, RZ ;  /* 0x0000000825297210 */ /* 0x000fca0007f5e0ff */
[----:B------:R-:W-:Y:S04]  /*34700*/  STL [R1+0x1c3c], R41 ;  /* 0x001c3c2901007387 */ /* 0x000fe80000100800 */
[----:B------:R-:W-:Y:S04]  /*34710*/  STL [R1+0x1c20], R40 ;  /* 0x001c202801007387 */ /* 0x000fe80000100800 */
[----:B------:R-:W2:Y:S01]  /*34720*/  LDL.LU R45, [R1+0x44] ;  /* 0x00004400012d7983 */ /* 0x000ea20000300800 */
[----:B0-----:R-:W-:-:S05]  /*34730*/  IADD3 R34, P3, R36, R8, RZ ;  /* 0x0000000824227210 */ /* 0x001fca0007f7e0ff */
[----:B------:R4:W-:Y:S04]  /*34740*/  STL [R1+0x1c44], R34 ;  /* 0x001c442201007387 */ /* 0x0009e80000100800 */
[----:B------:R-:W-:Y:S04]  /*34750*/  STL [R1+0x1c28], R39 ;  /* 0x001c282701007387 */ /* 0x000fe80000100800 */
[----:B------:R-:W2:Y:S01]  /*34760*/  LDL.LU R44, [R1+0x40] ;  /* 0x00004000012c7983 */ /* 0x000ea20000300800 */
[----:B----4-:R-:W-:-:S05]  /*34770*/  IADD3 R34, P4, R251, R8, RZ ;  /* 0x00000008fb227210 */ /* 0x010fca0007f9e0ff */
[----:B------:R0:W-:Y:S04]  /*34780*/  STL [R1+0x1c4c], R34 ;  /* 0x001c4c2201007387 */ /* 0x0001e80000100800 */
[----:B------:R-:W4:Y:S01]  /*34790*/  LDL.LU R43, [R1+0x3c] ;  /* 0x00003c00012b7983 */ /* 0x000f220000300800 */
[-C--:B------:R-:W-:Y:S02]  /*347a0*/  LEA.HI.X.SX32 R38, R38, R2.reuse, 0x1, P5 ;  /* 0x0000000226267211 */ /* 0x080fe400028f0eff */
[----:B------:R-:W-:-:S03]  /*347b0*/  LEA.HI.X.SX32 R37, R37, R2, 0x1, P2 ;  /* 0x0000000225257211 */ /* 0x000fc600010f0eff */
[----:B------:R-:W-:Y:S04]  /*347c0*/  STL [R1+0x1c30], R38 ;  /* 0x001c302601007387 */ /* 0x000fe80000100800 */
[----:B------:R-:W4:Y:S01]  /*347d0*/  LDL.LU R42, [R1+0x38] ;  /* 0x00003800012a7983 */ /* 0x000f220000300800 */
[----:B0-----:R-:W-:-:S05]  /*347e0*/  IADD3 R34, P5, R7, R8, RZ ;  /* 0x0000000807227210 */ /* 0x001fca0007fbe0ff */
[----:B------:R0:W-:Y:S04]  /*347f0*/  STL [R1+0x1c54], R34 ;  /* 0x001c542201007387 */ /* 0x0001e80000100800 */
[----:B------:R-:W-:Y:S04]  /*34800*/  STL [R1+0x1c38], R37 ;  /* 0x001c382501007387 */ /* 0x000fe80000100800 */
[----:B------:R-:W4:Y:S01]  /*34810*/  LDL.LU R41, [R1+0x34] ;  /* 0x0000340001297983 */ /* 0x000f220000300800 */
[----:B------:R-:W-:Y:S02]  /*34820*/  LEA.HI.X.SX32 R36, R36, R2, 0x1, P3 ;  /* 0x0000000224247211 */ /* 0x000fe400018f0eff */
[----:B0-----:R-:W-:-:S05]  /*34830*/  IADD3 R34, P2, R0, R8, RZ ;  /* 0x0000000800227210 */ /* 0x001fca0007f5e0ff */
[----:B------:R0:W-:Y:S04]  /*34840*/  STL [R1+0x1c5c], R34 ;  /* 0x001c5c2201007387 */ /* 0x0001e80000100800 */
[----:B------:R-:W4:Y:S04]  /*34850*/  LDL.LU R40, [R1+0x30] ;  /* 0x0000300001287983 */ /* 0x000f280000300800 */
[----:B------:R1:W-:Y:S04]  /*34860*/  STL [R1+0x1c40], R36 ;  /* 0x001c402401007387 */ /* 0x0003e80000100800 */
[----:B------:R-:W4:Y:S01]  /*34870*/  LDL.LU R39, [R1+0x2c] ;  /* 0x00002c0001277983 */ /* 0x000f220000300800 */
[----:B0-----:R-:W-:-:S02]  /*34880*/  IADD3 R34, P3, R252, R8, RZ ;  /* 0x00000008fc227210 */ /* 0x001fc40007f7e0ff */
[----:B-1----:R-:W-:-:S03]  /*34890*/  LEA.HI.X.SX32 R36, R251, R2, 0x1, P4 ;  /* 0x00000002fb247211 */ /* 0x002fc600020f0eff */
[----:B------:R3:W-:Y:S04]  /*348a0*/  STL [R1+0x1c64], R34 ;  /* 0x001c642201007387 */ /* 0x0007e80000100800 */
[----:B------:R-:W4:Y:S01]  /*348b0*/  LDL.LU R38, [R1+0x28] ;  /* 0x0000280001267983 */ /* 0x000f220000300800 */
[----:B------:R-:W-:-:S03]  /*348c0*/  LEA.HI.X.SX32 R7, R7, R2, 0x1, P5 ;  /* 0x0000000207077211 */ /* 0x000fc600028f0eff */
[----:B------:R0:W-:Y:S04]  /*348d0*/  STL [R1+0x1c48], R36 ;  /* 0x001c482401007387 */ /* 0x0001e80000100800 */
[----:B------:R-:W4:Y:S01]  /*348e0*/  LDL.LU R37, [R1+0x24] ;  /* 0x0000240001257983 */ /* 0x000f220000300800 */
[----:B---3--:R-:W-:-:S05]  /*348f0*/  IADD3 R34, P4, R48, R8, RZ ;  /* 0x0000000830227210 */ /* 0x008fca0007f9e0ff */
[----:B------:R-:W-:Y:S04]  /*34900*/  STL [R1+0x1c6c], R34 ;  /* 0x001c6c2201007387 */ /* 0x000fe80000100800 */
[----:B0-----:R-:W3:Y:S04]  /*34910*/  LDL.LU R36, [R1+0x20] ;  /* 0x0000200001247983 */ /* 0x001ee80000300800 */
[----:B------:R0:W-:Y:S04]  /*34920*/  STL [R1+0x1c50], R7 ;  /* 0x001c500701007387 */ /* 0x0001e80000100800 */
[----:B------:R-:W3:Y:S01]  /*34930*/  LDL.LU R251, [R1+0x1c] ;  /* 0x00001c0001fb7983 */ /* 0x000ee20000300800 */
[----:B0-----:R-:W-:-:S02]  /*34940*/  LEA.HI.X.SX32 R7, R0, R2, 0x1, P2 ;  /* 0x0000000200077211 */ /* 0x001fc400010f0eff */
[----:B------:R-:W-:Y:S02]  /*34950*/  LEA.HI.X.SX32 R48, R48, R2, 0x1, P4 ;  /* 0x0000000230307211 */ /* 0x000fe400020f0eff */
[----:B------:R-:W-:-:S05]  /*34960*/  IADD3 R34, P5, R47, R8, RZ ;  /* 0x000000082f227210 */ /* 0x000fca0007fbe0ff */
[----:B------:R-:W-:Y:S04]  /*34970*/  STL [R1+0x1c74], R34 ;  /* 0x001c742201007387 */ /* 0x000fe80000100800 */
[----:B------:R-:W3:Y:S04]  /*34980*/  LDL.LU R0, [R1+0x18] ;  /* 0x0000180001007983 */ /* 0x000ee80000300800 */
[----:B------:R0:W-:Y:S04]  /*34990*/  STL [R1+0x1c58], R7 ;  /* 0x001c580701007387 */ /* 0x0001e80000100800 */
[----:B0-----:R-:W3:Y:S01]  /*349a0*/  LDL.LU R7, [R1+0x14] ;  /* 0x0000140001077983 */ /* 0x001ee20000300800 */
[----:B--2---:R-:W-:-:S05]  /*349b0*/  IADD3 R34, P2, R46, R8, RZ ;  /* 0x000000082e227210 */ /* 0x004fca0007f5e0ff */
[----:B------:R0:W-:Y:S02]  /*349c0*/  STL [R1+0x1c7c], R34 ;  /* 0x001c7c2201007387 */ /* 0x0001e40000100800 */
[----:B0-----:R-:W-:Y:S02]  /*349d0*/  LEA.HI.X.SX32 R34, R252, R2, 0x1, P3 ;  /* 0x00000002fc227211 */ /* 0x001fe400018f0eff */
[----:B------:R-:W2:Y:S04]  /*349e0*/  LDL.LU R252, [R1+0x10] ;  /* 0x0000100001fc7983 */ /* 0x000ea80000300800 */
[----:B------:R0:W-:Y:S02]  /*349f0*/  STL [R1+0x1c60], R34 ;  /* 0x001c602201007387 */ /* 0x0001e40000100800 */
[----:B0-----:R-:W-:-:S05]  /*34a00*/  IADD3 R34, P3, R11, R8, RZ ;  /* 0x000000080b227210 */ /* 0x001fca0007f7e0ff */
[----:B------:R0:W-:Y:S01]  /*34a10*/  STL [R1+0x1c84], R34 ;  /* 0x001c842201007387 */ /* 0x0001e20000100800 */
[----:B------:R-:W-:-:S03]  /*34a20*/  LEA.HI.X.SX32 R47, R47, R2, 0x1, P5 ;  /* 0x000000022f2f7211 */ /* 0x000fc600028f0eff */
[----:B0-----:R-:W2:Y:S04]  /*34a30*/  LDL.LU R34, [R1+0x8] ;  /* 0x0000080001227983 */ /* 0x001ea80000300800 */
[----:B------:R0:W-:Y:S01]  /*34a40*/  STL [R1+0x1c68], R48 ;  /* 0x001c683001007387 */ /* 0x0001e20000100800 */
[----:B------:R-:W-:Y:S02]  /*34a50*/  LEA.HI.X.SX32 R46, R46, R2, 0x1, P2 ;  /* 0x000000022e2e7211 */ /* 0x000fe400010f0eff */
[----:B0-----:R-:W-:-:S05]  /*34a60*/  IADD3 R48, P4, R45, R8, RZ ;  /* 0x000000082d307210 */ /* 0x001fca0007f9e0ff */
[----:B------:R0:W-:Y:S04]  /*34a70*/  STL [R1+0x1c8c], R48 ;  /* 0x001c8c3001007387 */ /* 0x0001e80000100800 */
[----:B0-----:R-:W2:Y:S04]  /*34a80*/  LDL.LU R48, [R1+0x2b80] ;  /* 0x002b800001307983 */ /* 0x001ea80000300800 */
[----:B------:R0:W-:Y:S02]  /*34a90*/  STL [R1+0x1c70], R47 ;  /* 0x001c702f01007387 */ /* 0x0001e40000100800 */
[----:B0-----:R-:W-:-:S05]  /*34aa0*/  IADD3 R47, P5, R44, R8, RZ ;  /* 0x000000082c2f7210 */ /* 0x001fca0007fbe0ff */
[----:B------:R0:W-:Y:S04]  /*34ab0*/  STL [R1+0x1c94], R47 ;  /* 0x001c942f01007387 */ /* 0x0001e80000100800 */
[----:B0-----:R-:W2:Y:S04]  /*34ac0*/  LDL.LU R47, [R1+0x2b7c] ;  /* 0x002b7c00012f7983 */ /* 0x001ea80000300800 */
[----:B------:R4:W-:Y:S02]  /*34ad0*/  STL [R1+0x1c78], R46 ;  /* 0x001c782e01007387 */ /* 0x0009e40000100800 */
[----:B----4-:R-:W-:-:S05]  /*34ae0*/  IADD3 R46, P2, R43, R8, RZ ;  /* 0x000000082b2e7210 */ /* 0x010fca0007f5e0ff */
[----:B------:R0:W-:Y:S02]  /*34af0*/  STL [R1+0x1c9c], R46 ;  /* 0x001c9c2e01007387 */ /* 0x0001e40000100800 */
[-C--:B0-----:R-:W-:Y:S02]  /*34b00*/  LEA.HI.X.SX32 R46, R11, R2.reuse, 0x1, P3 ;  /* 0x000000020b2e7211 */ /* 0x081fe400018f0eff */
[----:B------:R-:W4:Y:S01]  /*34b10*/  LDL.LU R11, [R1+0xc] ;  /* 0x00000c00010b7983 */ /* 0x000f220000300800 */
[----:B------:R-:W-:-:S03]  /*34b20*/  LEA.HI.X.SX32 R45, R45, R2, 0x1, P4 ;  /* 0x000000022d2d7211 */ /* 0x000fc600020f0eff */
[----:B------:R0:W-:Y:S02]  /*34b30*/  STL [R1+0x1c80], R46 ;  /* 0x001c802e01007387 */ /* 0x0001e40000100800 */
[----:B0-----:R-:W-:-:S05]  /*34b40*/  IADD3 R46, P3, R42, R8, RZ ;  /* 0x000000082a2e7210 */ /* 0x001fca0007f7e0ff */
[----:B------:R0:W-:Y:S01]  /*34b50*/  STL [R1+0x1ca4], R46 ;  /* 0x001ca42e01007387 */ /* 0x0001e20000100800 */
[----:B------:R-:W-:-:S03]  /*34b60*/  LEA.HI.X.SX32 R44, R44, R2, 0x1, P5 ;  /* 0x000000022c2c7211 */ /* 0x000fc600028f0eff */
[----:B0-----:R-:W4:Y:S04]  /*34b70*/  LDL.LU R46, [R1+0x2b78] ;  /* 0x002b7800012e7983 */ /* 0x001f280000300800 */
        /* <DEDUP_REMOVED lines=26> */
[----:B---3--:R-:W-:-:S05]  /*34d20*/  IADD3 R40, P5, R36, R8, RZ ;  /* 0x0000000824287210 */ /* 0x008fca0007fbe0ff */
[----:B------:R0:W-:Y:S01]  /*34d30*/  STL [R1+0x1cd4], R40 ;  /* 0x001cd42801007387 */ /* 0x0001e20000100800 */
[----:B------:R-:W-:-:S03]  /*34d40*/  LEA.HI.X.SX32 R38, R38, R2, 0x1, P3 ;  /* 0x0000000226267211 */ /* 0x000fc600018f0eff */
[----:B0-----:R-:W3:Y:S04]  /*34d50*/  LDL.LU R40, [R1+0x2b60] ;  /* 0x002b600001287983 */ /* 0x001ee80000300800 */
[----:B------:R0:W-:Y:S02]  /*34d60*/  STL [R1+0x1cb8], R39 ;  /* 0x001cb82701007387 */ /* 0x0001e40000100800 */
[----:B0-----:R-:W-:-:S05]  /*34d70*/  IADD3 R39, P2, R251, R8, RZ ;  /* 0x00000008fb277210 */ /* 0x001fca0007f5e0ff */
        /* <DEDUP_REMOVED lines=14> */
[----:B--2---:R-:W-:-:S05]  /*34e60*/  IADD3 R36, P5, R252, R8, RZ ;  /* 0x00000008fc247210 */ /* 0x004fca0007fbe0ff */
[----:B------:R0:W-:Y:S01]  /*34e70*/  STL [R1+0x1cf4], R36 ;  /* 0x001cf42401007387 */ /* 0x0001e20000100800 */
[----:B------:R-:W-:-:S03]  /*34e80*/  LEA.HI.X.SX32 R0, R0, R2, 0x1, P3 ;  /* 0x0000000200007211 */ /* 0x000fc600018f0eff */
[----:B0-----:R-:W2:Y:S04]  /*34e90*/  LDL.LU R36, [R1+0x2b50] ;  /* 0x002b500001247983 */ /* 0x001ea80000300800 */
[----:B------:R4:W-:Y:S02]  /*34ea0*/  STL [R1+0x1cd8], R251 ;  /* 0x001cd8fb01007387 */ /* 0x0009e40000100800 */
[----:B----4-:R-:W-:-:S05]  /*34eb0*/  IADD3 R251, P2, R11, R8, RZ ;  /* 0x000000080bfb7210 */ /* 0x010fca0007f5e0ff */
[----:B------:R0:W-:Y:S04]  /*34ec0*/  STL [R1+0x1cfc], R251 ;  /* 0x001cfcfb01007387 */ /* 0x0001e80000100800 */
[----:B0-----:R-:W4:Y:S04]  /*34ed0*/  LDL.LU R251, [R1+0x2b4c] ;  /* 0x002b4c0001fb7983 */ /* 0x001f280000300800 */
[----:B------:R0:W-:Y:S02]  /*34ee0*/  STL [R1+0x1ce0], R0 ;  /* 0x001ce00001007387 */ /* 0x0001e40000100800 */
[----:B0-----:R-:W-:-:S05]  /*34ef0*/  IADD3 R0, P3, R34, R8, RZ ;  /* 0x0000000822007210 */ /* 0x001fca0007f7e0ff */
[----:B------:R0:W-:Y:S04]  /*34f00*/  STL [R1+0x1d04], R0 ;  /* 0x001d040001007387 */ /* 0x0001e80000100800 */
[----:B0-----:R-:W3:Y:S01]  /*34f10*/  LDL.LU R0, [R1+0x2b48] ;  /* 0x002b480001007983 */ /* 0x001ee20000300800 */
[----:B------:R-:W-:-:S05]  /*34f20*/  LEA.HI.X.SX32 R7, R7, R2, 0x1, P4 ;  /* 0x0000000207077211 */ /* 0x000fca00020f0eff */
[----:B------:R3:W-:Y:S02]  /*34f30*/  STL [R1+0x1ce8], R7 ;  /* 0x001ce80701007387 */ /* 0x0007e40000100800 */
[----:B---3--:R-:W-:-:S05]  /*34f40*/  IADD3 R7, P4, R0, R8, RZ ;  /* 0x0000000800077210 */ /* 0x008fca0007f9e0ff */
        /* <DEDUP_REMOVED lines=10> */
[----:B------:R0:W-:Y:S02]  /*34ff0*/  STL [R1+0x1d1c], R11 ;  /* 0x001d1c0b01007387 */ /* 0x0001e40000100800 */
[----:B0-----:R-:W-:Y:S02]  /*35000*/  LEA.HI.X.SX32 R11, R34, R2, 0x1, P3 ;  /* 0x00000002220b7211 */ /* 0x001fe400018f0eff */
[----:B----4-:R-:W-:-:S03]  /*35010*/  IADD3 R34, P3, R251, R8, RZ ;  /* 0x00000008fb227210 */ /* 0x010fc60007f7e0ff */
[----:B------:R0:W-:Y:S02]  /*35020*/  STL [R1+0x1d00], R11 ;  /* 0x001d000b01007387 */ /* 0x0001e40000100800 */
[----:B0-----:R-:W-:Y:S02]  /*35030*/  LEA.HI.X.SX32 R11, R0, R2, 0x1, P4 ;  /* 0x00000002000b7211 */ /* 0x001fe400020f0eff */
[----:B------:R0:W5:Y:S04]  /*35040*/  LDL.LU R0, [R1+0x2b3c] ;  /* 0x002b3c0001007983 */ /* 0x0001680000300800 */
[----:B------:R2:W-:Y:S04]  /*35050*/  STL [R1+0x1d24], R34 ;  /* 0x001d242201007387 */ /* 0x0005e80000100800 */
[----:B------:R1:W-:Y:S01]  /*35060*/  STL [R1+0x1d08], R11 ;  /* 0x001d080b01007387 */ /* 0x0003e20000100800 */
[----:B--2---:R-:W-:-:S02]  /*35070*/  IADD3 R34, P4, R36, R8, RZ ;  /* 0x0000000824227210 */ /* 0x004fc40007f9e0ff */
[-C--:B-1----:R-:W-:Y:S02]  /*35080*/  LEA.HI.X.SX32 R11, R7, R2.reuse, 0x1, P5 ;  /* 0x00000002070b7211 */ /* 0x082fe400028f0eff */
[----:B------:R0:W5:Y:S01]  /*35090*/  LDL.LU R7, [R1+0x2b38] ;  /* 0x002b380001077983 */ /* 0x0001620000300800 */
[----:B------:R-:W-:-:S03]  /*350a0*/  LEA.HI.X.SX32 R252, R252, R2, 0x1, P2 ;  /* 0x00000002fcfc7211 */ /* 0x000fc600010f0eff */
[----:B------:R1:W-:Y:S04]  /*350b0*/  STL [R1+0x1d2c], R34 ;  /* 0x001d2c2201007387 */ /* 0x0003e80000100800 */
[----:B------:R2:W-:Y:S01]  /*350c0*/  STL [R1+0x1d10], R11 ;  /* 0x001d100b01007387 */ /* 0x0005e20000100800 */
[-C--:B-1----:R-:W-:Y:S02]  /*350d0*/  IADD3 R34, P5, R37, R8.reuse, RZ ;  /* 0x0000000825227210 */ /* 0x082fe40007fbe0ff */
[----:B--2---:R-:W-:-:S03]  /*350e0*/  IADD3 R11, P2, R38, R8, RZ ;  /* 0x00000008260b7210 */ /* 0x004fc60007f5e0ff */
[----:B------:R1:W-:Y:S04]  /*350f0*/  STL [R1+0x1d34], R34 ;  /* 0x001d342201007387 */ /* 0x0003e80000100800 */
[----:B------:R-:W-:Y:S04]  /*35100*/  STL [R1+0x1d18], R252 ;  /* 0x001d18fc01007387 */ /* 0x000fe80000100800 */
[----:B------:R2:W-:Y:S01]  /*35110*/  STL [R1+0x1d3c], R11 ;  /* 0x001d3c0b01007387 */ /* 0x0005e20000100800 */
[----:B-1----:R-:W-:Y:S02]  /*35120*/  LEA.HI.X.SX32 R34, R251, R2, 0x1, P3 ;  /* 0x00000002fb227211 */ /* 0x002fe400018f0eff */
[----:B------:R-:W-:-:S03]  /*35130*/  IADD3 R251, P3, R39, R8, RZ ;  /* 0x0000000827fb7210 */ /* 0x000fc60007f7e0ff */
[----:B------:R1:W-:Y:S01]  /*35140*/  STL [R1+0x1d20], R34 ;  /* 0x001d202201007387 */ /* 0x0003e20000100800 */
[----:B--2---:R-:W-:-:S03]  /*35150*/  LEA.HI.X.SX32 R11, R36, R2, 0x1, P4 ;  /* 0x00000002240b7211 */ /* 0x004fc600020f0eff */
[----:B------:R-:W-:Y:S01]  /*35160*/  STL [R1+0x1d44], R251 ;  /* 0x001d44fb01007387 */ /* 0x000fe20000100800 */
[----:B------:R-:W-:-:S03]  /*35170*/  LEA.HI.X.SX32 R36, R37, R2, 0x1, P5 ;  /* 0x0000000225247211 */ /* 0x000fc600028f0eff */
[----:B------:R2:W-:Y:S01]  /*35180*/  STL [R1+0x1d28], R11 ;  /* 0x001d280b01007387 */ /* 0x0005e20000100800 */
[----:B-1----:R-:W-:-:S05]  /*35190*/  IADD3 R34, P4, R40, R8, RZ ;  /* 0x0000000828227210 */ /* 0x002fca0007f9e0ff */
[----:B------:R1:W-:Y:S01]  /*351a0*/  STL [R1+0x1d4c], R34 ;  /* 0x001d4c2201007387 */ /* 0x0003e20000100800 */
[----:B--2---:R-:W-:-:S03]  /*351b0*/  IADD3 R11, P5, R41, R8, RZ ;  /* 0x00000008290b7210 */ /* 0x004fc60007fbe0ff */
[----:B------:R2:W-:Y:S04]  /*351c0*/  STL [R1+0x1d30], R36 ;  /* 0x001d302401007387 */ /* 0x0005e80000100800 */
[----:B------:R3:W-:Y:S01]  /*351d0*/  STL [R1+0x1d54], R11 ;  /* 0x001d540b01007387 */ /* 0x0007e20000100800 */
[----:B-1----:R-:W-:Y:S02]  /*351e0*/  LEA.HI.X.SX32 R34, R38, R2, 0x1, P2 ;  /* 0x0000000226227211 */ /* 0x002fe400010f0eff */
[----:B--2---:R-:W-:-:S03]  /*351f0*/  IADD3 R36, P2, R42, R8, RZ ;  /* 0x000000082a247210 */ /* 0x004fc60007f5e0ff */
[----:B------:R1:W-:Y:S01]  /*35200*/  STL [R1+0x1d38], R34 ;  /* 0x001d382201007387 */ /* 0x0003e20000100800 */
[----:B---3--:R-:W-:-:S03]  /*35210*/  LEA.HI.X.SX32 R11, R39, R2, 0x1, P3 ;  /* 0x00000002270b7211 */ /* 0x008fc600018f0eff */
[----:B------:R2:W-:Y:S04]  /*35220*/  STL [R1+0x1d5c], R36 ;  /* 0x001d5c2401007387 */ /* 0x0005e80000100800 */
[----:B------:R3:W-:Y:S01]  /*35230*/  STL [R1+0x1d40], R11 ;  /* 0x001d400b01007387 */ /* 0x0007e20000100800 */
[----:B-1----:R-:W-:Y:S02]  /*35240*/  IADD3 R34, P3, R43, R8, RZ ;  /* 0x000000082b227210 */ /* 0x002fe40007f7e0ff */
[----:B--2---:R-:W-:-:S03]  /*35250*/  LEA.HI.X.SX32 R36, R40, R2, 0x1, P4 ;  /* 0x0000000228247211 */ /* 0x004fc600020f0eff */
[----:B------:R1:W-:Y:S01]  /*35260*/  STL [R1+0x1d64], R34 ;  /* 0x001d642201007387 */ /* 0x0003e20000100800 */
[----:B---3--:R-:W-:-:S03]  /*35270*/  IADD3 R11, P4, R44, R8, RZ ;  /* 0x000000082c0b7210 */ /* 0x008fc60007f9e0ff */
        /* <DEDUP_REMOVED lines=472> */
[----:B------:R-:W-:Y:S01]  /*37000*/  STL [R1+0x20f8], R34 ;  /* 0x0020f82201007387 */ /* 0x000fe20000100800 */
[----:B---3--:R-:W-:-:S03]  /*37010*/  LEA.HI.X.SX32 R11, R14, R2, 0x1, P3 ;  /* 0x000000020e0b7211 */ /* 0x008fc600018f0eff */
[----:B------:R1:W-:Y:S01]  /*37020*/  STL [R1+0x211c], R13 ;  /* 0x00211c0d01007387 */ /* 0x0003e20000100800 */
[----:B------:R-:W-:-:S03]  /*37030*/  IADD3 R14, P3, R18, R8, RZ ;  /* 0x00000008120e7210 */ /* 0x000fc60007f7e0ff */
[----:B------:R2:W-:Y:S01]  /*37040*/  STL [R1+0x2100], R11 ;  /* 0x0021000b01007387 */ /* 0x0005e20000100800 */
[----:B-1----:R-:W-:-:S03]  /*37050*/  LEA.HI.X.SX32 R13, R15, R2, 0x1, P4 ;  /* 0x000000020f0d7211 */ /* 0x002fc600020f0eff */
[----:B------:R1:W-:Y:S01]  /*37060*/  STL [R1+0x2124], R14 ;  /* 0x0021240e01007387 */ /* 0x0003e20000100800 */
[----:B--2---:R-:W-:-:S03]  /*37070*/  IADD3 R11, P4, R19, R8, RZ ;  /* 0x00000008130b7210 */ /* 0x004fc60007f9e0ff */
        /* <DEDUP_REMOVED lines=423> */
[----:B--2---:R-:W-:Y:S01]  /*38af0*/  IADD3 R13, P2, R6, R8, RZ ;  /* 0x00000008060d7210 */ /* 0x004fe20007f5e0ff */
[----:B------:R-:W2:Y:S02]  /*38b00*/  S2R R34, SR_TID.X ;  /* 0x0000000000227919 */ /* 0x000ea40000002100 */
[----:B------:R3:W-:Y:S01]  /*38b10*/  STL [R1+0x2458], R14 ;  /* 0x0024580e01007387 */ /* 0x0007e20000100800 */
[----:B-1----:R-:W-:-:S03]  /*38b20*/  LEA.HI.X.SX32 R11, R248, R2, 0x1, P3 ;  /* 0x00000002f80b7211 */ /* 0x002fc600018f0eff */
[----:B------:R1:W-:Y:S01]  /*38b30*/  STL [R1+0x247c], R13 ;  /* 0x00247c0d01007387 */ /* 0x0003e20000100800 */
[----:B---3--:R-:W-:-:S03]  /*38b40*/  IADD3 R14, P3, R9, R8, RZ ;  /* 0x00000008090e7210 */ /* 0x008fc60007f7e0ff */
        /* <DEDUP_REMOVED lines=8> */
[----:B------:R-:W-:Y:S01]  /*38bd0*/  STL [R1+0x2470], R14 ;  /* 0x0024700e01007387 */ /* 0x000fe20000100800 */
[----:B-1----:R-:W-:-:S03]  /*38be0*/  LEA.HI.X.SX32 R11, R6, R2, 0x1, P2 ;  /* 0x00000002060b7211 */ /* 0x002fc600010f0eff */
[----:B------:R0:W5:Y:S01]  /*38bf0*/  LDL.LU R6, [R1+0x2b34] ;  /* 0x002b340001067983 */ /* 0x0001620000300800 */
[----:B------:R-:W-:-:S03]  /*38c00*/  LEA.HI.X.SX32 R9, R9, R2, 0x1, P3 ;  /* 0x0000000209097211 */ /* 0x000fc600018f0eff */
[----:B------:R1:W-:Y:S04]  /*38c10*/  STL [R1+0x2484], R13 ;  /* 0x0024840d01007387 */ /* 0x0003e80000100800 */
[----:B------:R3:W-:Y:S01]  /*38c20*/  STL [R1+0x2478], R11 ;  /* 0x0024780b01007387 */ /* 0x0007e20000100800 */
[-C--:B-1----:R-:W-:Y:S02]  /*38c30*/  IADD3 R13, P2, R33, R8.reuse, RZ ;  /* 0x00000008210d7210 */ /* 0x082fe40007f5e0ff */
[----:B---3--:R-:W-:Y:S02]  /*38c40*/  IADD3 R11, P3, R35, R8, RZ ;  /* 0x00000008230b7210 */ /* 0x008fe40007f7e0ff */
[----:B------:R-:W-:Y:S01]  /*38c50*/  LEA.HI.X.SX32 R8, R10, R2, 0x1, P4 ;  /* 0x000000020a087211 */ /* 0x000fe200020f0eff */
[----:B------:R-:W-:Y:S04]  /*38c60*/  STL [R1+0x2488], R13 ;  /* 0x0024880d01007387 */ /* 0x000fe80000100800 */
[----:B------:R1:W-:Y:S01]  /*38c70*/  STL [R1+0x248c], R9 ;  /* 0x00248c0901007387 */ /* 0x0003e20000100800 */
[----:B------:R-:W-:-:S03]  /*38c80*/  USHF.R.S32.HI UR51, URZ, 0x1f, UR51 ;  /* 0x0000001f3f337899 */ /* 0x000fc60008011433 */
[----:B------:R-:W-:Y:S04]  /*38c90*/  STL [R1+0x186c], R11 ;  /* 0x00186c0b01007387 */ /* 0x000fe80000100800 */
[----:B------:R3:W-:Y:S01]  /*38ca0*/  STL [R1+0x1544], R8 ;  /* 0x0015440801007387 */ /* 0x0007e20000100800 */
[-C--:B-1----:R-:W-:Y:S02]  /*38cb0*/  LEA.HI.X.SX32 R9, R32, R2.reuse, 0x1, P5 ;  /* 0x0000000220097211 */ /* 0x082fe400028f0eff */
[-C--:B---3--:R-:W-:Y:S02]  /*38cc0*/  LEA.HI.X.SX32 R8, R33, R2.reuse, 0x1, P2 ;  /* 0x0000000221087211 */ /* 0x088fe400010f0eff */
[----:B------:R-:W-:Y:S01]  /*38cd0*/  LEA.HI.X.SX32 R2, R35, R2, 0x1, P3 ;  /* 0x0000000223027211 */ /* 0x000fe200018f0eff */
[----:B------:R1:W-:Y:S04]  /*38ce0*/  STL [R1+0x1864], R9 ;  /* 0x0018640901007387 */ /* 0x0003e80000100800 */
[----:B------:R2:W-:Y:S04]  /*38cf0*/  STL [R1+0x1868], R8 ;  /* 0x0018680801007387 */ /* 0x0005e80000100800 */
[----:B------:R3:W-:Y:S01]  /*38d00*/  STL [R1+0x1548], R2 ;  /* 0x0015480201007387 */ /* 0x0007e20000100800 */
[----:B-1----:R-:W-:Y:S01]  /*38d10*/  IADD3.X R9, R5, UR51, RZ, P1, !PT ;  /* 0x0000003305097c10 */ /* 0x002fe20008ffe4ff */
[----:B--2---:R-:W-:Y:S01]  /*38d20*/  IMAD.SHL.U32 R8, R34, 0x10, RZ ;  /* 0x0000001022087824 */ /* 0x004fe200078e00ff */
[----:B---3--:R-:W-:-:S04]  /*38d30*/  IADD3.X R2, R3, UR51, RZ, P0, !PT ;  /* 0x0000003303027c10 */ /* 0x008fc800087fe4ff */
[----:B------:R-:W-:Y:S04]  /*38d40*/  STL [R1+0x29a0], R8 ;  /* 0x0029a00801007387 */ /* 0x000fe80000100800 */
[----:B------:R-:W-:Y:S04]  /*38d50*/  STL [R1+0x154c], R9 ;  /* 0x00154c0901007387 */ /* 0x000fe80000100800 */
[----:B------:R1:W-:Y:S01]  /*38d60*/  STL [R1+0x1550], R2 ;  /* 0x0015500201007387 */ /* 0x0003e20000100800 */
[----:B------:R-:W-:Y:S02]  /*38d70*/  USHF.R.S32.HI UR8, URZ, 0x1f, UR27 ;  /* 0x0000001f3f087899 */ /* 0x000fe4000801141b */
[----:B-1----:R-:W-:-:S02]  /*38d80*/  IADD3 R2, P0, R12, UR27, RZ ;  /* 0x0000001b0c027c10 */ /* 0x002fc4000ff1e0ff */
[----:B------:R-:W-:-:S03]  /*38d90*/  IADD3 R9, P1, R4, UR27, RZ ;  /* 0x0000001b04097c10 */ /* 0x000fc6000ff3e0ff */
[----:B------:R1:W-:Y:S01]  /*38da0*/  STL [R1+0x1558], R2 ;  /* 0x0015580201007387 */ /* 0x0003e20000100800 */
[----:B------:R-:W-:Y:S01]  /*38db0*/  IADD3 R10, P3, R4, UR38, RZ ;  /* 0x00000026040a7c10 */ /* 0x000fe2000ff7e0ff */
[----:B------:R-:W-:Y:S02]  /*38dc0*/  USHF.R.S32.HI UR27, URZ, 0x1f, UR38 ;  /* 0x0000001f3f1b7899 */ /* 0x000fe40008011426 */
[----:B------:R2:W-:Y:S01]  /*38dd0*/  STL [R1+0x1560], R9 ;  /* 0x0015600901007387 */ /* 0x0005e20000100800 */
[----:B-1----:R-:W-:Y:S02]  /*38de0*/  IADD3 R2, P2, R12, UR38, RZ ;  /* 0x000000260c027c10 */ /* 0x002fe4000ff5e0ff */
[----:B--2---:R-:W-:-:S03]  /*38df0*/  IADD3.X R9, R5, UR8, RZ, P0, !PT ;  /* 0x0000000805097c10 */ /* 0x004fc600087fe4ff */
[----:B------:R1:W-:Y:S04]  /*38e00*/  STL [R1+0x1568], R2 ;  /* 0x0015680201007387 */ /* 0x0003e80000100800 */
[----:B------:R-:W-:Y:S01]  /*38e10*/  STL [R1+0x1570], R10 ;  /* 0x0015700a01007387 */ /* 0x000fe20000100800 */
[----:B-1----:R-:W-:-:S03]  /*38e20*/  IADD3.X R2, R3, UR8, RZ, P1, !PT ;  /* 0x0000000803027c10 */ /* 0x002fc60008ffe4ff */
[----:B------:R1:W-:Y:S04]  /*38e30*/  STL [R1+0x1554], R9 ;  /* 0x0015540901007387 */ /* 0x0003e80000100800 */
[----:B------:R2:W-:Y:S01]  /*38e40*/  STL [R1+0x155c], R2 ;  /* 0x00155c0201007387 */ /* 0x0005e20000100800 */
[----:B-1----:R-:W-:Y:S02]  /*38e50*/  IADD3.X R9, R5, UR27, RZ, P2, !PT ;  /* 0x0000001b05097c10 */ /* 0x002fe400097fe4ff */
[----:B--2---:R-:W-:-:S03]  /*38e60*/  IADD3.X R2, R3, UR27, RZ, P3, !PT ;  /* 0x0000001b03027c10 */ /* 0x004fc60009ffe4ff */
[----:B------:R1:W-:Y:S04]  /*38e70*/  STL [R1+0x1564], R9 ;  /* 0x0015640901007387 */ /* 0x0003e80000100800 */
[----:B------:R2:W-:Y:S04]  /*38e80*/  STL [R1+0x156c], R2 ;  /* 0x00156c0201007387 */ /* 0x0005e80000100800 */
[----:B------:R-:W-:Y:S04]  /*38e90*/  STL [R1+0x1178], RZ ;  /* 0x001178ff01007387 */ /* 0x000fe80000100800 */
        /* <DEDUP_REMOVED lines=768> */
[----:B------:R-:W-:Y:S04]  /*3bea0*/  STL [R1], RZ ;  /* 0x000000ff01007387 */ /* 0x000fe80000100800 */
        /* <DEDUP_REMOVED lines=79> */
[----:B------:R-:W-:Y:S01]  /*3c3a0*/  STL [R1+0x140], RZ ;  /* 0x000140ff01007387 */ /* 0x000fe20000100800 */
[----:B-1----:R-:W-:-:S03]  /*3c3b0*/  IADD3 R9, P0, R12, UR33, RZ ;  /* 0x000000210c097c10 */ /* 0x002fc6000ff1e0ff */
[----:B------:R-:W-:Y:S01]  /*3c3c0*/  STL [R1+0x144], RZ ;  /* 0x000144ff01007387 */ /* 0x000fe20000100800 */
[----:B--2---:R-:W-:-:S03]  /*3c3d0*/  IADD3 R2, P1, R4, UR33, RZ ;  /* 0x0000002104027c10 */ /* 0x004fc6000ff3e0ff */
[----:B------:R-:W-:Y:S01]  /*3c3e0*/  STL [R1+0x148], RZ ;  /* 0x000148ff01007387 */ /* 0x000fe20000100800 */
[----:B------:R-:W-:-:S03]  /*3c3f0*/  USHF.R.S32.HI UR33, URZ, 0x1f, UR33 ;  /* 0x0000001f3f217899 */ /* 0x000fc60008011421 */
[----:B------:R-:W-:Y:S04]  /*3c400*/  STL [R1+0x14c], RZ ;  /* 0x00014cff01007387 */ /* 0x000fe80000100800 */
[----:B------:R-:W-:Y:S04]  /*3c410*/  STL [R1+0x150], RZ ;  /* 0x000150ff01007387 */ /* 0x000fe80000100800 */
[----:B------:R-:W-:Y:S04]  /*3c420*/  STL [R1+0x154], RZ ;  /* 0x000154ff01007387 */ /* 0x000fe80000100800 */
[----:B------:R-:W-:Y:S04]  /*3c430*/  STL [R1+0x158], RZ ;  /* 0x000158ff01007387 */ /* 0x000fe80000100800 */
[----:B------:R-:W-:Y:S04]  /*3c440*/  STL [R1+0x15c], RZ ;  /* 0x00015cff01007387 */ /* 0x000fe80000100800 */
[----:B------:R-:W-:Y:S04]  /*3c450*/  STL [R1+0x160], RZ ;  /* 0x000160ff01007387 */ /* 0x000fe80000100800 */
[----:B------:R-:W-:Y:S04]  /*3c460*/  STL [R1+0x164], RZ ;  /* 0x000164ff01007387 */ /* 0x000fe80000100800 */
[----:B------:R1:W-:Y:S04]  /*3c470*/  STL [R1+0x1578], R9 ;  /* 0x0015780901007387 */ /* 0x0003e80000100800 */
[----:B------:R2:W-:Y:S04]  /*3c480*/  STL [R1+0x1580], R2 ;  /* 0x0015800201007387 */ /* 0x0005e80000100800 */
[----:B------:R-:W-:Y:S01]  /*3c490*/  STL [R1+0x168], RZ ;  /* 0x000168ff01007387 */ /* 0x000fe20000100800 */
[----:B-1----:R-:W-:-:S03]  /*3c4a0*/  IADD3.X R9, R5, UR33, RZ, P0, !PT ;  /* 0x0000002105097c10 */ /* 0x002fc600087fe4ff */
[----:B------:R-:W-:Y:S01]  /*3c4b0*/  STL [R1+0x16c], RZ ;  /* 0x00016cff01007387 */ /* 0x000fe20000100800 */
[----:B--2---:R-:W-:-:S03]  /*3c4c0*/  IADD3.X R2, R3, UR33, RZ, P1, !PT ;  /* 0x0000002103027c10 */ /* 0x004fc60008ffe4ff */
[----:B------:R-:W-:Y:S01]  /*3c4d0*/  STL [R1+0x170], RZ ;  /* 0x000170ff01007387 */ /* 0x000fe20000100800 */
[----:B------:R-:W-:-:S03]  /*3c4e0*/  USHF.R.S32.HI UR33, URZ, 0x1f, UR7 ;  /* 0x0000001f3f217899 */ /* 0x000fc60008011407 */
[----:B------:R1:W-:Y:S04]  /*3c4f0*/  STL [R1+0x1574], R9 ;  /* 0x0015740901007387 */ /* 0x0003e80000100800 */
[----:B------:R2:W-:Y:S01]  /*3c500*/  STL [R1+0x157c], R2 ;  /* 0x00157c0201007387 */ /* 0x0005e20000100800 */
[----:B-1----:R-:W-:-:S03]  /*3c510*/  IADD3 R9, P0, R12, UR7, RZ ;  /* 0x000000070c097c10 */ /* 0x002fc6000ff1e0ff */
[----:B------:R-:W-:Y:S01]  /*3c520*/  STL [R1+0x174], RZ ;  /* 0x000174ff01007387 */ /* 0x000fe20000100800 */
[----:B--2---:R-:W-:-:S03]  /*3c530*/  IADD3 R2, P1, R4, UR7, RZ ;  /* 0x0000000704027c10 */ /* 0x004fc6000ff3e0ff */
[----:B------:R1:W-:Y:S04]  /*3c540*/  STL [R1+0x1588], R9 ;  /* 0x0015880901007387 */ /* 0x0003e80000100800 */
[----:B------:R-:W-:Y:S04]  /*3c550*/  STL [R1+0x178], RZ ;  /* 0x000178ff01007387 */ /* 0x000fe80000100800 */
[----:B------:R2:W-:Y:S01]  /*3c560*/  STL [R1+0x1590], R2 ;  /* 0x0015900201007387 */ /* 0x0005e20000100800 */
[----:B-1----:R-:W-:Y:S01]  /*3c570*/  IADD3.X R9, R5, UR33, RZ, P0, !PT ;  /* 0x0000002105097c10 */ /* 0x002fe200087fe4ff */
[----:B------:R-:W-:-:S04]  /*3c580*/  USHF.R.S32.HI UR7, URZ, 0x1f, UR44 ;  /* 0x0000001f3f077899 */ /* 0x000fc8000801142c */
[----:B------:R1:W-:Y:S01]  /*3c590*/  STL [R1+0x1584], R9 ;  /* 0x0015840901007387 */ /* 0x0003e20000100800 */
[----:B--2---:R-:W-:-:S05]  /*3c5a0*/  IADD3.X R2, R3, UR33, RZ, P1, !PT ;  /* 0x0000002103027c10 */ /* 0x004fca0008ffe4ff */
[----:B------:R2:W-:Y:S01]  /*3c5b0*/  STL [R1+0x158c], R2 ;  /* 0x00158c0201007387 */ /* 0x0005e20000100800 */
[----:B-1----:R-:W-:-:S05]  /*3c5c0*/  IADD3 R9, P0, R12, UR44, RZ ;  /* 0x0000002c0c097c10 */ /* 0x002fca000ff1e0ff */
[----:B------:R1:W-:Y:S01]  /*3c5d0*/  STL [R1+0x1598], R9 ;  /* 0x0015980901007387 */ /* 0x0003e20000100800 */
[----:B--2---:R-:W-:-:S03]  /*3c5e0*/  IADD3 R2, P1, R4, UR44, RZ ;  /* 0x0000002c04027c10 */ /* 0x004fc6000ff3e0ff */
        /* <DEDUP_REMOVED lines=202> */
[----:B-1----:R-:W-:Y:S02]  /*3d290*/  IADD3.X R9, R5, UR16, RZ, P0, !PT ;  /* 0x0000001005097c10 */ /* 0x002fe400087fe4ff */
[----:B--2---:R-:W-:-:S03]  /*3d2a0*/  IADD3.X R2, R3, UR16, RZ, P1, !PT ;  /* 0x0000001003027c10 */ /* 0x004fc60008ffe4ff */
[----:B------:R-:W-:Y:S04]  /*3d2b0*/  STL [R1+0x16d4], R9 ;  /* 0x0016d40901007387 */ /* 0x000fe80000100800 */
[----:B------:R1:W-:Y:S01]  /*3d2c0*/  STL [R1+0x16dc], R2 ;  /* 0x0016dc0201007387 */ /* 0x0003e20000100800 */
[----:B------:R-:W-:Y:S01]  /*3d2d0*/  LOP3.LUT R34, R34, 0x7f, RZ, 0xc0, !PT ;  /* 0x0000007f22227812 */ /* 0x000fe200078ec0ff */
[----:B------:R-:W-:Y:S02]  /*3d2e0*/  USHF.R.U32.HI UR38, URZ, 0x4, UR4 ;  /* 0x000000043f267899 */ /* 0x000fe40008011604 */
[----:B------:R-:W-:Y:S01]  /*3d2f0*/  UIMAD UR51, UR60, 0x9, URZ ;  /* 0x000000093c3378a4 */ /* 0x000fe2000f8e023f */
[C---:B------:R-:W-:Y:S02]  /*3d300*/  LOP3.LUT R239, R34.reuse, 0x10, RZ, 0x3c, !PT ;  /* 0x0000001022ef7812 */ /* 0x040fe400078e3cff */
[----:B------:R-:W-:-:S02]  /*3d310*/  LOP3.LUT R238, R34, 0x20, RZ, 0x3c, !PT ;  /* 0x0000002022ee7812 */ /* 0x000fc400078e3cff */
[C---:B------:R-:W-:Y:S02]  /*3d320*/  LOP3.LUT R237, R34.reuse, 0x30, RZ, 0x3c, !PT ;  /* 0x0000003022ed7812 */ /* 0x040fe400078e3cff */
[C---:B------:R-:W-:Y:S02]  /*3d330*/  LOP3.LUT R236, R34.reuse, 0x40, RZ, 0x3c, !PT ;  /* 0x0000004022ec7812 */ /* 0x040fe400078e3cff */
[C---:B------:R-:W-:Y:S02]  /*3d340*/  LOP3.LUT R235, R34.reuse, 0x50, RZ, 0x3c, !PT ;  /* 0x0000005022eb7812 */ /* 0x040fe400078e3cff */
[C---:B------:R-:W-:Y:S02]  /*3d350*/  LOP3.LUT R234, R34.reuse, 0x60, RZ, 0x3c, !PT ;  /* 0x0000006022ea7812 */ /* 0x040fe400078e3cff */
[----:B------:R-:W-:Y:S01]  /*3d360*/  LOP3.LUT R233, R34, 0x70, RZ, 0x3c, !PT ;  /* 0x0000007022e97812 */ /* 0x000fe200078e3cff */
[----:B------:R-:W-:Y:S01]  /*3d370*/  UMOV UR8, URZ ;  /* 0x0000003f00087c82 */ /* 0x000fe20008000000 */
[----:B------:R-:W-:Y:S01]  /*3d380*/  UMOV UR27, URZ ;  /* 0x0000003f001b7c82 */ /* 0x000fe20008000000 */
[----:B------:R-:W-:-:S02]  /*3d390*/  USHF.L.U32 UR5, UR5, 0x7, URZ ;  /* 0x0000000705057899 */ /* 0x000fc4000800063f */
[----:B------:R-:W-:Y:S02]  /*3d3a0*/  USHF.R.S32.HI UR9, URZ, 0x1f, UR9 ;  /* 0x0000001f3f097899 */ /* 0x000fe40008011409 */
[----:B------:R-:W-:Y:S02]  /*3d3b0*/  USHF.L.U32 UR6, UR6, 0x7, URZ ;  /* 0x0000000706067899 */ /* 0x000fe4000800063f */
[----:B------:R-:W-:Y:S02]  /*3d3c0*/  USHF.R.U32.HI UR36, URZ, 0x4, UR36 ;  /* 0x000000043f247899 */ /* 0x000fe40008011624 */
[----:B------:R-:W-:Y:S02]  /*3d3d0*/  USGXT.U32 UR38, UR38, 0xe ;  /* 0x0000000e2626789a */ /* 0x000fe40008000000 */
[----:B------:R-:W-:Y:S02]  /*3d3e0*/  USHF.R.S32.HI UR7, URZ, 0x1f, UR25 ;  /* 0x0000001f3f077899 */ /* 0x000fe40008011419 */
[----:B------:R-:W-:-:S02]  /*3d3f0*/  USHF.R.S32.HI UR30, URZ, 0x1f, UR24 ;  /* 0x0000001f3f1e7899 */ /* 0x000fc40008011418 */
[----:B------:R-:W-:Y:S02]  /*3d400*/  USHF.R.S32.HI UR35, URZ, 0x1f, UR61 ;  /* 0x0000001f3f237899 */ /* 0x000fe4000801143d */
[----:B------:R-:W-:Y:S02]  /*3d410*/  USHF.R.S32.HI UR43, URZ, 0x1f, UR31 ;  /* 0x0000001f3f2b7899 */ /* 0x000fe4000801141f */
[----:B------:R-:W-:Y:S02]  /*3d420*/  USHF.R.S32.HI UR15, URZ, 0x1f, UR34 ;  /* 0x0000001f3f0f7899 */ /* 0x000fe40008011422 */
[----:B------:R-:W-:Y:S02]  /*3d430*/  USHF.R.S32.HI UR19, URZ, 0x1f, UR42 ;  /* 0x0000001f3f137899 */ /* 0x000fe4000801142a */
        /* <DEDUP_REMOVED lines=16> */
[----:B------:R-:W-:Y:S01]  /*3d540*/  USHF.R.S32.HI UR16, URZ, 0x1f, UR20 ;  /* 0x0000001f3f107899 */ /* 0x000fe20008011414 */
[----:B------:R-:W2:Y:S01]  /*3d550*/  LDC R252, c[0x0][0x230] ;  /* 0x00008c00fffc7b82 */ /* 0x000ea20000000800 */
[----:B-1----:R-:W-:Y:S01]  /*3d560*/  IADD3 R2, P0, R12, UR25, RZ ;  /* 0x000000190c027c10 */ /* 0x002fe2000ff1e0ff */
[----:B------:R-:W-:Y:S01]  /*3d570*/  USGXT.U32 UR36, UR36, 0xe ;  /* 0x0000000e2424789a */ /* 0x000fe20008000000 */
[----:B------:R-:W-:Y:S01]  /*3d580*/  IADD3 R9, P1, R4, UR25, RZ ;  /* 0x0000001904097c10 */ /* 0x000fe2000ff3e0ff */
[----:B------:R-:W-:Y:S02]  /*3d590*/  UIADD3 UR26, UP1, UR38, 0x2, URZ ;  /* 0x00000002261a7890 */ /* 0x000fe4000ff3e03f */
[----:B------:R1:W-:Y:S02]  /*3d5a0*/  STL [R1+0x16e8], R2 ;  /* 0x0016e80201007387 */ /* 0x0003e40000100800 */
[----:B------:R-:W-:-:S02]  /*3d5b0*/  UIADD3.X UR27, UR27, 0x40000040, URZ, UP1, !UPT ;  /* 0x400000401b1b7890 */ /* 0x000fc40008ffe43f */
[----:B------:R3:W-:Y:S01]  /*3d5c0*/  STL [R1+0x16f0], R9 ;  /* 0x0016f00901007387 */ /* 0x0007e20000100800 */
[----:B-1----:R-:W-:Y:S02]  /*3d5d0*/  LOP3.LUT R2, R8, 0x70, RZ, 0xc0, !PT ;  /* 0x0000007008027812 */ /* 0x002fe400078ec0ff */
[----:B------:R-:W-:Y:S02]  /*3d5e0*/  IADD3.X R8, R3, UR7, RZ, P1, !PT ;  /* 0x0000000703087c10 */ /* 0x000fe40008ffe4ff */
[----:B---3--:R-:W-:Y:S01]  /*3d5f0*/  IADD3.X R9, R5, UR7, RZ, P0, !PT ;  /* 0x0000000705097c10 */ /* 0x008fe200087fe4ff */
[----:B------:R-:W-:Y:S01]  /*3d600*/  IMAD R2, R34, 0x80, R2 ;  /* 0x0000008022027824 */ /* 0x000fe200078e0202 */
[----:B------:R-:W-:Y:S01]  /*3d610*/  USHF.R.S32.HI UR7, URZ, 0x1f, UR6 ;  /* 0x0000001f3f077899 */ /* 0x000fe20008011406 */
[----:B--2---:R-:W-:Y:S02]  /*3d620*/  VIADD R252, R252, 0x7f ;  /* 0x0000007ffcfc7836 */ /* 0x004fe40000000000 */
[----:B------:R1:W-:Y:S03]  /*3d630*/  STL [R1+0x16e4], R9 ;  /* 0x0016e40901007387 */ /* 0x0003e60000100800 */
[----:B------:R-:W-:Y:S01]  /*3d640*/  SHF.R.S32.HI R11, RZ, 0x1f, R252 ;  /* 0x0000001fff0b7819 */ /* 0x000fe200000114fc */
[----:B------:R2:W-:Y:S03]  /*3d650*/  STL [R1+0x16ec], R8 ;  /* 0x0016ec0801007387 */ /* 0x0005e60000100800 */
[----:B------:R-:W-:-:S02]  /*3d660*/  LEA.HI R11, R11, R252, RZ, 0x7 ;  /* 0x000000fc0b0b7211 */ /* 0x000fc400078f38ff */
[----:B-1----:R-:W-:Y:S02]  /*3d670*/  IADD3 R9, P5, R4, UR24, RZ ;  /* 0x0000001804097c10 */ /* 0x002fe4000ffbe0ff */
[----:B--2---:R-:W-:Y:S01]  /*3d680*/  IADD3 R8, P4, R12, UR24, RZ ;  /* 0x000000180c087c10 */ /* 0x004fe2000ff9e0ff */
[----:B------:R-:W-:-:S04]  /*3d690*/  UIADD3 UR24, UP0, UR36, 0x2, URZ ;  /* 0x0000000224187890 */ /* 0x000fc8000ff1e03f */
[----:B------:R1:W-:Y:S01]  /*3d6a0*/  STL [R1+0x16f8], R8 ;  /* 0x0016f80801007387 */ /* 0x0003e20000100800 */
[----:B------:R-:W-:Y:S02]  /*3d6b0*/  UIADD3.X UR25, UR8, 0x40000040, URZ, UP0, !UPT ;  /* 0x4000004008197890 */ /* 0x000fe400087fe43f */
[----:B------:R-:W-:Y:S01]  /*3d6c0*/  USHF.R.S32.HI UR8, URZ, 0x1f, UR5 ;  /* 0x0000001f3f087899 */ /* 0x000fe20008011405 */
[----:B------:R2:W-:Y:S04]  /*3d6d0*/  STL [R1+0x1700], R9 ;  /* 0x0017000901007387 */ /* 0x0005e80000100800 */
[----:B------:R-:W-:Y:S01]  /*3d6e0*/  STL [R1+0x296c], R2 ;  /* 0x00296c0201007387 */ /* 0x000fe20000100800 */
[----:B-1----:R-:W-:Y:S02]  /*3d6f0*/  SHF.R.S32.HI R8, RZ, 0x7, R11 ;  /* 0x00000007ff087819 */ /* 0x002fe4000001140b */
[----:B------:R-:W-:-:S02]  /*3d700*/  IADD3 R8, P1, R4, UR61, RZ ;  /* 0x0000003d04087c10 */ /* 0x000fc4000ff3e0ff */
[----:B--2---:R-:W-:-:S05]  /*3d710*/  IADD3 R9, P0, R12, UR61, RZ ;  /* 0x0000003d0c097c10 */ /* 0x004fca000ff1e0ff */
[----:B------:R-:W-:Y:S04]  /*3d720*/  STL [R1+0x1708], R9 ;  /* 0x0017080901007387 */ /* 0x000fe80000100800 */
[----:B------:R1:W-:Y:S02]  /*3d730*/  STL [R1+0x1710], R8 ;  /* 0x0017100801007387 */ /* 0x0003e40000100800 */
[----:B-1----:R-:W-:Y:S02]  /*3d740*/  IADD3 R8, P2, R12, UR31, RZ ;  /* 0x0000001f0c087c10 */ /* 0x002fe4000ff5e0ff */
[----:B------:R-:W-:Y:S02]  /*3d750*/  CS2R R24, SRZ ;  /* 0x0000000000187805 */ /* 0x000fe4000001ff00 */
[----:B------:R-:W-:-:S02]  /*3d760*/  IADD3 R10, P3, R4, UR31, RZ ;  /* 0x0000001f040a7c10 */ /* 0x000fc4000ff7e0ff */
[----:B------:R-:W-:Y:S02]  /*3d770*/  CS2R R26, SRZ ;  /* 0x00000000001a7805 */ /* 0x000fe4000001ff00 */
[----:B------:R-:W-:Y:S01]  /*3d780*/  IADD3.X R9, R5, UR30, RZ, P4, !PT ;  /* 0x0000001e05097c10 */ /* 0x000fe2000a7fe4ff */
[----:B------:R1:W-:Y:S01]  /*3d790*/  STL [R1+0x1718], R8 ;  /* 0x0017180801007387 */ /* 0x0003e20000100800 */
[----:B------:R-:W-:Y:S02]  /*3d7a0*/  CS2R R28, SRZ ;  /* 0x00000000001c7805 */ /* 0x000fe4000001ff00 */
[----:B------:R-:W-:Y:S02]  /*3d7b0*/  CS2R R30, SRZ ;  /* 0x00000000001e7805 */ /* 0x000fe4000001ff00 */
[----:B------:R-:W-:Y:S01]  /*3d7c0*/  CS2R R32, SRZ ;  /* 0x0000000000207805 */ /* 0x000fe2000001ff00 */
[----:B------:R2:W-:Y:S01]  /*3d7d0*/  STL [R1+0x1720], R10 ;  /* 0x0017200a01007387 */ /* 0x0005e20000100800 */
[----:B------:R-:W-:-:S02]  /*3d7e0*/  CS2R R34, SRZ ;  /* 0x0000000000227805 */ /* 0x000fc4000001ff00 */
[----:B------:R-:W-:Y:S02]  /*3d7f0*/  CS2R R36, SRZ ;  /* 0x0000000000247805 */ /* 0x000fe4000001ff00 */
[----:B------:R-:W-:Y:S01]  /*3d800*/  CS2R R38, SRZ ;  /* 0x0000000000267805 */ /* 0x000fe2000001ff00 */
[----:B------:R3:W-:Y:S01]  /*3d810*/  STL [R1+0x16f4], R9 ;  /* 0x0016f40901007387 */ /* 0x0007e20000100800 */
[----:B------:R-:W-:Y:S02]  /*3d820*/  CS2R R40, SRZ ;  /* 0x0000000000287805 */ /* 0x000fe4000001ff00 */
[----:B-1----:R-:W-:Y:S02]  /*3d830*/  IADD3.X R8, R3, UR30, RZ, P5, !PT ;  /* 0x0000001e03087c10 */ /* 0x002fe4000affe4ff */
[----:B------:R-:W-:Y:S02]  /*3d840*/  CS2R R42, SRZ ;  /* 0x00000000002a7805 */ /* 0x000fe4000001ff00 */
[----:B------:R-:W-:-:S02]  /*3d850*/  CS2R R44, SRZ ;  /* 0x00000000002c7805 */ /* 0x000fc4000001ff00 */
[----:B------:R-:W-:Y:S02]  /*3d860*/  CS2R R46, SRZ ;  /* 0x00000000002e7805 */ /* 0x000fe4000001ff00 */
[----:B--2---:R-:W-:Y:S01]  /*3d870*/  IADD3 R10, P5, R4, UR34, RZ ;  /* 0x00000022040a7c10 */ /* 0x004fe2000ffbe0ff */
[----:B------:R1:W-:Y:S01]  /*3d880*/  STL [R1+0x16fc], R8 ;  /* 0x0016fc0801007387 */ /* 0x0003e20000100800 */
[----:B------:R-:W-:Y:S02]  /*3d890*/  CS2R R48, SRZ ;  /* 0x0000000000307805 */ /* 0x000fe4000001ff00 */
[----:B------:R-:W-:Y:S02]  /*3d8a0*/  CS2R R50, SRZ ;  /* 0x0000000000327805 */ /* 0x000fe4000001ff00 */
[----:B---3--:R-:W-:Y:S02]  /*3d8b0*/  IADD3 R9, P4, R12, UR34, RZ ;  /* 0x000000220c097c10 */ /* 0x008fe4000ff9e0ff */
[----:B------:R-:W-:-:S02]  /*3d8c0*/  CS2R R52, SRZ ;  /* 0x0000000000347805 */ /* 0x000fc4000001ff00 */
[----:B------:R-:W-:Y:S02]  /*3d8d0*/  CS2R R54, SRZ ;  /* 0x0000000000367805 */ /* 0x000fe4000001ff00 */
[----:B------:R-:W-:Y:S02]  /*3d8e0*/  CS2R R56, SRZ ;  /* 0x0000000000387805 */ /* 0x000fe4000001ff00 */
[----:B------:R-:W-:Y:S01]  /*3d8f0*/  CS2R R58, SRZ ;  /* 0x00000000003a7805 */ /* 0x000fe2000001ff00 */
[----:B------:R2:W-:Y:S01]  /*3d900*/  STL [R1+0x1728], R9 ;  /* 0x0017280901007387 */ /* 0x0005e20000100800 */
[----:B------:R-:W-:Y:S02]  /*3d910*/  CS2R R60, SRZ ;  /* 0x00000000003c7805 */ /* 0x000fe4000001ff00 */
[----:B-1----:R-:W-:Y:S02]  /*3d920*/  IADD3.X R8, R5, UR35, RZ, P0, !PT ;  /* 0x0000002305087c10 */ /* 0x002fe400087fe4ff */
[----:B------:R-:W-:Y:S01]  /*3d930*/  CS2R R62, SRZ ;  /* 0x00000000003e7805 */ /* 0x000fe2000001ff00 */
[----:B------:R1:W-:Y:S01]  /*3d940*/  STL [R1+0x1730], R10 ;  /* 0x0017300a01007387 */ /* 0x0003e20000100800 */
[----:B------:R-:W-:-:S02]  /*3d950*/  CS2R R64, SRZ ;  /* 0x0000000000407805 */ /* 0x000fc4000001ff00 */
[----:B------:R-:W-:Y:S02]  /*3d960*/  CS2R R66, SRZ ;  /* 0x0000000000427805 */ /* 0x000fe4000001ff00 */
[----:B------:R-:W-:Y:S01]  /*3d970*/  CS2R R68, SRZ ;  /* 0x0000000000447805 */ /* 0x000fe2000001ff00 */
[----:B------:R3:W-:Y:S01]  /*3d980*/  STL [R1+0x1704], R8 ;  /* 0x0017040801007387 */ /* 0x0007e20000100800 */
[----:B------:R-:W-:Y:S02]  /*3d990*/  CS2R R70, SRZ ;  /* 0x0000000000467805 */ /* 0x000fe4000001ff00 */
[----:B--2---:R-:W-:Y:S02]  /*3d9a0*/  IADD3.X R9, R3, UR35, RZ, P1, !PT ;  /* 0x0000002303097c10 */ /* 0x004fe40008ffe4ff */
[----:B------:R-:W-:Y:S02]  /*3d9b0*/  CS2R R72, SRZ ;  /* 0x0000000000487805 */ /* 0x000fe4000001ff00 */
[----:B------:R-:W-:-:S02]  /*3d9c0*/  CS2R R74, SRZ ;  /* 0x00000000004a7805 */ /* 0x000fc4000001ff00 */
[----:B------:R-:W-:Y:S02]  /*3d9d0*/  CS2R R76, SRZ ;  /* 0x00000000004c7805 */ /* 0x000fe4000001ff00 */
[----:B-1----:R-:W-:Y:S01]  /*3d9e0*/  IADD3 R10, P1, R4, UR42, RZ ;  /* 0x0000002a040a7c10 */ /* 0x002fe2000ff3e0ff */
        /* <DEDUP_REMOVED lines=56> */
[----:B-1----:R-:W-:Y:S01]  /*3dd70*/  IADD3.X R9, R5, UR19, RZ, P0, !PT ;  /* 0x0000001305097c10 */ /* 0x002fe200087fe4ff */
[----:B------:R-:W-:Y:S01]  /*3dd80*/  UIADD3.64 UR30, UR26, 0x2, URZ ;  /* 0x000000021a1e7897 */ /* 0x000fe2000fffe03f */
[----:B------:R1:W-:Y:S01]  /*3dd90*/  STL [R1+0x1760], R10 ;  /* 0x0017600a01007387 */ /* 0x0003e20000100800 */
[----:B------:R-:W-:-:S02]  /*3dda0*/  UIADD3.64 UR34, UR26, 0x4, URZ ;  /* 0x000000041a227897 */ /* 0x000fc4000fffe03f */
[----:B------:R-:W-:Y:S01]  /*3ddb0*/  UIADD3.64 UR42, UR26, 0x7fe, URZ ;  /* 0x000007fe1a2a7897 */ /* 0x000fe2000fffe03f */
[----:B------:R3:W-:Y:S01]  /*3ddc0*/  STL [R1+0x1734], R9 ;  /* 0x0017340901007387 */ /* 0x0007e20000100800 */
[----:B------:R-:W-:Y:S01]  /*3ddd0*/  UIADD3.64 UR14, UR26, 0x800, URZ ;  /* 0x000008001a0e7897 */ /* 0x000fe2000fffe03f */
[----:B--2---:R-:W-:Y:S01]  /*3dde0*/  IADD3.X R8, R3, UR19, RZ, P1, !PT ;  /* 0x0000001303087c10 */ /* 0x004fe20008ffe4ff */
[----:B------:R-:W-:Y:S01]  /*3ddf0*/  UIADD3.64 UR18, UR26, 0x802, URZ ;  /* 0x000008021a127897 */ /* 0x000fe2000fffe03f */
[----:B-1----:R-:W-:-:S03]  /*3de00*/  IADD3 R10, P1, R4, UR22, RZ ;  /* 0x00000016040a7c10 */ /* 0x002fc6000ff3e0ff */
[----:B------:R1:W-:Y:S01]  /*3de10*/  STL [R1+0x173c], R8 ;  /* 0x00173c0801007387 */ /* 0x0003e20000100800 */
[----:B---3--:R-:W-:-:S05]  /*3de20*/  IADD3 R9, P0, R12, UR22, RZ ;  /* 0x000000160c097c10 */ /* 0x008fca000ff1e0ff */
[----:B------:R2:W-:Y:S01]  /*3de30*/  STL [R1+0x1768], R9 ;  /* 0x0017680901007387 */ /* 0x0005e20000100800 */
[----:B-1----:R-:W-:-:S03]  /*3de40*/  IADD3.X R8, R5, UR23, RZ, P2, !PT ;  /* 0x0000001705087c10 */ /* 0x002fc600097fe4ff */
[----:B------:R1:W-:Y:S04]  /*3de50*/  STL [R1+0x1770], R10 ;  /* 0x0017700a01007387 */ /* 0x0003e80000100800 */
[----:B------:R3:W-:Y:S01]  /*3de60*/  STL [R1+0x1744], R8 ;  /* 0x0017440801007387 */ /* 0x0007e20000100800 */
        /* <DEDUP_REMOVED lines=46> */
[----:B------:R-:W-:Y:S02]  /*3e150*/  UIADD3.64 UR56, UR24, 0x202, URZ ;  /* 0x0000020218387897 */ /* 0x000fe4000fffe03f */
[----:B------:R-:W-:Y:S01]  /*3e160*/  UIADD3.64 UR56, UR24, 0x5fe, URZ ;  /* 0x000005fe18387897 */ /* 0x000fe2000fffe03f */
[----:B-1----:R-:W-:Y:S01]  /*3e170*/  IADD3 R10, P1, R4, UR53, RZ ;  /* 0x00000035040a7c10 */ /* 0x002fe2000ff3e0ff */
        /* <DEDUP_REMOVED lines=48> */
[----:B---3--:R-:W-:Y:S02]  /*3e480*/  IADD3 R8, P5, R12, UR41, RZ ;  /* 0x000000290c087c10 */ /* 0x008fe4000ffbe0ff */
[----:B------:R-:W-:-:S03]  /*3e490*/  ULDC UR46, c[0x0][0x238] ;  /* 0x00008e00002e7ab9 */ /* 0x000fc60000000800 */
        /* <DEDUP_REMOVED lines=8> */
[----:B---3--:R-:W-:Y:S01]  /*3e520*/  IADD3 R9, P1, R12, UR39, RZ ;  /* 0x000000270c097c10 */ /* 0x008fe2000ff3e0ff */
[----:B------:R-:W-:-:S04]  /*3e530*/  UMOV UR39, 0x40000040 ;  /* 0x4000004000277882 */ /* 0x000fc80000000000 */
[----:B------:R2:W-:Y:S01]  /*3e540*/  STL [R1+0x1828], R9 ;  /* 0x0018280901007387 */ /* 0x0005e20000100800 */
[----:B-1----:R-:W-:-:S03]  /*3e550*/  IADD3.X R8, R5, UR40, RZ, P2, !PT ;  /* 0x0000002805087c10 */ /* 0x002fc600097fe4ff */
[----:B------:R1:W-:Y:S04]  /*3e560*/  STL [R1+0x1830], R10 ;  /* 0x0018300a01007387 */ /* 0x0003e80000100800 */
[----:B------:R3:W-:Y:S01]  /*3e570*/  STL [R1+0x1804], R8 ;  /* 0x0018040801007387 */ /* 0x0007e20000100800 */
[----:B--2---:R-:W-:Y:S02]  /*3e580*/  IADD3.X R9, R3, UR40, RZ, P3, !PT ;  /* 0x0000002803097c10 */ /* 0x004fe40009ffe4ff */
        /* <DEDUP_REMOVED lines=8> */
[----:B------:R-:W-:Y:S01]  /*3e610*/  UMOV UR37, 0x40000040 ;  /* 0x4000004000257882 */ /* 0x000fe20000000000 */
[----:B-1----:R-:W-:-:S03]  /*3e620*/  IADD3 R10, P6, R12, UR20, RZ ;  /* 0x000000140c0a7c10 */ /* 0x002fc6000ffde0ff */
[----:B------:R1:W-:Y:S01]  /*3e630*/  STL [R1+0x181c], R8 ;  /* 0x00181c0801007387 */ /* 0x0003e20000100800 */
[----:B---3--:R-:W-:-:S03]  /*3e640*/  IADD3 R9, P5, R4, UR20, RZ ;  /* 0x0000001404097c10 */ /* 0x008fc6000ffbe0ff */
[----:B------:R2:W-:Y:S04]  /*3e650*/  STL [R1+0x1848], R10 ;  /* 0x0018480a01007387 */ /* 0x0005e80000100800 */
[----:B------:R3:W-:Y:S01]  /*3e660*/  STL [R1+0x1850], R9 ;  /* 0x0018500901007387 */ /* 0x0007e20000100800 */
[----:B-1----:R-:W-:Y:S02]  /*3e670*/  IADD3 R8, P4, R12, UR17, RZ ;  /* 0x000000110c087c10 */ /* 0x002fe4000ff9e0ff */
[----:B--2---:R-:W-:-:S03]  /*3e680*/  LOP3.LUT R10, R2, 0x30, RZ, 0x3c, !PT ;  /* 0x00000030020a7812 */ /* 0x004fc600078e3cff */
[----:B------:R1:W-:Y:S01]  /*3e690*/  STL [R1+0x1858], R8 ;  /* 0x0018580801007387 */ /* 0x0003e20000100800 */
[----:B---3--:R-:W-:-:S03]  /*3e6a0*/  LOP3.LUT R9, R2, 0x20, RZ, 0x3c, !PT ;  /* 0x0000002002097812 */ /* 0x008fc600078e3cff */
[----:B------:R-:W-:Y:S04]  /*3e6b0*/  STL [R1+0x1d0], RZ ;  /* 0x0001d0ff01007387 */ /* 0x000fe80000100800 */
[----:B------:R-:W-:Y:S01]  /*3e6c0*/  STL [R1+0x1d4], RZ ;  /* 0x0001d4ff01007387 */ /* 0x000fe20000100800 */
[----:B-1----:R-:W-:-:S03]  /*3e6d0*/  LOP3.LUT R8, R2, 0x10, RZ, 0x3c, !PT ;  /* 0x0000001002087812 */ /* 0x002fc600078e3cff */
        /* <DEDUP_REMOVED lines=12> */
[----:B------:R-:W-:Y:S01]  /*3e7a0*/  STL [R1+0x2980], R10 ;  /* 0x0029800a01007387 */ /* 0x000fe20000100800 */
[----:B-1----:R-:W-:-:S02]  /*3e7b0*/  LOP3.LUT R8, R2, 0x40, RZ, 0x3c, !PT ;  /* 0x0000004002087812 */ /* 0x002fc400078e3cff */
[----:B--2---:R-:W-:-:S03]  /*3e7c0*/  LOP3.LUT R9, R2, 0x50, RZ, 0x3c, !PT ;  /* 0x0000005002097812 */ /* 0x004fc600078e3cff */
[----:B------:R1:W-:Y:S04]  /*3e7d0*/  STL [R1+0x297c], R8 ;  /* 0x00297c0801007387 */ /* 0x0003e80000100800 */
[----:B------:R2:W-:Y:S01]  /*3e7e0*/  STL [R1+0x2978], R9 ;  /* 0x0029780901007387 */ /* 0x0005e20000100800 */
[C---:B-1----:R-:W-:Y:S02]  /*3e7f0*/  LOP3.LUT R8, R2.reuse, 0x60, RZ, 0x3c, !PT ;  /* 0x0000006002087812 */ /* 0x042fe400078e3cff */
[----:B------:R-:W-:Y:S02]  /*3e800*/  LOP3.LUT R2, R2, 0x70, RZ, 0x3c, !PT ;  /* 0x0000007002027812 */ /* 0x000fe400078e3cff */
[----:B--2---:R-:W-:Y:S01]  /*3e810*/  IADD3.X R9, R5, UR12, RZ, P1, !PT ;  /* 0x0000000c05097c10 */ /* 0x004fe20008ffe4ff */
[----:B------:R1:W-:Y:S04]  /*3e820*/  STL [R1+0x2974], R8 ;  /* 0x0029740801007387 */ /* 0x0003e80000100800 */
[----:B------:R2:W-:Y:S04]  /*3e830*/  STL [R1+0x2970], R2 ;  /* 0x0029700201007387 */ /* 0x0005e80000100800 */
[----:B------:R3:W-:Y:S01]  /*3e840*/  STL [R1+0x1824], R9 ;  /* 0x0018240901007387 */ /* 0x0007e20000100800 */
[----:B-1----:R-:W-:-:S02]  /*3e850*/  IADD3 R8, P1, R4, UR46, RZ ;  /* 0x0000002e04087c10 */ /* 0x002fc4000ff3e0ff */
[----:B--2---:R-:W-:-:S03]  /*3e860*/  IADD3.X R2, R3, UR12, RZ, P0, !PT ;  /* 0x0000000c03027c10 */ /* 0x004fc600087fe4ff */
[----:B------:R1:W-:Y:S01]  /*3e870*/  STL [R1+0x1860], R8 ;  /* 0x0018600801007387 */ /* 0x0003e20000100800 */
[----:B---3--:R-:W-:-:S03]  /*3e880*/  IADD3.X R9, R5, UR13, RZ, P3, !PT ;  /* 0x0000000d05097c10 */ /* 0x008fc60009ffe4ff */
[----:B------:R2:W-:Y:S04]  /*3e890*/  STL [R1+0x182c], R2 ;  /* 0x00182c0201007387 */ /* 0x0005e80000100800 */
[----:B------:R3:W-:Y:S01]  /*3e8a0*/  STL [R1+0x1834], R9 ;  /* 0x0018340901007387 */ /* 0x0007e20000100800 */
[----:B-1----:R-:W-:Y:S02]  /*3e8b0*/  IADD3.X R8, R3, UR13, RZ, P2, !PT ;  /* 0x0000000d03087c10 */ /* 0x002fe400097fe4ff */
[----:B--2---:R-:W-:-:S03]  /*3e8c0*/  IADD3.X R2, R5, UR16, RZ, P6, !PT ;  /* 0x0000001005027c10 */ /* 0x004fc6000b7fe4ff */
[----:B------:R1:W-:Y:S01]  /*3e8d0*/  STL [R1+0x183c], R8 ;  /* 0x00183c0801007387 */ /* 0x0003e20000100800 */
[----:B---3--:R-:W-:-:S03]  /*3e8e0*/  IADD3.X R9, R3, UR16, RZ, P5, !PT ;  /* 0x0000001003097c10 */ /* 0x008fc6000affe4ff */
[----:B------:R2:W-:Y:S04]  /*3e8f0*/  STL [R1+0x1844], R2 ;  /* 0x0018440201007387 */ /* 0x0005e80000100800 */
[----:B------:R0:W-:Y:S01]  /*3e900*/  STL [R1+0x184c], R9 ;  /* 0x00184c0901007387 */ /* 0x0001e20000100800 */
[----:B-1----:R-:W-:Y:S02]  /*3e910*/  IADD3.X R8, R5, UR9, RZ, P4, !PT ;  /* 0x0000000905087c10 */ /* 0x002fe4000a7fe4ff */
[----:B--2---:R-:W-:-:S03]  /*3e920*/  IADD3.X R2, R3, UR9, RZ, P1, !PT ;  /* 0x0000000903027c10 */ /* 0x004fc60008ffe4ff */
[----:B------:R0:W-:Y:S04]  /*3e930*/  STL [R1+0x1854], R8 ;  /* 0x0018540801007387 */ /* 0x0001e80000100800 */
[----:B------:R0:W-:Y:S02]  /*3e940*/  STL [R1+0x185c], R2 ;  /* 0x00185c0201007387 */ /* 0x0001e40000100800 */
.L_x_2:
[----:B------:R-:W-:Y:S01]  /*3e950*/  STL [R1+0x38ec], R246 ;  /* 0x0038ecf601007387 */ /* 0x000fe20000100800 */
[----:B0-----:R-:W0:Y:S03]  /*3e960*/  LDC R2, c[0x0][0x230] ;  /* 0x00008c00ff027b82 */ /* 0x001e260000000800 */
[----:B------:R-:W-:Y:S04]  /*3e970*/  STL [R1+0x38f0], R246 ;  /* 0x0038f0f601007387 */ /* 0x000fe80000100800 */
        /* <DEDUP_REMOVED lines=14> */
[----:B-----5:R-:W-:Y:S04]  /*3ea60*/  STL [R1+0x35d0], R239 ;  /* 0x0035d0ef01007387 */ /* 0x020fe80000100800 */
        /* <DEDUP_REMOVED lines=46> */
[----:B-1----:R1:W-:Y:S04]  /*3ed50*/  STL.64 [R1+0x2d70], R150 ;  /* 0x002d709601007387 */ /* 0x0023e80000100a00 */
[----:B-1----:R-:W2:Y:S04]  /*3ed60*/  LDL.LU R150, [R1+0x1860] ;  /* 0x0018600001967983 */ /* 0x002ea80000300800 */
[----:B------:R-:W0:Y:S04]  /*3ed70*/  LDL.LU R151, [R1+0x1178] ;  /* 0x0011780001977983 */ /* 0x000e280000300800 */
[----:B------:R1:W-:Y:S04]  /*3ed80*/  STL.64 [R1+0x2d68], R148 ;  /* 0x002d689401007387 */ /* 0x0003e80000100a00 */
[----:B-1----:R-:W3:Y:S04]  /*3ed90*/  LDL.LU R149, [R1+0x1840] ;  /* 0x0018400001957983 */ /* 0x002ee80000300800 */
[----:B------:R-:W-:Y:S04]  /*3eda0*/  STL.64 [R1+0x2d60], R146 ;  /* 0x002d609201007387 */ /* 0x000fe80000100a00 */
[----:B------:R-:W-:Y:S04]  /*3edb0*/  STL.64 [R1+0x2d58], R144 ;  /* 0x002d589001007387 */ /* 0x000fe80000100a00 */
[----:B------:R-:W-:Y:S04]  /*3edc0*/  STL [R1+0x35b0], R144 ;  /* 0x0035b09001007387 */ /* 0x000fe80000100800 */
[----:B------:R-:W-:Y:S04]  /*3edd0*/  STL [R1+0x37c4], R144 ;  /* 0x0037c49001007387 */ /* 0x000fe80000100800 */
[----:B------:R-:W-:Y:S04]  /*3ede0*/  STL.64 [R1+0x2d50], R142 ;  /* 0x002d508e01007387 */ /* 0x000fe80000100a00 */
[----:B------:R-:W-:Y:S04]  /*3edf0*/  STL [R1+0x35b8], R142 ;  /* 0x0035b88e01007387 */ /* 0x000fe80000100800 */
[----:B------:R-:W-:Y:S04]  /*3ee00*/  STL [R1+0x37c8], R142 ;  /* 0x0037c88e01007387 */ /* 0x000fe80000100800 */
        /* <DEDUP_REMOVED lines=197> */
[----:B------:R-:W-:Y:S04]  /*3fa60*/  STL.64 [R1+0x2bd8], R48 ;  /* 0x002bd83001007387 */ /* 0x000fe80000100a00 */
[----:B------:R-:W-:Y:S04]  /*3fa70*/  STL [R1+0x3730], R48 ;  /* 0x0037303001007387 */ /* 0x000fe80000100800 */
[----:B------:R-:W-:Y:S04]  /*3fa80*/  STL [R1+0x372c], R49 ;  /* 0x00372c3101007387 */ /* 0x000fe80000100800 */
[----:B------:R1:W-:Y:S04]  /*3fa90*/  STL.64 [R1+0x2bd0], R46 ;  /* 0x002bd02e01007387 */ /* 0x0003e80000100a00 */
[----:B-1----:R-:W4:Y:S01]  /*3faa0*/  LDL R46, [R1+0x185c] ;  /* 0x00185c00012e7983 */ /* 0x002f220000100800 */
[----:B0-----:R-:W-:Y:S01]  /*3fab0*/  IMAD R2, R151, -0x80, R2 ;  /* 0xffffff8097027824 */ /* 0x001fe200078e0202 */
[----:B------:R-:W-:-:S02]  /*3fac0*/  MOV R148, UR49 ;  /* 0x0000003100947c02 */ /* 0x000fc40008000f00 */
[----:B------:R-:W-:Y:S01]  /*3fad0*/  STL [R1+0x3734], R47 ;  /* 0x0037342f01007387 */ /* 0x000fe20000100800 */
[----:B------:R-:W-:Y:S02]  /*3fae0*/  MOV R147, UR48 ;  /* 0x0000003000937c02 */ /* 0x000fe40008000f00 */
[C---:B------:R-:W-:Y:S01]  /*3faf0*/  ISETP.GT.AND P0, PT, R2.reuse, RZ, PT ;  /* 0x000000ff0200720c */ /* 0x040fe20003f04270 */
[----:B------:R-:W-:Y:S01]  /*3fb00*/  STL.64 [R1+0x2bc8], R44 ;  /* 0x002bc82c01007387 */ /* 0x000fe20000100a00 */
[----:B------:R-:W-:Y:S02]  /*3fb10*/  ISETP.GT.AND P1, PT, R2, 0x1, PT ;  /* 0x000000010200780c */ /* 0x000fe40003f24270 */
[----:B------:R-:W-:Y:S01]  /*3fb20*/  PRMT R92, RZ, 0x7610, R92 ;  /* 0x00007610ff5c7816 */ /* 0x000fe2000000005c */
[----:B------:R-:W-:Y:S01]  /*3fb30*/  STL [R1+0x373c], R44 ;  /* 0x00373c2c01007387 */ /* 0x000fe20000100800 */
[----:B------:R-:W-:Y:S02]  /*3fb40*/  MOV R146, UR45 ;  /* 0x0000002d00927c02 */ /* 0x000fe40008000f00 */
[----:B------:R-:W-:Y:S01]  /*3fb50*/  MOV R145, UR44 ;  /* 0x0000002c00917c02 */ /* 0x000fe20008000f00 */
[----:B------:R-:W-:Y:S01]  /*3fb60*/  STL [R1+0x3738], R45 ;  /* 0x0037382d01007387 */ /* 0x000fe20000100800 */
[----:B------:R-:W-:-:S02]  /*3fb70*/  PRMT R99, RZ, 0x7610, R99 ;  /* 0x00007610ff637816 */ /* 0x000fc40000000063 */
[----:B------:R-:W-:Y:S01]  /*3fb80*/  PRMT R93, RZ, 0x7610, R93 ;  /* 0x00007610ff5d7816 */ /* 0x000fe2000000005d */
[----:B------:R-:W-:Y:S01]  /*3fb90*/  STL.64 [R1+0x2bc0], R42 ;  /* 0x002bc02a01007387 */ /* 0x000fe20000100a00 */
[----:B------:R-:W-:Y:S01]  /*3fba0*/  @P0 IMAD.MOV.U32 R8, RZ, RZ, R4 ;  /* 0x000000ffff080224 */ /* 0x000fe200078e0004 */
[----:B------:R-:W-:Y:S01]  /*3fbb0*/  PRMT R98, RZ, 0x7610, R98 ;  /* 0x00007610ff627816 */ /* 0x000fe20000000062 */
[----:B------:R-:W-:Y:S01]  /*3fbc0*/  @P0 IMAD.MOV.U32 R9, RZ, RZ, R3 ;  /* 0x000000ffff090224 */ /* 0x000fe200078e0003 */
[----:B------:R-:W-:Y:S01]  /*3fbd0*/  STL.64 [R1+0x2bb8], R40 ;  /* 0x002bb82801007387 */ /* 0x000fe20000100a00 */
[----:B------:R-:W-:-:S03]  /*3fbe0*/  ISETP.GT.AND P2, PT, R2, 0x2, PT ;  /* 0x000000020200780c */ /* 0x000fc60003f44270 */
[----:B------:R-:W-:Y:S04]  /*3fbf0*/  STL [R1+0x3740], R41 ;  /* 0x0037402901007387 */ /* 0x000fe80000100800 */
[----:B------:R-:W-:Y:S04]  /*3fc00*/  STL.64 [R1+0x2bb0], R38 ;  /* 0x002bb02601007387 */ /* 0x000fe80000100a00 */
        /* <DEDUP_REMOVED lines=16> */
[----:B------:R-:W-:Y:S04]  /*3fd10*/  STL.64 [R1+0x2b78], R24 ;  /* 0x002b781801007387 */ /* 0x000fe80000100a00 */
[----:B------:R-:W-:Y:S04]  /*3fd20*/  STL [R1+0x376c], R25 ;  /* 0x00376c1901007387 */ /* 0x000fe80000100800 */
[----:B-----5:R-:W-:Y:S04]  /*3fd30*/  STL [R1+0x2b3c], R7 ;  /* 0x002b3c0701007387 */ /* 0x020fe80000100800 */
[----:B------:R-:W-:Y:S04]  /*3fd40*/  STL [R1+0x2b38], R6 ;  /* 0x002b380601007387 */ /* 0x000fe80000100800 */
[----:B------:R-:W-:Y:S04]  /*3fd50*/  STL [R1+0x2b34], R0 ;  /* 0x002b340001007387 */ /* 0x000fe80000100800 */
[----:B------:R-:W-:Y:S04]  /*3fd60*/  STL [R1+0x3770], R148 ;  /* 0x0037709401007387 */ /* 0x000fe80000100800 */
[----:B------:R-:W-:Y:S04]  /*3fd70*/  STL [R1+0x3774], R147 ;  /* 0x0037749301007387 */ /* 0x000fe80000100800 */
[----:B------:R-:W-:Y:S04]  /*3fd80*/  STL [R1+0x3778], R146 ;  /* 0x0037789201007387 */ /* 0x000fe80000100800 */
[----:B------:R0:W3:Y:S04]  /*3fd90*/  @P0 LDG.E.U8 R92, desc[UR10][R8.64] ;  /* 0x0000000a085c0981 */ /* 0x0000e8000c1e1100 */
[----:B------:R-:W-:Y:S04]  /*3fda0*/  STL [R1+0x377c], R145 ;  /* 0x00377c9101007387 */ /* 0x000fe80000100800 */
[----:B------:R-:W-:Y:S01]  /*3fdb0*/  STL [R1+0x3780], R151 ;  /* 0x0037809701007387 */ /* 0x000fe20000100800 */
[----:B0-----:R-:W-:-:S02]  /*3fdc0*/  @P0 IMAD.MOV.U32 R8, RZ, RZ, R12 ;  /* 0x000000ffff080224 */ /* 0x001fc400078e000c */
[----:B------:R-:W-:Y:S01]  /*3fdd0*/  @P0 IMAD.MOV.U32 R9, RZ, RZ, R5 ;  /* 0x000000ffff090224 */ /* 0x000fe200078e0005 */
[----:B------:R-:W-:Y:S04]  /*3fde0*/  STL [R1+0x2b70], R4 ;  /* 0x002b700401007387 */ /* 0x000fe80000100800 */
[----:B------:R-:W-:Y:S04]  /*3fdf0*/  STL [R1+0x3784], R4 ;  /* 0x0037840401007387 */ /* 0x000fe80000100800 */
[----:B------:R0:W-:Y:S04]  /*3fe00*/  STL [R1+0x2b68], R3 ;  /* 0x002b680301007387 */ /* 0x0001e80000100800 */
[----:B------:R2:W3:Y:S04]  /*3fe10*/  @P0 LDG.E.U8 R99, desc[UR10][R8.64] ;  /* 0x0000000a08630981 */ /* 0x0004e8000c1e1100 */
[----:B0-----:R-:W3:Y:S04]  /*3fe20*/  LDL.LU R3, [R1+0x1848] ;  /* 0x0018480001037983 */ /* 0x001ee80000300800 */
[----:B------:R-:W-:Y:S01]  /*3fe30*/  STL [R1+0x3408], R12 ;  /* 0x0034080c01007387 */ /* 0x000fe20000100800 */
[----:B--2---:R-:W-:-:S03]  /*3fe40*/  @P1 IMAD.MOV.U32 R8, RZ, RZ, R150 ;  /* 0x000000ffff081224 */ /* 0x004fc600078e0096 */
[----:B------:R-:W-:Y:S04]  /*3fe50*/  STL [R1+0x3788], R12 ;  /* 0x0037880c01007387 */ /* 0x000fe80000100800 */
[----:B------:R-:W-:Y:S04]  /*3fe60*/  STL [R1+0x2b64], R5 ;  /* 0x002b640501007387 */ /* 0x000fe80000100800 */
[----:B------:R-:W-:Y:S04]  /*3fe70*/  STL [R1+0x378c], R5 ;  /* 0x00378c0501007387 */ /* 0x000fe80000100800 */
[----:B------:R-:W-:Y:S01]  /*3fe80*/  STL [R1+0x3790], R150 ;  /* 0x0037909601007387 */ /* 0x000fe20000100800 */
[----:B----4-:R-:W-:-:S03]  /*3fe90*/  @P1 IMAD.MOV.U32 R9, RZ, RZ, R46 ;  /* 0x000000ffff091224 */ /* 0x010fc600078e002e */
[----:B------:R-:W2:Y:S04]  /*3fea0*/  LDL.LU R46, [R1+0x1838] ;  /* 0x00183800012e7983 */ /* 0x000ea80000300800 */
[----:B------:R0:W4:Y:S04]  /*3feb0*/  @P1 LDG.E.U8 R93, desc[UR10][R8.64] ;  /* 0x0000000a085d1981 */ /* 0x000128000c1e1100 */
[----:B------:R-:W0:Y:S04]  /*3fec0*/  LDL R8, [R1+0x1854] ;  /* 0x0018540001087983 */ /* 0x000e280000100800 */
[----:B------:R-:W0:Y:S02]  /*3fed0*/  LDL R9, [R1+0x1858] ;  /* 0x0018580001097983 */ /* 0x000e240000100800 */
[----:B0-----:R-:W-:-:S04]  /*3fee0*/  @P1 LOP3.LUT R9, R9, R8, RZ, 0x3c, !PT ;  /* 0x0000000809091212 */ /* 0x001fc800078e3cff */
[----:B------:R-:W-:-:S04]  /*3fef0*/  @P1 LOP3.LUT R8, R9, R8, RZ, 0x3c, !PT ;  /* 0x0000000809081212 */ /* 0x000fc800078e3cff */
[----:B------:R-:W-:-:S05]  /*3ff00*/  @P1 LOP3.LUT R9, R9, R8, RZ, 0x3c, !PT ;  /* 0x0000000809091212 */ /* 0x000fca00078e3cff */
[----:B------:R0:W4:Y:S04]  /*3ff10*/  @P1 LDG.E.U8 R98, desc[UR10][R8.64] ;  /* 0x0000000a08621981 */ /* 0x000128000c1e1100 */
[----:B------:R-:W0:Y:S04]  /*3ff20*/  LDL R8, [R1+0x184c] ;  /* 0x00184c0001087983 */ /* 0x000e280000100800 */
[----:B------:R-:W0:Y:S01]  /*3ff30*/  LDL R9, [R1+0x1850] ;  /* 0x0018500001097983 */ /* 0x000e220000100800 */
[----:B------:R-:W-:Y:S02]  /*3ff40*/  PRMT R87, RZ, 0x7610, R87 ;  /* 0x00007610ff577816 */ /* 0x000fe40000000057 */
[----:B0-----:R-:W-:-:S04]  /*3ff50*/  @P2 LOP3.LUT R9, R9, R8, RZ, 0x3c, !PT ;  /* 0x0000000809092212 */ /* 0x001fc800078e3cff */
[----:B------:R-:W-:-:S04]  /*3ff60*/  @P2 LOP3.LUT R8, R9, R8, RZ, 0x3c, !PT ;  /* 0x0000000809082212 */ /* 0x000fc800078e3cff */
[----:B------:R-:W-:-:S05]  /*3ff70*/  @P2 LOP3.LUT R9, R9, R8, RZ, 0x3c, !PT ;  /* 0x0000000809092212 */ /* 0x000fca00078e3cff */
[----:B------:R3:W4:Y:S04]  /*3ff80*/  @P2 LDG.E.U8 R87, desc[UR10][R8.64] ;  /* 0x0000000a08572981 */ /* 0x000728000c1e1100 */
[----:B------:R-:W2:Y:S01]  /*3ff90*/  LDL R9, [R1+0x1844] ;  /* 0x0018440001097983 */ /* 0x000ea20000100800 */
[----:B------:R-:W-:Y:S01]  /*3ffa0*/  PRMT R111, RZ, 0x7610, R111 ;  /* 0x00007610ff6f7816 */ /* 0x000fe2000000006f */
[----:B---3--:R-:W-:Y:S02]  /*3ffb0*/  @P2 IMAD.MOV.U32 R8, RZ, RZ, R3 ;  /* 0x000000ffff082224 */ /* 0x008fe400078e0003 */
[----:B------:R-:W-:Y:S04]  /*3ffc0*/  STL [R1+0x2b6c], R3 ;  /* 0x002b6c0301007387 */ /* 0x000fe80000100800 */
[----:B------:R-:W-:Y:S01]  /*3ffd0*/  STL [R1+0x3794], R3 ;  /* 0x0037940301007387 */ /* 0x000fe20000100800 */
[----:B------:R-:W-:-:S03]  /*3ffe0*/  ISETP.GT.AND P0, PT, R2, 0x3, PT ;  /* 0x000000030200780c */ /* 0x000fc60003f04270 */
[----:B--2---:R0:W2:Y:S04]  /*3fff0*/  @P2 LDG.E.U8 R111, desc[UR10][R8.64] ;  /* 0x0000000a086f2981 */ /* 0x0040a8000c1e1100 */
[----:B------:R-:W3:Y:S01]  /*40000*/  LDL R9, [R1+0x183c] ;  /* 0x00183c0001097983 */ /* 0x000ee20000100800 */
[----:B------:R-:W-:-:S05]  /*40010*/  PRMT R86, RZ, 0x7610, R86 ;  /* 0x00007610ff567816 */ /* 0x000fca0000000056 */
[----:B0-----:R-:W-:Y:S01]  /*40020*/  @P0 IMAD.MOV.U32 R8, RZ, RZ, R149 ;  /* 0x000000ffff080224 */ /* 0x001fe200078e0095 */
[----:B------:R-:W-:Y:S01]  /*40030*/  STL [R1+0x3798], R149 ;  /* 0x0037989501007387 */ /* 0x000fe20000100800 */
[----:B------:R-:W-:-:S03]  /*40040*/  PRMT R108, RZ, 0x7610, R108 ;  /* 0x00007610ff6c7816 */ /* 0x000fc6000000006c */
[----:B---3--:R0:W3:Y:S04]  /*40050*/  @P0 LDG.E.U8 R86, desc[UR10][R8.64] ;  /* 0x0000000a08560981 */ /* 0x0080e8000c1e1100 */
[----:B------:R-:W4:Y:S01]  /*40060*/  LDL R9, [R1+0x1834] ;  /* 0x0018340001097983 */ /* 0x000f220000100800 */
[----:B0-----:R-:W-:-:S03]  /*40070*/  @P0 IMAD.MOV.U32 R8, RZ, RZ, R46 ;  /* 0x000000ffff080224 */ /* 0x001fc600078e002e */
[----:B------:R-:W-:Y:S01]  /*40080*/  STL [R1+0x379c], R46 ;  /* 0x00379c2e01007387 */ /* 0x000fe20000100800 */
[----:B------:R-:W-:-:S03]  /*40090*/  ISETP.GT.AND P1, PT, R2, 0x4, PT ;  /* 0x000000040200780c */ /* 0x000fc60003f24270 */
[----:B----4-:R0:W4:Y:S04]  /*400a0*/  @P0 LDG.E.U8 R108, desc[UR10][R8.64] ;  /* 0x0000000a086c0981 */ /* 0x010128000c1e1100 */
[----:B------:R-:W0:Y:S04]  /*400b0*/  LDL R8, [R1+0x182c] ;  /* 0x00182c0001087983 */ /* 0x000e280000100800 */
[----:B------:R-:W0:Y:S01]  /*400c0*/  LDL R9, [R1+0x1830] ;  /* 0x0018300001097983 */ /* 0x000e220000100800 */
[----:B------:R-:W-:Y:S02]  /*400d0*/  PRMT R94, RZ, 0x7610, R94 ;  /* 0x00007610ff5e7816 */ /* 0x000fe4000000005e */
[----:B0-----:R-:W-:-:S04]  /*400e0*/  @P1 LOP3.LUT R9, R9, R8, RZ, 0x3c, !PT ;  /* 0x0000000809091212 */ /* 0x001fc800078e3cff */
[----:B------:R-:W-:-:S04]  /*400f0*/  @P1 LOP3.LUT R8, R9, R8, RZ, 0x3c, !PT ;  /* 0x0000000809081212 */ /* 0x000fc800078e3cff */
[----:B------:R-:W-:-:S05]  /*40100*/  @P1 LOP3.LUT R9, R9, R8, RZ, 0x3c, !PT ;  /* 0x0000000809091212 */ /* 0x000fca00078e3cff */
[----:B------:R0:W2:Y:S04]  /*40110*/  @P1 LDG.E.U8 R94, desc[UR10][R8.64] ;  /* 0x0000000a085e1981 */ /* 0x0000a8000c1e1100 */
[----:B------:R-:W0:Y:S04]  /*40120*/  LDL R8, [R1+0x1824] ;  /* 0x0018240001087983 */ /* 0x000e280000100800 */
[----:B------:R-:W0:Y:S01]  /*40130*/  LDL R9, [R1+0x1828] ;  /* 0x0018280001097983 */ /* 0x000e220000100800 */
[----:B------:R-:W-:Y:S02]  /*40140*/  PRMT R101, RZ, 0x7610, R101 ;  /* 0x00007610ff657816 */ /* 0x000fe40000000065 */
[----:B0-----:R-:W-:-:S04]  /*40150*/  @P1 LOP3.LUT R9, R9, R8, RZ, 0x3c, !PT ;  /* 0x0000000809091212 */ /* 0x001fc800078e3cff */
[----:B------:R-:W-:-:S04]  /*40160*/  @P1 LOP3.LUT R8, R9, R8, RZ, 0x3c, !PT ;  /* 0x0000000809081212 */ /* 0x000fc800078e3cff */
[----:B------:R-:W-:-:S05]  /*40170*/  @P1 LOP3.LUT R9, R9, R8, RZ, 0x3c, !PT ;  /* 0x0000000809091212 */ /* 0x000fca00078e3cff */
[----:B------:R0:W4:Y:S04]  /*40180*/  @P1 LDG.E.U8 R101, desc[UR10][R8.64] ;  /* 0x0000000a08651981 */ /* 0x000128000c1e1100 */
[----:B------:R-:W0:Y:S04]  /*40190*/  LDL R8, [R1+0x181c] ;  /* 0x00181c0001087983 */ /* 0x000e280000100800 */
[----:B------:R-:W0:Y:S01]  /*401a0*/  LDL R9, [R1+0x1820] ;  /* 0x0018200001097983 */ /* 0x000e220000100800 */
[----:B------:R-:W-:Y:S02]  /*401b0*/  ISETP.GT.AND P2, PT, R2, 0x5, PT ;  /* 0x000000050200780c */ /* 0x000fe40003f44270 */
[----:B------:R-:W-:-:S11]  /*401c0*/  PRMT R95, RZ, 0x7610, R95 ;  /* 0x00007610ff5f7816 */ /* 0x000fd6000000005f */
[----:B0-----:R-:W-:-:S04]  /*401d0*/  @P2 LOP3.LUT R9, R9, R8, RZ, 0x3c, !PT ;  /* 0x0000000809092212 */ /* 0x001fc800078e3cff */
[----:B------:R-:W-:-:S04]  /*401e0*/  @P2 LOP3.LUT R8, R9, R8, RZ, 0x3c, !PT ;  /* 0x0000000809082212 */ /* 0x000fc800078e3cff */
[----:B------:R-:W-:-:S05]  /*401f0*/  @P2 LOP3.LUT R9, R9, R8, RZ, 0x3c, !PT ;  /* 0x0000000809092212 */ /* 0x000fca00078e3cff */
[----:B------:R0:W3:Y:S04]  /*40200*/  @P2 LDG.E.U8 R95, desc[UR10][R8.64] ;  /* 0x0000000a085f2981 */ /* 0x0000e8000c1e1100 */
        /* <DEDUP_REMOVED lines=1131> */
[----:B------:R-:W2:Y:S01]  /*448c0*/  @P0 LDG.E.U8 R246, desc[UR10][R8.64] ;  /* 0x0000000a08f60981 */ /* 0x000ea2000c1e1100 */
[----:B------:R-:W-:-:S03]  /*448d0*/  ISETP.GT.AND P1, PT, R2, 0x51, PT ;  /* 0x000000510200780c */ /* 0x000fc60003f24270 */
[----:B--2---:R0:W-:Y:S04]  /*448e0*/  STL [R1+0xfb0], R246 ;  /* 0x000fb0f601007387 */ /* 0x0041e80000100800 */
[----:B0-----:R-:W2:Y:S04]  /*448f0*/  LDL.LU R246, [R1+0x38f0] ;  /* 0x0038f00001f67983 */ /* 0x001ea80000300800 */
[----:B------:R-:W3:Y:S04]  /*44900*/  LDL R8, [R1+0x277c] ;  /* 0x00277c0001087983 */ /* 0x000ee80000100800 */
[----:B------:R-:W3:Y:S01]  /*44910*/  LDL R9, [R1+0x2780] ;  /* 0x0027800001097983 */ /* 0x000ee20000100800 */
[----:B------:R-:W-:-:S02]  /*44920*/  PRMT R238, RZ, 0x7610, R238 ;  /* 0x00007610ffee7816 */ /* 0x000fc400000000ee */
[----:B---3--:R-:W-:-:S04]  /*44930*/  @P1 LOP3.LUT R9, R9, R8, RZ, 0x3c, !PT ;  /* 0x0000000809091212 */ /* 0x008fc800078e3cff */
[----:B------:R-:W-:-:S04]  /*44940*/  @P1 LOP3.LUT R8, R9, R8, RZ, 0x3c, !PT ;  /* 0x0000000809081212 */ /* 0x000fc800078e3cff */
[----:B------:R-:W-:-:S05]  /*44950*/  @P1 LOP3.LUT R9, R9, R8, RZ, 0x3c, !PT ;  /* 0x0000000809091212 */ /* 0x000fca00078e3cff */
[----:B------:R0:W3:Y:S04]  /*44960*/  @P1 LDG.E.U8 R238, desc[UR10][R8.64] ;  /* 0x0000000a08ee1981 */ /* 0x0000e8000c1e1100 */
[----:B------:R-:W0:Y:S04]  /*44970*/  LDL R8, [R1+0x2774] ;  /* 0x0027740001087983 */ /* 0x000e280000100800 */
[----:B------:R-:W0:Y:S01]  /*44980*/  LDL R9, [R1+0x2778] ;  /* 0x0027780001097983 */ /* 0x000e220000100800 */
[----:B--2---:R-:W-:Y:S02]  /*44990*/  PRMT R246, RZ, 0x7610, R246 ;  /* 0x00007610fff67816 */ /* 0x004fe400000000f6 */
[----:B0-----:R-:W-:-:S04]  /*449a0*/  @P1 LOP3.LUT R9, R9, R8, RZ, 0x3c, !PT ;  /* 0x0000000809091212 */ /* 0x001fc800078e3cff */
[----:B------:R-:W-:-:S04]  /*449b0*/  @P1 LOP3.LUT R8, R9, R8, RZ, 0x3c, !PT ;  /* 0x0000000809081212 */ /* 0x000fc800078e3cff */
[----:B------:R-:W-:-:S05]  /*449c0*/  @P1 LOP3.LUT R9, R9, R8, RZ, 0x3c, !PT ;  /* 0x0000000809091212 */ /* 0x000fca00078e3cff */
[----:B------:R-:W2:Y:S01]  /*449d0*/  @P1 LDG.E.U8 R246, desc[UR10][R8.64] ;  /* 0x0000000a08f61981 */ /* 0x000ea2000c1e1100 */
[----:B------:R-:W-:-:S03]  /*449e0*/  ISETP.GT.AND P0, PT, R2, 0x52, PT ;  /* 0x000000520200780c */ /* 0x000fc60003f04270 */
[----:B--2---:R0:W-:Y:S04]  /*449f0*/  STL [R1+0xfa8], R246 ;  /* 0x000fa8f601007387 */ /* 0x0041e80000100800 */
[----:B0-----:R-:W2:Y:S04]  /*44a00*/  LDL.LU R246, [R1+0x38ec] ;  /* 0x0038ec0001f67983 */ /* 0x001ea80000300800 */
[----:B------:R-:W4:Y:S04]  /*44a10*/  LDL R8, [R1+0x276c] ;  /* 0x00276c0001087983 */ /* 0x000f280000100800 */
[----:B------:R-:W4:Y:S01]  /*44a20*/  LDL R9, [R1+0x2770] ;  /* 0x0027700001097983 */ /* 0x000f220000100800 */
[----:B--2---:R-:W-:-:S02]  /*44a30*/  PRMT R246, RZ, 0x7610, R246 ;  /* 0x00007610fff67816 */ /* 0x004fc400000000f6 */
[----:B----4-:R-:W-:-:S04]  /*44a40*/  @P0 LOP3.LUT R9, R9, R8, RZ, 0x3c, !PT ;  /* 0x0000000809090212 */ /* 0x010fc800078e3cff */
        /* <DEDUP_REMOVED lines=9> */
[----:B------:R-:W4:Y:S01]  /*44ae0*/  @P0 LDG.E.U8 R231, desc[UR10][R8.64] ;  /* 0x0000000a08e70981 */ /* 0x000f22000c1e1100 */
[----:B------:R-:W-:-:S03]  /*44af0*/  ISETP.GT.AND P1, PT, R2, 0x53, PT ;  /* 0x000000530200780c */ /* 0x000fc60003f24270 */
[----:B----4-:R0:W-:Y:S04]  /*44b00*/  STL [R1+0xfa0], R231 ;  /* 0x000fa0e701007387 */ /* 0x0101e80000100800 */
[----:B0-----:R-:W4:Y:S04]  /*44b10*/  LDL.LU R231, [R1+0x38e8] ;  /* 0x0038e80001e77983 */ /* 0x001f280000300800 */
[----:B------:R-:W3:Y:S04]  /*44b20*/  LDL R8, [R1+0x275c] ;  /* 0x00275c0001087983 */ /* 0x000ee80000100800 */
[----:B------:R-:W3:Y:S01]  /*44b30*/  LDL R9, [R1+0x2760] ;  /* 0x0027600001097983 */ /* 0x000ee20000100800 */
[----:B----4-:R-:W-:-:S02]  /*44b40*/  PRMT R231, RZ, 0x7610, R231 ;  /* 0x00007610ffe77816 */ /* 0x010fc400000000e7 */
[----:B---3--:R-:W-:-:S04]  /*44b50*/  @P1 LOP3.LUT R9, R9, R8, RZ, 0x3c, !PT ;  /* 0x0000000809091212 */ /* 0x008fc800078e3cff */
        /* <DEDUP_REMOVED lines=13> */
[----:B------:R-:W2:Y:S04]  /*44c30*/  LDL R8, [R1+0x274c] ;  /* 0x00274c0001087983 */ /* 0x000ea80000100800 */
[----:B------:R-:W2:Y:S01]  /*44c40*/  LDL R9, [R1+0x2750] ;  /* 0x0027500001097983 */ /* 0x000ea20000100800 */
[----:B----4-:R-:W-:-:S02]  /*44c50*/  PRMT R223, RZ, 0x7610, R223 ;  /* 0x00007610ffdf7816 */ /* 0x010fc400000000df */
[----:B--2---:R-:W-:-:S04]  /*44c60*/  @P0 LOP3.LUT R9, R9, R8, RZ, 0x3c, !PT ;  /* 0x0000000809090212 */ /* 0x004fc800078e3cff */
        /* <DEDUP_REMOVED lines=206> */
[----:B------:R-:W2:Y:S04]  /*45950*/  @P0 LDG.E.U8 R84, desc[UR10][R8.64] ;  /* 0x0000000a08540981 */ /* 0x000ea8000c1e1100 */
[----:B--2---:R0:W-:Y:S04]  /*45960*/  STL [R1+0xfb8], R84 ;  /* 0x000fb85401007387 */ /* 0x0041e80000100800 */
[----:B0-----:R-:W2:Y:S04]  /*45970*/  LDL.LU R84, [R1+0x38b0] ;  /* 0x0038b00001547983 */ /* 0x001ea80000300800 */
[----:B------:R-:W4:Y:S04]  /*45980*/  LDL R8, [R1+0x2684] ;  /* 0x0026840001087983 */ /* 0x000f280000100800 */
[----:B------:R-:W4:Y:S01]  /*45990*/  LDL R9, [R1+0x2688] ;  /* 0x0026880001097983 */ /* 0x000f220000100800 */
[----:B------:R-:W-:-:S02]  /*459a0*/  PRMT R146, RZ, 0x7610, R146 ;  /* 0x00007610ff927816 */ /* 0x000fc40000000092 */
[----:B----4-:R-:W-:-:S04]  /*459b0*/  @P0 LOP3.LUT R9, R9, R8, RZ, 0x3c, !PT ;  /* 0x0000000809090212 */ /* 0x010fc800078e3cff */
[----:B------:R-:W-:-:S04]  /*459c0*/  @P0 LOP3.LUT R8, R9, R8, RZ, 0x3c, !PT ;  /* 0x0000000809080212 */ /* 0x000fc800078e3cff */
[----:B------:R-:W-:-:S05]  /*459d0*/  @P0 LOP3.LUT R9, R9, R8, RZ, 0x3c, !PT ;  /* 0x0000000809090212 */ /* 0x000fca00078e3cff */
[----:B------:R-:W4:Y:S04]  /*459e0*/  @P0 LDG.E.U8 R146, desc[UR10][R8.64] ;  /* 0x0000000a08920981 */ /* 0x000f28000c1e1100 */
[----:B------:R-:W3:Y:S04]  /*459f0*/  LDL R8, [R1+0x267c] ;  /* 0x00267c0001087983 */ /* 0x000ee80000100800 */
[----:B------:R-:W3:Y:S01]  /*45a00*/  LDL R9, [R1+0x2680] ;  /* 0x0026800001097983 */ /* 0x000ee20000100800 */
[----:B------:R-:W-:-:S03]  /*45a10*/  ISETP.GT.AND P1, PT, R2, 0x61, PT ;  /* 0x000000610200780c */ /* 0x000fc60003f24270 */
[----:B----4-:R0:W-:Y:S10]  /*45a20*/  STL [R1+0x37a0], R146 ;  /* 0x0037a09201007387 */ /* 0x0101f40000100800 */
[----:B---3--:R-:W-:-:S04]  /*45a30*/  @P1 LOP3.LUT R9, R9, R8, RZ, 0x3c, !PT ;  /* 0x0000000809091212 */ /* 0x008fc800078e3cff */
[C---:B------:R-:W-:Y:S02]  /*45a40*/  @P1 LOP3.LUT R8, R9.reuse, R8, RZ, 0x3c, !PT ;  /* 0x0000000809081212 */ /* 0x040fe400078e3cff */
[----:B0-----:R-:W-:Y:S02]  /*45a50*/  PRMT R146, RZ, 0x7610, R146 ;  /* 0x00007610ff927816 */ /* 0x001fe40000000092 */
[----:B------:R-:W-:-:S05]  /*45a60*/  @P1 LOP3.LUT R9, R9, R8, RZ, 0x3c, !PT ;  /* 0x0000000809091212 */ /* 0x000fca00078e3cff */
[----:B------:R-:W3:Y:S04]  /*45a70*/  @P1 LDG.E.U8 R146, desc[UR10][R8.64] ;  /* 0x0000000a08921981 */ /* 0x000ee8000c1e1100 */
[----:B------:R-:W4:Y:S04]  /*45a80*/  LDL R8, [R1+0x2674] ;  /* 0x0026740001087983 */ /* 0x000f280000100800 */
[----:B------:R-:W4:Y:S01]  /*45a90*/  LDL R9, [R1+0x2678] ;  /* 0x0026780001097983 */ /* 0x000f220000100800 */
[----:B------:R-:W-:-:S03]  /*45aa0*/  PRMT R147, RZ, 0x7610, R147 ;  /* 0x00007610ff937816 */ /* 0x000fc60000000093 */
[----:B---3--:R0:W-:Y:S01]  /*45ab0*/  STL [R1+0x37a4], R146 ;  /* 0x0037a49201007387 */ /* 0x0081e20000100800 */
[----:B------:R-:W-:Y:S02]  /*45ac0*/  ISETP.GT.AND P0, PT, R2, 0x62, PT ;  /* 0x000000620200780c */ /* 0x000fe40003f04270 */
[----:B------:R-:W-:Y:S02]  /*45ad0*/  PRMT R46, RZ, 0x7610, R46 ;  /* 0x00007610ff2e7816 */ /* 0x000fe4000000002e */
[----:B------:R-:W-:Y:S02]  /*45ae0*/  PRMT R36, RZ, 0x7610, R36 ;  /* 0x00007610ff247816 */ /* 0x000fe40000000024 */
[----:B------:R-:W-:Y:S01]  /*45af0*/  PRMT R149, RZ, 0x7610, R149 ;  /* 0x00007610ff957816 */ /* 0x000fe20000000095 */
[----:B0-----:R-:W3:Y:S01]  /*45b00*/  LDL R146, [R1+0x2658] ;  /* 0x0026580001927983 */ /* 0x001ee20000100800 */
[----:B----4-:R-:W-:-:S04]  /*45b10*/  @P1 LOP3.LUT R9, R9, R8, RZ, 0x3c, !PT ;  /* 0x0000000809091212 */ /* 0x010fc800078e3cff */
[----:B------:R-:W-:-:S04]  /*45b20*/  @P1 LOP3.LUT R8, R9, R8, RZ, 0x3c, !PT ;  /* 0x0000000809081212 */ /* 0x000fc800078e3cff */
[----:B------:R-:W-:-:S05]  /*45b30*/  @P1 LOP3.LUT R9, R9, R8, RZ, 0x3c, !PT ;  /* 0x0000000809091212 */ /* 0x000fca00078e3cff */
        /* <DEDUP_REMOVED lines=15> */
[----:B------:R-:W-:-:S13]  /*45c30*/  ISETP.GT.AND P1, PT, R2, 0x63, PT ;  /* 0x000000630200780c */ /* 0x000fda0003f24270 */
[----:B0-----:R-:W-:-:S04]  /*45c40*/  @P1 LOP3.LUT R9, R9, R8, RZ, 0x3c, !PT ;  /* 0x0000000809091212 */ /* 0x001fc800078e3cff */
[----:B------:R-:W-:-:S04]  /*45c50*/  @P1 LOP3.LUT R8, R9, R8, RZ, 0x3c, !PT ;  /* 0x0000000809081212 */ /* 0x000fc800078e3cff */
[----:B------:R-:W-:-:S05]  /*45c60*/  @P1 LOP3.LUT R9, R9, R8, RZ, 0x3c, !PT ;  /* 0x0000000809091212 */ /* 0x000fca00078e3cff */
[----:B------:R3:W4:Y:S04]  /*45c70*/  @P1 LDG.E.U8 R149, desc[UR10][R8.64] ;  /* 0x0000000a08951981 */ /* 0x000728000c1e1100 */
[----:B------:R-:W2:Y:S01]  /*45c80*/  LDL R9, [R1+0x2654] ;  /* 0x0026540001097983 */ /* 0x000ea20000100800 */
[----:B------:R-:W-:Y:S01]  /*45c90*/  PRMT R35, RZ, 0x7610, R35 ;  /* 0x00007610ff237816 */ /* 0x000fe20000000023 */
[----:B---3--:R-:W-:Y:S01]  /*45ca0*/  @P1 IMAD.MOV.U32 R8, RZ, RZ, R146 ;  /* 0x000000ffff081224 */ /* 0x008fe200078e0092 */
[----:B------:R-:W-:Y:S01]  /*45cb0*/  ISETP.GT.AND P0, PT, R2, 0x64, PT ;  /* 0x000000640200780c */ /* 0x000fe20003f04270 */
[----:B------:R-:W3:Y:S04]  /*45cc0*/  LDL R146, [R1+0x2630] ;  /* 0x0026300001927983 */ /* 0x000ee80000100800 */
[----:B--2---:R0:W2:Y:S04]  /*45cd0*/  @P1 LDG.E.U8 R35, desc[UR10][R8.64] ;  /* 0x0000000a08231981 */ /* 0x0040a8000c1e1100 */
[----:B------:R-:W0:Y:S04]  /*45ce0*/  LDL R8, [R1+0x264c] ;  /* 0x00264c0001087983 */ /* 0x000e280000100800 */
[----:B------:R-:W0:Y:S01]  /*45cf0*/  LDL R9, [R1+0x2650] ;  /* 0x0026500001097983 */ /* 0x000e220000100800 */
[----:B------:R-:W-:-:S02]  /*45d00*/  PRMT R3, RZ, 0x7610, R3 ;  /* 0x00007610ff037816 */ /* 0x000fc40000000003 */
        /* <DEDUP_REMOVED lines=13> */
[----:B------:R-:W-:Y:S02]  /*45de0*/  ISETP.GT.AND P1, PT, R2, 0x65, PT ;  /* 0x000000650200780c */ /* 0x000fe40003f24270 */
[----:B------:R-:W-:-:S11]  /*45df0*/  PRMT R150, RZ, 0x7610, R150 ;  /* 0x00007610ff967816 */ /* 0x000fd60000000096 */
[----:B0-----:R-:W-:-:S04]  /*45e00*/  @P1 LOP3.LUT R9, R9, R8, RZ, 0x3c, !PT ;  /* 0x0000000809091212 */ /* 0x001fc800078e3cff */
[----:B------:R-:W-:-:S04]  /*45e10*/  @P1 LOP3.LUT R8, R9, R8, RZ, 0x3c, !PT ;  /* 0x0000000809081212 */ /* 0x000fc800078e3cff */
[----:B------:R-:W-:-:S05]  /*45e20*/  @P1 LOP3.LUT R9, R9, R8, RZ, 0x3c, !PT ;  /* 0x0000000809091212 */ /* 0x000fca00078e3cff */
[----:B------:R0:W2:Y:S04]  /*45e30*/  @P1 LDG.E.U8 R150, desc[UR10][R8.64] ;  /* 0x0000000a08961981 */ /* 0x0000a8000c1e1100 */
[----:B------:R-:W0:Y:S04]  /*45e40*/  LDL R8, [R1+0x2634] ;  /* 0x0026340001087983 */ /* 0x000e280000100800 */
[----:B------:R-:W0:Y:S01]  /*45e50*/  LDL R9, [R1+0x2638] ;  /* 0x0026380001097983 */ /* 0x000e220000100800 */
[----:B------:R-:W-:Y:S02]  /*45e60*/  PRMT R25, RZ, 0x7610, R25 ;  /* 0x00007610ff197816 */ /* 0x000fe40000000019 */
[----:B------:R-:W-:-:S02]  /*45e70*/  ISETP.GT.AND P0, PT, R2, 0x66, PT ;  /* 0x000000660200780c */ /* 0x000fc40003f04270 */
[----:B0-----:R-:W-:-:S04]  /*45e80*/  @P1 LOP3.LUT R9, R9, R8, RZ, 0x3c, !PT ;  /* 0x0000000809091212 */ /* 0x001fc800078e3cff */
[----:B------:R-:W-:-:S04]  /*45e90*/  @P1 LOP3.LUT R8, R9, R8, RZ, 0x3c, !PT ;  /* 0x0000000809081212 */ /* 0x000fc800078e3cff */
[----:B------:R-:W-:-:S05]  /*45ea0*/  @P1 LOP3.LUT R9, R9, R8, RZ, 0x3c, !PT ;  /* 0x0000000809091212 */ /* 0x000fca00078e3cff */
[----:B------:R3:W2:Y:S04]  /*45eb0*/  @P1 LDG.E.U8 R25, desc[UR10][R8.64] ;  /* 0x0000000a08191981 */ /* 0x0006a8000c1e1100 */
[----:B------:R-:W4:Y:S01]  /*45ec0*/  LDL R9, [R1+0x262c] ;  /* 0x00262c0001097983 */ /* 0x000f220000100800 */
[----:B------:R-:W-:Y:S01]  /*45ed0*/  PRMT R5, RZ, 0x7610, R5 ;  /* 0x00007610ff057816 */ /* 0x000fe20000000005 */
[----:B---3--:R-:W-:Y:S01]  /*45ee0*/  @P0 IMAD.MOV.U32 R8, RZ, RZ, R146 ;  /* 0x000000ffff080224 */ /* 0x008fe200078e0092 */
[----:B------:R-:W-:Y:S01]  /*45ef0*/  PRMT R39, RZ, 0x7610, R39 ;  /* 0x00007610ff277816 */ /* 0x000fe20000000027 */
[----:B------:R-:W3:Y:S04]  /*45f00*/  LDL R146, [R1+0x2608] ;  /* 0x0026080001927983 */ /* 0x000ee80000100800 */
[----:B----4-:R0:W4:Y:S04]  /*45f10*/  @P0 LDG.E.U8 R5, desc[UR10][R8.64] ;  /* 0x0000000a08050981 */ /* 0x010128000c1e1100 */
        /* <DEDUP_REMOVED lines=100> */
[----:B------:R-:W4:Y:S01]  /*46560*/  LDL R9, [R1+0x25b4] ;  /* 0x0025b40001097983 */ /* 0x000f220000100800 */
[----:B------:R-:W-:Y:S01]  /*46570*/  PRMT R32, RZ, 0x7610, R32 ;  /* 0x00007610ff207816 */ /* 0x000fe20000000020 */
[----:B---3--:R-:W-:Y:S01]  /*46580*/  @P1 IMAD.MOV.U32 R8, RZ, RZ, R146 ;  /* 0x000000ffff081224 */ /* 0x008fe200078e0092 */
[----:B------:R-:W-:Y:S01]  /*46590*/  ISETP.GT.AND P0, PT, R2, 0x6e, PT ;  /* 0x0000006e0200780c */ /* 0x000fe20003f04270 */
[----:B------:R-:W3:Y:S04]  /*465a0*/  LDL R146, [R1+0x2590] ;  /* 0x0025900001927983 */ /* 0x000ee80000100800 */
[----:B----4-:R0:W4:Y:S04]  /*465b0*/  @P1 LDG.E.U8 R32, desc[UR10][R8.64] ;  /* 0x0000000a08201981 */ /* 0x010128000c1e1100 */
[----:B------:R-:W0:Y:S04]  /*465c0*/  LDL R8, [R1+0x25ac] ;  /* 0x0025ac0001087983 */ /* 0x000e280000100800 */
[----:B------:R-:W0:Y:S01]  /*465d0*/  LDL R9, [R1+0x25b0] ;  /* 0x0025b00001097983 */ /* 0x000e220000100800 */
[----:B------:R-:W-:-:S02]  /*465e0*/  PRMT R50, RZ, 0x7610, R50 ;  /* 0x00007610ff327816 */ /* 0x000fc40000000032 */
        /* <DEDUP_REMOVED lines=22> */
[----:B------:R-:W-:-:S02]  /*46750*/  ISETP.GT.AND P0, PT, R2, 0x70, PT ;  /* 0x000000700200780c */ /* 0x000fc40003f04270 */
[----:B0-----:R-:W-:-:S04]  /*46760*/  @P1 LOP3.LUT R9, R9, R8, RZ, 0x3c, !PT ;  /* 0x0000000809091212 */ /* 0x001fc800078e3cff */
[----:B------:R-:W-:-:S04]  /*46770*/  @P1 LOP3.LUT R8, R9, R8, RZ, 0x3c, !PT ;  /* 0x0000000809081212 */ /* 0x000fc800078e3cff */
[----:B------:R-:W-:-:S05]  /*46780*/  @P1 LOP3.LUT R9, R9, R8, RZ, 0x3c, !PT ;  /* 0x0000000809091212 */ /* 0x000fca00078e3cff */
[----:B------:R3:W4:Y:S04]  /*46790*/  @P1 LDG.E.U8 R34, desc[UR10][R8.64] ;  /* 0x0000000a08221981 */ /* 0x000728000c1e1100 */
[----:B------:R-:W2:Y:S01]  /*467a0*/  LDL R9, [R1+0x258c] ;  /* 0x00258c0001097983 */ /* 0x000ea20000100800 */
[----:B------:R-:W-:Y:S01]  /*467b0*/  PRMT R47, RZ, 0x7610, R47 ;  /* 0x00007610ff2f7816 */ /* 0x000fe2000000002f */
[----:B---3--:R-:W-:Y:S01]  /*467c0*/  @P0 IMAD.MOV.U32 R8, RZ, RZ, R146 ;  /* 0x000000ffff080224 */ /* 0x008fe200078e0092 */
[----:B------:R-:W-:Y:S01]  /*467d0*/  PRMT R63, RZ, 0x7610, R63 ;  /* 0x00007610ff3f7816 */ /* 0x000fe2000000003f */
[----:B------:R-:W3:Y:S04]  /*467e0*/  LDL R146, [R1+0x2568] ;  /* 0x0025680001927983 */ /* 0x000ee80000100800 */
[----:B--2---:R0:W2:Y:S04]  /*467f0*/  @P0 LDG.E.U8 R47, desc[UR10][R8.64] ;  /* 0x0000000a082f0981 */ /* 0x0040a8000c1e1100 */
        /* <DEDUP_REMOVED lines=210> */
[----:B------:R-:W-:Y:S02]  /*47520*/  LOP3.LUT R92, R92, 0xffff, RZ, 0xc0, !PT ;  /* 0x0000ffff5c5c7812 */ /* 0x000fe400078ec0ff */
[----:B------:R-:W-:Y:S02]  /*47530*/  LOP3.LUT R93, R93, 0xffff, RZ, 0xc0, !PT ;  /* 0x0000ffff5d5d7812 */ /* 0x000fe400078ec0ff */
[----:B------:R-:W-:-:S02]  /*47540*/  LOP3.LUT R94, R94, 0xffff, RZ, 0xc0, !PT ;  /* 0x0000ffff5e5e7812 */ /* 0x000fc400078ec0ff */
[----:B------:R-:W-:Y:S02]  /*47550*/  PRMT R92, R92, 0x3340, R93 ;  /* 0x000033405c5c7816 */ /* 0x000fe4000000005d */
[----:B------:R-:W-:Y:S02]  /*47560*/  LOP3.LUT R95, R95, 0xffff, RZ, 0xc0, !PT ;  /* 0x0000ffff5f5f7812 */ /* 0x000fe400078ec0ff */
[----:B------:R-:W-:Y:S02]  /*47570*/  LOP3.LUT R96, R96, 0xffff, RZ, 0xc0, !PT ;  /* 0x0000ffff60607812 */ /* 0x000fe400078ec0ff */
[----:B------:R-:W-:Y:S02]  /*47580*/  PRMT R94, R94, 0x3340, R95 ;  /* 0x000033405e5e7816 */ /* 0x000fe4000000005f */
[----:B------:R-:W-:Y:S02]  /*47590*/  LOP3.LUT R97, R97, 0xffff, RZ, 0xc0, !PT ;  /* 0x0000ffff61617812 */ /* 0x000fe400078ec0ff */
[----:B------:R-:W-:-:S02]  /*475a0*/  LOP3.LUT R15, R15, 0xffff, RZ, 0xc0, !PT ;  /* 0x0000ffff0f0f7812 */ /* 0x000fc400078ec0ff */
[----:B------:R-:W-:Y:S02]  /*475b0*/  LOP3.LUT R14, R14, 0xffff, RZ, 0xc0, !PT ;  /* 0x0000ffff0e0e7812 */ /* 0x000fe400078ec0ff */
[----:B------:R-:W-:Y:S02]  /*475c0*/  PRMT R96, R96, 0x3340, R97 ;  /* 0x0000334060607816 */ /* 0x000fe40000000061 */
[----:B------:R-:W-:Y:S02]  /*475d0*/  LOP3.LUT R11, R11, 0xffff, RZ, 0xc0, !PT ;  /* 0x0000ffff0b0b7812 */ /* 0x000fe400078ec0ff */
[----:B------:R-:W-:Y:S02]  /*475e0*/  LOP3.LUT R10, R10, 0xffff, RZ, 0xc0, !PT ;  /* 0x0000ffff0a0a7812 */ /* 0x000fe400078ec0ff */
[----:B------:R-:W-:Y:S02]  /*475f0*/  PRMT R14, R15, 0x3340, R14 ;  /* 0x000033400f0e7816 */ /* 0x000fe4000000000e */
[----:B------:R-:W-:-:S04]  /*47600*/  PRMT R11, R11, 0x3340, R10 ;  /* 0x000033400b0b7816 */ /* 0x000fc8000000000a */
[----:B------:R-:W-:Y:S01]  /*47610*/  PRMT R11, R14, 0x5410, R11 ;  /* 0x000054100e0b7816 */ /* 0x000fe2000000000b */
[----:B--2---:R0:W2:Y:S02]  /*47620*/  @P1 LDG.E.U8 R56, desc[UR10][R8.64] ;  /* 0x0000000a08381981 */ /* 0x0040a4000c1e1100 */
[----:B0-----:R-:W-:Y:S02]  /*47630*/  LOP3.LUT R9, R87, 0xffff, RZ, 0xc0, !PT ;  /* 0x0000ffff57097812 */ /* 0x001fe400078ec0ff */
[----:B------:R-:W-:Y:S01]  /*47640*/  LOP3.LUT R8, R86, 0xffff, RZ, 0xc0, !PT ;  /* 0x0000ffff56087812 */ /* 0x000fe200078ec0ff */
[----:B------:R-:W3:Y:S03]  /*47650*/  LDL.LU R87, [R1+0x38ac] ;  /* 0x0038ac0001577983 */ /* 0x000ee60000300800 */
[----:B------:R-:W-:Y:S01]  /*47660*/  PRMT R93, R9, 0x3340, R8 ;  /* 0x00003340095d7816 */ /* 0x000fe20000000008 */
[----:B------:R-:W4:Y:S01]  /*47670*/  LDL.LU R86, [R1+0x38a8] ;  /* 0x0038a80001567983 */ /* 0x000f220000300800 */
[----:B------:R-:W-:-:S02]  /*47680*/  LOP3.LUT R9, R89, 0xffff, RZ, 0xc0, !PT ;  /* 0x0000ffff59097812 */ /* 0x000fc400078ec0ff */
[----:B------:R-:W-:Y:S01]  /*47690*/  LOP3.LUT R8, R88, 0xffff, RZ, 0xc0, !PT ;  /* 0x0000ffff58087812 */ /* 0x000fe200078ec0ff */
[----:B------:R-:W2:Y:S03]  /*476a0*/  LDL.LU R89, [R1+0x38a4] ;  /* 0x0038a40001597983 */ /* 0x000ea60000300800 */
[----:B------:R-:W-:Y:S01]  /*476b0*/  PRMT R95, R9, 0x3340, R8 ;  /* 0x00003340095f7816 */ /* 0x000fe20000000008 */
[----:B------:R-:W2:Y:S01]  /*476c0*/  LDL.LU R88, [R1+0x38a0] ;  /* 0x0038a00001587983 */ /* 0x000ea20000300800 */
[----:B------:R-:W-:Y:S02]  /*476d0*/  LOP3.LUT R9, R91, 0xffff, RZ, 0xc0, !PT ;  /* 0x0000ffff5b097812 */ /* 0x000fe400078ec0ff */
[----:B------:R-:W-:Y:S01]  /*476e0*/  LOP3.LUT R8, R90, 0xffff, RZ, 0xc0, !PT ;  /* 0x0000ffff5a087812 */ /* 0x000fe200078ec0ff */
[----:B------:R-:W2:Y:S03]  /*476f0*/  LDL.LU R91, [R1+0x389c] ;  /* 0x00389c00015b7983 */ /* 0x000ea60000300800 */
[----:B------:R-:W-:Y:S01]  /*47700*/  PRMT R97, R9, 0x3340, R8 ;  /* 0x0000334009617816 */ /* 0x000fe20000000008 */
[----:B------:R-:W2:Y:S01]  /*47710*/  LDL.LU R90, [R1+0x3898] ;  /* 0x00389800015a7983 */ /* 0x000ea20000300800 */
[----:B------:R-:W-:-:S03]  /*47720*/  PRMT R8, R92, 0x5410, R93 ;  /* 0x000054105c087816 */ /* 0x000fc6000000005d */
[----:B------:R-:W3:Y:S01]  /*47730*/  LDL R146, [R1+0x296c] ;  /* 0x00296c0001927983 */ /* 0x000ee20000100800 */
[----:B------:R-:W-:-:S03]  /*47740*/  PRMT R9, R94, 0x5410, R95 ;  /* 0x000054105e097816 */ /* 0x000fc6000000005f */
[----:B------:R-:W4:Y:S01]  /*47750*/  LDL R15, [R1+0x2498] ;  /* 0x00249800010f7983 */ /* 0x000f220000100800 */
[----:B------:R-:W-:-:S03]  /*47760*/  PRMT R10, R96, 0x5410, R97 ;  /* 0x00005410600a7816 */ /* 0x000fc60000000061 */
[----:B------:R-:W2:Y:S04]  /*47770*/  LDL.LU R93, [R1+0x3894] ;  /* 0x00389400015d7983 */ /* 0x000ea80000300800 */
[----:B------:R-:W2:Y:S04]  /*47780*/  LDL.LU R92, [R1+0x3890] ;  /* 0x00389000015c7983 */ /* 0x000ea80000300800 */
[----:B------:R-:W2:Y:S04]  /*47790*/  LDL.LU R95, [R1+0x388c] ;  /* 0x00388c00015f7983 */ /* 0x000ea80000300800 */
[----:B------:R-:W2:Y:S04]  /*477a0*/  LDL.LU R94, [R1+0x3888] ;  /* 0x00388800015e7983 */ /* 0x000ea80000300800 */
[----:B------:R-:W2:Y:S04]  /*477b0*/  LDL.LU R97, [R1+0x3884] ;  /* 0x0038840001617983 */ /* 0x000ea80000300800 */
[----:B------:R-:W2:Y:S04]  /*477c0*/  LDL.LU R96, [R1+0x3880] ;  /* 0x0038800001607983 */ /* 0x000ea80000300800 */
[----:B------:R-:W4:Y:S01]  /*477d0*/  LDL R14, [R1+0x2494] ;  /* 0x00249400010e7983 */ /* 0x000f220000100800 */
[----:B------:R-:W-:-:S02]  /*477e0*/  PRMT R71, RZ, 0x7610, R71 ;  /* 0x00007610ff477816 */ /* 0x000fc40000000047 */
[----:B----4-:R-:W-:-:S04]  /*477f0*/  @P1 LOP3.LUT R15, R15, R14, RZ, 0x3c, !PT ;  /* 0x0000000e0f0f1212 */ /* 0x010fc800078e3cff */
[----:B------:R-:W-:-:S04]  /*47800*/  @P1 LOP3.LUT R14, R15, R14, RZ, 0x3c, !PT ;  /* 0x0000000e0f0e1212 */ /* 0x000fc800078e3cff */
[----:B------:R-:W-:-:S05]  /*47810*/  @P1 LOP3.LUT R15, R15, R14, RZ, 0x3c, !PT ;  /* 0x0000000e0f0f1212 */ /* 0x000fca00078e3cff */
[----:B------:R0:W4:Y:S01]  /*47820*/  @P1 LDG.E.U8 R71, desc[UR10][R14.64] ;  /* 0x0000000a0e471981 */ /* 0x000122000c1e1100 */
[----:B------:R-:W-:Y:S06]  /*47830*/  BAR.SYNC.DEFER_BLOCKING 0x0 ;  /* 0x0000000000007b1d */ /* 0x000fec0000010000 */
[----:B---3--:R1:W-:Y:S02]  /*47840*/  STS.128 [R146+UR4+0x10000], R8 ;  /* 0x0100000892007988 */ /* 0x0083e40008000c04 */
[----:B-1----:R-:W-:Y:S02]  /*47850*/  LOP3.LUT R11, R99, 0xffff, RZ, 0xc0, !PT ;  /* 0x0000ffff630b7812 */ /* 0x002fe400078ec0ff */
[----:B------:R-:W-:Y:S01]  /*47860*/  LOP3.LUT R10, R98, 0xffff, RZ, 0xc0, !PT ;  /* 0x0000ffff620a7812 */ /* 0x000fe200078ec0ff */
[----:B------:R-:W3:Y:S01]  /*47870*/  LDL.LU R99, [R1+0x387c] ;  /* 0x00387c0001637983 */ /* 0x000ee20000300800 */
[----:B------:R-:W-:-:S02]  /*47880*/  LOP3.LUT R9, R111, 0xffff, RZ, 0xc0, !PT ;  /* 0x0000ffff6f097812 */ /* 0x000fc400078ec0ff */
[----:B------:R-:W-:Y:S01]  /*47890*/  LOP3.LUT R8, R108, 0xffff, RZ, 0xc0, !PT ;  /* 0x0000ffff6c087812 */ /* 0x000fe200078ec0ff */
[----:B------:R-:W4:Y:S01]  /*478a0*/  LDL.LU R98, [R1+0x3878] ;  /* 0x0038780001627983 */ /* 0x000f220000300800 */
[----:B------:R-:W-:Y:S02]  /*478b0*/  PRMT R111, R11, 0x3340, R10 ;  /* 0x000033400b6f7816 */ /* 0x000fe4000000000a */
[----:B------:R-:W-:Y:S02]  /*478c0*/  PRMT R108, R9, 0x3340, R8 ;  /* 0x00003340096c7816 */ /* 0x000fe40000000008 */
[----:B------:R-:W-:Y:S02]  /*478d0*/  LOP3.LUT R11, R101, 0xffff, RZ, 0xc0, !PT ;  /* 0x0000ffff650b7812 */ /* 0x000fe400078ec0ff */
[----:B------:R-:W-:Y:S01]  /*478e0*/  LOP3.LUT R10, R100, 0xffff, RZ, 0xc0, !PT ;  /* 0x0000ffff640a7812 */ /* 0x000fe200078ec0ff */
[----:B------:R-:W3:Y:S01]  /*478f0*/  LDL.LU R101, [R1+0x3874] ;  /* 0x0038740001657983 */ /* 0x000ee20000300800 */
[----:B------:R-:W-:-:S02]  /*47900*/  LOP3.LUT R9, R113, 0xffff, RZ, 0xc0, !PT ;  /* 0x0000ffff71097812 */ /* 0x000fc400078ec0ff */
[----:B------:R-:W-:Y:S01]  /*47910*/  LOP3.LUT R8, R110, 0xffff, RZ, 0xc0, !PT ;  /* 0x0000ffff6e087812 */ /* 0x000fe200078ec0ff */
[----:B------:R-:W3:Y:S01]  /*47920*/  LDL.LU R100, [R1+0x3870] ;  /* 0x0038700001647983 */ /* 0x000ee20000300800 */
        /* <DEDUP_REMOVED lines=9> */
[----:B0-----:R-:W-:Y:S01]  /*479c0*/  PRMT R15, R9, 0x3340, R8 ;  /* 0x00003340090f7816 */ /* 0x001fe20000000008 */
[----:B------:R-:W3:Y:S01]  /*479d0*/  LDL.LU R105, [R1+0x3864] ;  /* 0x0038640001697983 */ /* 0x000ee20000300800 */
[----:B------:R-:W-:Y:S02]  /*479e0*/  LOP3.LUT R11, R104, 0xffff, RZ, 0xc0, !PT ;  /* 0x0000ffff680b7812 */ /* 0x000fe400078ec0ff */
[----:B------:R-:W-:Y:S01]  /*479f0*/  LOP3.LUT R10, R107, 0xffff, RZ, 0xc0, !PT ;  /* 0x0000ffff6b0a7812 */ /* 0x000fe200078ec0ff */
[----:B------:R-:W3:Y:S01]  /*47a00*/  LDL.LU R104, [R1+0x3860] ;  /* 0x0038600001687983 */ /* 0x000ee20000300800 */
[----:B------:R-:W-:-:S02]  /*47a10*/  LOP3.LUT R9, R106, 0xffff, RZ, 0xc0, !PT ;  /* 0x0000ffff6a097812 */ /* 0x000fc400078ec0ff */
[----:B------:R-:W-:Y:S01]  /*47a20*/  LOP3.LUT R8, R109, 0xffff, RZ, 0xc0, !PT ;  /* 0x0000ffff6d087812 */ /* 0x000fe200078ec0ff */
[----:B------:R-:W3:Y:S01]  /*47a30*/  LDL.LU R107, [R1+0x385c] ;  /* 0x00385c00016b7983 */ /* 0x000ee20000300800 */
[----:B------:R-:W-:Y:S02]  /*47a40*/  PRMT R14, R11, 0x3340, R10 ;  /* 0x000033400b0e7816 */ /* 0x000fe4000000000a */
[----:B------:R-:W-:Y:S01]  /*47a50*/  PRMT R11, R9, 0x3340, R8 ;  /* 0x00003340090b7816 */ /* 0x000fe20000000008 */
[----:B------:R-:W3:Y:S01]  /*47a60*/  LDL.LU R106, [R1+0x3858] ;  /* 0x00385800016a7983 */ /* 0x000ee20000300800 */
[----:B------:R-:W-:Y:S02]  /*47a70*/  PRMT R8, R111, 0x5410, R108 ;  /* 0x000054106f087816 */ /* 0x000fe4000000006c */
[----:B------:R-:W-:Y:S01]  /*47a80*/  PRMT R9, R113, 0x5410, R110 ;  /* 0x0000541071097816 */ /* 0x000fe2000000006e */
[----:B------:R-:W3:Y:S01]  /*47a90*/  LDL.LU R109, [R1+0x3854] ;  /* 0x00385400016d7983 */ /* 0x000ee20000300800 */
[----:B------:R-:W-:-:S02]  /*47aa0*/  PRMT R10, R112, 0x5410, R15 ;  /* 0x00005410700a7816 */ /* 0x000fc4000000000f */
[----:B------:R-:W-:Y:S01]  /*47ab0*/  PRMT R11, R14, 0x5410, R11 ;  /* 0x000054100e0b7816 */ /* 0x000fe2000000000b */
[----:B------:R-:W3:Y:S04]  /*47ac0*/  LDL.LU R108, [R1+0x3850] ;  /* 0x00385000016c7983 */ /* 0x000ee80000300800 */
[----:B------:R0:W-:Y:S04]  /*47ad0*/  STS.128 [R146+UR4+0x14000], R8 ;  /* 0x0140000892007988 */ /* 0x0001e80008000c04 */
[----:B------:R-:W3:Y:S04]  /*47ae0*/  LDL.LU R111, [R1+0x384c] ;  /* 0x00384c00016f7983 */ /* 0x000ee80000300800 */
[----:B------:R-:W3:Y:S04]  /*47af0*/  LDL.LU R110, [R1+0x3848] ;  /* 0x00384800016e7983 */ /* 0x000ee80000300800 */
[----:B------:R-:W3:Y:S01]  /*47b00*/  LDL.LU R113, [R1+0x3844] ;  /* 0x0038440001717983 */ /* 0x000ee20000300800 */
[----:B0-----:R-:W-:-:S03]  /*47b10*/  LOP3.LUT R11, R115, 0xffff, RZ, 0xc0, !PT ;  /* 0x0000ffff730b7812 */ /* 0x001fc600078ec0ff */
[----:B------:R-:W3:Y:S01]  /*47b20*/  LDL.LU R112, [R1+0x3840] ;  /* 0x0038400001707983 */ /* 0x000ee20000300800 */
[----:B------:R-:W-:Y:S02]  /*47b30*/  LOP3.LUT R10, R114, 0xffff, RZ, 0xc0, !PT ;  /* 0x0000ffff720a7812 */ /* 0x000fe400078ec0ff */
[----:B------:R-:W-:Y:S01]  /*47b40*/  LOP3.LUT R9, R127, 0xffff, RZ, 0xc0, !PT ;  /* 0x0000ffff7f097812 */ /* 0x000fe200078ec0ff */
[----:B------:R-:W3:Y:S01]  /*47b50*/  LDL.LU R115, [R1+0x383c] ;  /* 0x00383c0001737983 */ /* 0x000ee20000300800 */
[----:B------:R-:W-:Y:S02]  /*47b60*/  LOP3.LUT R8, R124, 0xffff, RZ, 0xc0, !PT ;  /* 0x0000ffff7c087812 */ /* 0x000fe400078ec0ff */
[----:B------:R-:W-:Y:S01]  /*47b70*/  PRMT R127, R11, 0x3340, R10 ;  /* 0x000033400b7f7816 */ /* 0x000fe2000000000a */
[----:B------:R-:W3:Y:S01]  /*47b80*/  LDL.LU R114, [R1+0x3838] ;  /* 0x0038380001727983 */ /* 0x000ee20000300800 */
[----:B------:R-:W-:Y:S02]  /*47b90*/  LOP3.LUT R11, R117, 0xffff, RZ, 0xc0, !PT ;  /* 0x0000ffff750b7812 */ /* 0x000fe400078ec0ff */
[----:B------:R-:W-:Y:S01]  /*47ba0*/  LOP3.LUT R10, R116, 0xffff, RZ, 0xc0, !PT ;  /* 0x0000ffff740a7812 */ /* 0x000fe200078ec0ff */
[----:B------:R-:W3:Y:S01]  /*47bb0*/  LDL.LU R117, [R1+0x3834] ;  /* 0x0038340001757983 */ /* 0x000ee20000300800 */
[----:B------:R-:W-:-:S02]  /*47bc0*/  PRMT R124, R9, 0x3340, R8 ;  /* 0x00003340097c7816 */ /* 0x000fc40000000008 */
[----:B------:R-:W-:Y:S01]  /*47bd0*/  LOP3.LUT R9, R129, 0xffff, RZ, 0xc0, !PT ;  /* 0x0000ffff81097812 */ /* 0x000fe200078ec0ff */
[----:B------:R-:W3:Y:S01]  /*47be0*/  LDL.LU R116, [R1+0x3830] ;  /* 0x0038300001747983 */ /* 0x000ee20000300800 */
[----:B------:R-:W-:Y:S02]  /*47bf0*/  PRMT R129, R11, 0x3340, R10 ;  /* 0x000033400b817816 */ /* 0x000fe4000000000a */
[----:B------:R-:W-:Y:S02]  /*47c00*/  LOP3.LUT R11, R119, 0xffff, RZ, 0xc0, !PT ;  /* 0x0000ffff770b7812 */ /* 0x000fe400078ec0ff */
[----:B------:R-:W3:Y:S04]  /*47c10*/  LDL.LU R119, [R1+0x382c] ;  /* 0x00382c0001777983 */ /* 0x000ee80000300800 */
[----:B------:R-:W2:Y:S01]  /*47c20*/  LDL R146, [R1+0x2988] ;  /* 0x0029880001927983 */ /* 0x000ea20000100800 */
[----:B------:R-:W-:-:S02]  /*47c30*/  LOP3.LUT R8, R126, 0xffff, RZ, 0xc0, !PT ;  /* 0x0000ffff7e087812 */ /* 0x000fc400078ec0ff */
[----:B------:R-:W-:Y:S02]  /*47c40*/  LOP3.LUT R10, R118, 0xffff, RZ, 0xc0, !PT ;  /* 0x0000ffff760a7812 */ /* 0x000fe400078ec0ff */
[----:B------:R-:W-:Y:S01]  /*47c50*/  PRMT R126, R9, 0x3340, R8 ;  /* 0x00003340097e7816 */ /* 0x000fe20000000008 */
[----:B------:R-:W3:Y:S01]  /*47c60*/  LDL.LU R118, [R1+0x3828] ;  /* 0x0038280001767983 */ /* 0x000ee20000300800 */
[----:B------:R-:W-:Y:S02]  /*47c70*/  LOP3.LUT R9, R121, 0xffff, RZ, 0xc0, !PT ;  /* 0x0000ffff79097812 */ /* 0x000fe400078ec0ff */
[----:B------:R-:W-:Y:S01]  /*47c80*/  LOP3.LUT R8, R128, 0xffff, RZ, 0xc0, !PT ;  /* 0x0000ffff80087812 */ /* 0x000fe200078ec0ff */
[----:B------:R-:W3:Y:S01]  /*47c90*/  LDL.LU R121, [R1+0x3824] ;  /* 0x0038240001797983 */ /* 0x000ee20000300800 */
[----:B------:R-:W-:Y:S02]  /*47ca0*/  PRMT R128, R11, 0x3340, R10 ;  /* 0x000033400b807816 */ /* 0x000fe4000000000a */
[----:B------:R-:W-:-:S02]  /*47cb0*/  PRMT R15, R9, 0x3340, R8 ;  /* 0x00003340090f7816 */ /* 0x000fc40000000008 */
[----:B------:R-:W-:Y:S02]  /*47cc0*/  LOP3.LUT R11, R120, 0xffff, RZ, 0xc0, !PT ;  /* 0x0000ffff780b7812 */ /* 0x000fe400078ec0ff */
[----:B------:R-:W-:Y:S01]  /*47cd0*/  LOP3.LUT R10, R123, 0xffff, RZ, 0xc0, !PT ;  /* 0x0000ffff7b0a7812 */ /* 0x000fe200078ec0ff */
[----:B------:R-:W3:Y:S01]  /*47ce0*/  LDL.LU R120, [R1+0x3820] ;  /* 0x0038200001787983 */ /* 0x000ee20000300800 */
[----:B------:R-:W-:Y:S02]  /*47cf0*/  LOP3.LUT R9, R122, 0xffff, RZ, 0xc0, !PT ;  /* 0x0000ffff7a097812 */ /* 0x000fe400078ec0ff */
[----:B------:R-:W-:Y:S01]  /*47d00*/  LOP3.LUT R8, R125, 0xffff, RZ, 0xc0, !PT ;  /* 0x0000ffff7d087812 */ /* 0x000fe200078ec0ff */
[----:B------:R-:W3:Y:S01]  /*47d10*/  LDL.LU R123, [R1+0x381c] ;  /* 0x00381c00017b7983 */ /* 0x000ee20000300800 */
[----:B------:R-:W-:Y:S02]  /*47d20*/  PRMT R14, R11, 0x3340, R10 ;  /* 0x000033400b0e7816 */ /* 0x000fe4000000000a */
[----:B------:R-:W-:Y:S01]  /*47d30*/  PRMT R11, R9, 0x3340, R8 ;  /* 0x00003340090b7816 */ /* 0x000fe20000000008 */
[----:B------:R-:W3:Y:S01]  /*47d40*/  LDL.LU R122, [R1+0x3818] ;  /* 0x00381800017a7983 */ /* 0x000ee20000300800 */
[----:B------:R-:W-:-:S02]  /*47d50*/  PRMT R8, R127, 0x5410, R124 ;  /* 0x000054107f087816 */ /* 0x000fc4000000007c */
[----:B------:R-:W-:Y:S01]  /*47d60*/  PRMT R9, R129, 0x5410, R126 ;  /* 0x0000541081097816 */ /* 0x000fe2000000007e */
[----:B------:R-:W3:Y:S01]  /*47d70*/  LDL.LU R125, [R1+0x3814] ;  /* 0x00381400017d7983 */ /* 0x000ee20000300800 */
[----:B------:R-:W-:Y:S02]  /*47d80*/  PRMT R10, R128, 0x5410, R15 ;  /* 0x00005410800a7816 */ /* 0x000fe4000000000f */
[----:B------:R-:W-:Y:S01]  /*47d90*/  PRMT R11, R14, 0x5410, R11 ;  /* 0x000054100e0b7816 */ /* 0x000fe2000000000b */
[----:B------:R-:W3:Y:S04]  /*47da0*/  LDL.LU R124, [R1+0x3810] ;  /* 0x00381000017c7983 */ /* 0x000ee80000300800 */
[----:B------:R-:W3:Y:S04]  /*47db0*/  LDL.LU R127, [R1+0x380c] ;  /* 0x00380c00017f7983 */ /* 0x000ee80000300800 */
[----:B------:R-:W3:Y:S04]  /*47dc0*/  LDL.LU R126, [R1+0x3808] ;  /* 0x00380800017e7983 */ /* 0x000ee80000300800 */
[----:B------:R-:W3:Y:S04]  /*47dd0*/  LDL.LU R129, [R1+0x3804] ;  /* 0x0038040001817983 */ /* 0x000ee80000300800 */
[----:B------:R-:W3:Y:S04]  /*47de0*/  LDL.LU R128, [R1+0x3800] ;  /* 0x0038000001807983 */ /* 0x000ee80000300800 */
[----:B--2---:R0:W-:Y:S02]  /*47df0*/  STS.128 [R146+UR4+0x10000], R8 ;  /* 0x0100000892007988 */ /* 0x0041e40008000c04 */
[----:B0-----:R-:W-:-:S02]  /*47e00*/  LOP3.LUT R11, R131, 0xffff, RZ, 0xc0, !PT ;  /* 0x0000ffff830b7812 */ /* 0x001fc400078ec0ff */
[----:B------:R-:W-:Y:S01]  /*47e10*/  LOP3.LUT R10, R130, 0xffff, RZ, 0xc0, !PT ;  /* 0x0000ffff820a7812 */ /* 0x000fe200078ec0ff */
[----:B------:R-:W2:Y:S01]  /*47e20*/  LDL.LU R131, [R1+0x37fc] ;  /* 0x0037fc0001837983 */ /* 0x000ea20000300800 */
[----:B------:R-:W-:Y:S02]  /*47e30*/  LOP3.LUT R9, R143, 0xffff, RZ, 0xc0, !PT ;  /* 0x0000ffff8f097812 */ /* 0x000fe400078ec0ff */
[----:B------:R-:W-:Y:S01]  /*47e40*/  LOP3.LUT R8, R140, 0xffff, RZ, 0xc0, !PT ;  /* 0x0000ffff8c087812 */ /* 0x000fe200078ec0ff */
[----:B------:R-:W2:Y:S01]  /*47e50*/  LDL.LU R130, [R1+0x37f8] ;  /* 0x0037f80001827983 */ /* 0x000ea20000300800 */
[----:B------:R-:W-:Y:S02]  /*47e60*/  PRMT R143, R11, 0x3340, R10 ;  /* 0x000033400b8f7816 */ /* 0x000fe4000000000a */
[----:B------:R-:W-:Y:S02]  /*47e70*/  PRMT R140, R9, 0x3340, R8 ;  /* 0x00003340098c7816 */ /* 0x000fe40000000008 */
[----:B------:R-:W-:-:S02]  /*47e80*/  LOP3.LUT R11, R133, 0xffff, RZ, 0xc0, !PT ;  /* 0x0000ffff850b7812 */ /* 0x000fc400078ec0ff */
        /* <DEDUP_REMOVED lines=14> */
[----:B------:R-:W-:Y:S01]  /*47f70*/  PRMT R15, R9, 0x3340, R8 ;  /* 0x00003340090f7816 */ /* 0x000fe20000000008 */
[----:B------:R-:W2:Y:S01]  /*47f80*/  LDL.LU R137, [R1+0x37e4] ;  /* 0x0037e40001897983 */ /* 0x000ea20000300800 */
        /* <DEDUP_REMOVED lines=9> */
[----:B------:R-:W-:-:S02]  /*48020*/  PRMT R8, R143, 0x5410, R140 ;  /* 0x000054108f087816 */ /* 0x000fc4000000008c */
[----:B------:R-:W-:Y:S01]  /*48030*/  PRMT R9, R144, 0x5410, R142 ;  /* 0x0000541090097816 */ /* 0x000fe2000000008e */
[----:B------:R-:W2:Y:S01]  /*48040*/  LDL.LU R141, [R1+0x37d4] ;  /* 0x0037d400018d7983 */ /* 0x000ea20000300800 */
[----:B------:R-:W-:Y:S02]  /*48050*/  PRMT R10, R235, 0x5410, R15 ;  /* 0x00005410eb0a7816 */ /* 0x000fe4000000000f */
[----:B------:R-:W-:Y:S01]  /*48060*/  PRMT R11, R14, 0x5410, R11 ;  /* 0x000054100e0b7816 */ /* 0x000fe2000000000b */
[----:B------:R-:W2:Y:S04]  /*48070*/  LDL.LU R140, [R1+0x37d0] ;  /* 0x0037d000018c7983 */ /* 0x000ea80000300800 */
[----:B------:R-:W2:Y:S04]  /*48080*/  LDL.LU R143, [R1+0x37cc] ;  /* 0x0037cc00018f7983 */ /* 0x000ea80000300800 */
[----:B------:R-:W2:Y:S04]  /*48090*/  LDL.LU R142, [R1+0x37c8] ;  /* 0x0037c800018e7983 */ /* 0x000ea80000300800 */
[----:B------:R-:W2:Y:S04]  /*480a0*/  LDL.LU R144, [R1+0x37c4] ;  /* 0x0037c40001907983 */ /* 0x000ea80000300800 */
[----:B------:R0:W-:Y:S04]  /*480b0*/  STS.128 [R146+UR4+0x14000], R8 ;  /* 0x0140000892007988 */ /* 0x0001e80008000c04 */
[----:B------:R-:W2:Y:S01]  /*480c0*/  LDL.LU R235, [R1+0x37c0] ;  /* 0x0037c00001eb7983 */ /* 0x000ea20000300800 */
[----:B0-----:R-:W-:-:S03]  /*480d0*/  LOP3.LUT R8, R234, 0xffff, RZ, 0xc0, !PT ;  /* 0x0000ffffea087812 */ /* 0x001fc600078ec0ff */
[----:B------:R-:W4:Y:S01]  /*480e0*/  LDL R234, [R1+0x2984] ;  /* 0x0029840001ea7983 */ /* 0x000f220000100800 */
[----:B------:R-:W0:Y:S01]  /*480f0*/  S2R R146, SR_TID.X ;  /* 0x0000000000927919 */ /* 0x000e220000002100 */
[----:B------:R-:W-:Y:S02]  /*48100*/  LOP3.LUT R252, R252, 0xffff, RZ, 0xc0, !PT ;  /* 0x0000fffffcfc7812 */ /* 0x000fe400078ec0ff */
[----:B------:R-:W-:Y:S02]  /*48110*/  LOP3.LUT R249, R249, 0xffff, RZ, 0xc0, !PT ;  /* 0x0000fffff9f97812 */ /* 0x000fe400078ec0ff */
[----:B------:R-:W-:Y:S02]  /*48120*/  LOP3.LUT R245, R245, 0xffff, RZ, 0xc0, !PT ;  /* 0x0000fffff5f57812 */ /* 0x000fe400078ec0ff */
[----:B------:R-:W-:Y:S02]  /*48130*/  LOP3.LUT R242, R242, 0xffff, RZ, 0xc0, !PT ;  /* 0x0000fffff2f27812 */ /* 0x000fe400078ec0ff */
[----:B------:R-:W-:-:S02]  /*48140*/  LOP3.LUT R230, R230, 0xffff, RZ, 0xc0, !PT ;  /* 0x0000ffffe6e67812 */ /* 0x000fc400078ec0ff */
[----:B------:R-:W-:Y:S02]  /*48150*/  LOP3.LUT R227, R227, 0xffff, RZ, 0xc0, !PT ;  /* 0x0000ffffe3e37812 */ /* 0x000fe400078ec0ff */
        /* <DEDUP_REMOVED lines=9> */
[----:B------:R-:W-:Y:S02]  /*481f0*/  PRMT R252, R8, 0x3340, R252 ;  /* 0x0000334008fc7816 */ /* 0x000fe400000000fc */
[----:B------:R-:W-:-:S02]  /*48200*/  PRMT R8, R249, 0x3340, R245 ;  /* 0x00003340f9087816 */ /* 0x000fc400000000f5 */
[----:B------:R-:W-:Y:S02]  /*48210*/  PRMT R230, R242, 0x3340, R230 ;  /* 0x00003340f2e67816 */ /* 0x000fe400000000e6 */
[----:B------:R-:W-:Y:S02]  /*48220*/  PRMT R9, R227, 0x3340, R222 ;  /* 0x00003340e3097816 */ /* 0x000fe400000000de */
[----:B------:R-:W-:Y:S02]  /*48230*/  PRMT R214, R219, 0x3340, R214 ;  /* 0x00003340dbd67816 */ /* 0x000fe400000000d6 */
[----:B------:R-:W-:Y:S02]  /*48240*/  PRMT R10, R210, 0x3340, R204 ;  /* 0x00003340d20a7816 */ /* 0x000fe400000000cc */
[----:B------:R-:W-:Y:S02]  /*48250*/  PRMT R192, R198, 0x3340, R192 ;  /* 0x00003340c6c07816 */ /* 0x000fe400000000c0 */
[----:B------:R-:W-:-:S02]  /*48260*/  PRMT R11, R185, 0x3340, R179 ;  /* 0x00003340b90b7816 */ /* 0x000fc400000000b3 */
[----:B------:R-:W-:Y:S02]  /*48270*/  PRMT R8, R252, 0x5410, R8 ;  /* 0x00005410fc087816 */ /* 0x000fe40000000008 */
[----:B------:R-:W-:Y:S02]  /*48280*/  PRMT R9, R230, 0x5410, R9 ;  /* 0x00005410e6097816 */ /* 0x000fe40000000009 */
[----:B------:R-:W-:Y:S02]  /*48290*/  PRMT R10, R214, 0x5410, R10 ;  /* 0x00005410d60a7816 */ /* 0x000fe4000000000a */
[----:B------:R-:W-:Y:S02]  /*482a0*/  PRMT R11, R192, 0x5410, R11 ;  /* 0x00005410c00b7816 */ /* 0x000fe4000000000b */
[----:B0-----:R-:W-:Y:S02]  /*482b0*/  LOP3.LUT R14, R146, 0x7f, RZ, 0xc0, !PT ;  /* 0x0000007f920e7812 */ /* 0x001fe400078ec0ff */
[----:B------:R-:W-:-:S02]  /*482c0*/  LOP3.LUT R250, R250, 0xffff, RZ, 0xc0, !PT ;  /* 0x0000fffffafa7812 */ /* 0x000fc400078ec0ff */
[----:B------:R-:W-:Y:S02]  /*482d0*/  ISETP.GE.AND P0, PT, R14, R2, PT ;  /* 0x000000020e00720c */ /* 0x000fe40003f06270 */
        /* <DEDUP_REMOVED lines=14> */
[----:B------:R-:W-:Y:S02]  /*483c0*/  PRMT R240, R243, 0x3340, R240 ;  /* 0x00003340f3f07816 */ /* 0x000fe400000000f0 */
[----:B------:R-:W-:Y:S02]  /*483d0*/  PRMT R217, R220, 0x3340, R217 ;  /* 0x00003340dcd97816 */ /* 0x000fe400000000d9 */
[----:B------:R-:W-:Y:S01]  /*483e0*/  PRMT R195, R201, 0x3340, R195 ;  /* 0x00003340c9c37816 */ /* 0x000fe200000000c3 */
[----:B----4-:R0:W-:Y:S02]  /*483f0*/  STS.128 [R234+UR4+0x10000], R8 ;  /* 0x01000008ea007988 */ /* 0x0101e40008000c04 */
[----:B0-----:R-:W-:-:S02]  /*48400*/  LOP3.LUT R8, R236, 0xffff, RZ, 0xc0, !PT ;  /* 0x0000ffffec087812 */ /* 0x001fc400078ec0ff */
[----:B------:R-:W-:Y:S01]  /*48410*/  PRMT R9, R228, 0x3340, R225 ;  /* 0x00003340e4097816 */ /* 0x000fe200000000e1 */
[----:B------:R-:W4:Y:S01]  /*48420*/  LDL.LU R236, [R1+0x37bc] ;  /* 0x0037bc0001ec7983 */ /* 0x000f220000300800 */
[----:B------:R-:W-:Y:S02]  /*48430*/  PRMT R2, R8, 0x3340, R2 ;  /* 0x0000334008027816 */ /* 0x000fe40000000002 */
[----:B------:R-:W-:Y:S01]  /*48440*/  PRMT R8, R250, 0x3340, R248 ;  /* 0x00003340fa087816 */ /* 0x000fe200000000f8 */
[----:B------:R-:W4:Y:S01]  /*48450*/  LDL.LU R233, [R1+0x37b8] ;  /* 0x0037b80001e97983 */ /* 0x000f220000300800 */
[----:B------:R-:W-:Y:S02]  /*48460*/  PRMT R10, R212, 0x3340, R206 ;  /* 0x00003340d40a7816 */ /* 0x000fe400000000ce */
[----:B------:R-:W-:Y:S01]  /*48470*/  PRMT R11, R189, 0x3340, R183 ;  /* 0x00003340bd0b7816 */ /* 0x000fe200000000b7 */
[----:B------:R-:W3:Y:S01]  /*48480*/  LDL R146, [R1+0x23e4] ;  /* 0x0023e40001927983 */ /* 0x000ee20000100800 */
[----:B------:R-:W-:-:S02]  /*48490*/  PRMT R8, R2, 0x5410, R8 ;  /* 0x0000541002087816 */ /* 0x000fc40000000008 */
[----:B------:R-:W-:Y:S01]  /*484a0*/  PRMT R9, R240, 0x5410, R9 ;  /* 0x00005410f0097816 */ /* 0x000fe20000000009 */
[----:B------:R-:W2:Y:S01]  /*484b0*/  LDL R15, [R1+0x23a0] ;  /* 0x0023a000010f7983 */ /* 0x000ea20000100800 */
[----:B------:R-:W-:Y:S02]  /*484c0*/  PRMT R10, R217, 0x5410, R10 ;  /* 0x00005410d90a7816 */ /* 0x000fe4000000000a */
[----:B------:R-:W-:Y:S01]  /*484d0*/  PRMT R11, R195, 0x5410, R11 ;  /* 0x00005410c30b7816 */ /* 0x000fe2000000000b */
[----:B------:R-:W4:Y:S04]  /*484e0*/  LDL R14, [R1+0x23a4] ;  /* 0x0023a400010e7983 */ /* 0x000f280000100800 */
[----:B------:R-:W2:Y:S04]  /*484f0*/  LDL R2, [R1+0x23e0] ;  /* 0x0023e00001027983 */ /* 0x000ea80000100800 */
[----:B------:R0:W-:Y:S04]  /*48500*/  STS.128 [R234+UR4+0x14000], R8 ;  /* 0x01400008ea007988 */ /* 0x0001e80008000c04 */
[----:B0-----:R-:W4:Y:S04]  /*48510*/  LDL.LU R234, [R1+0x37b4] ;  /* 0x0037b40001ea7983 */ /* 0x001f280000300800 */
[----:B------:R-:W3:Y:S04]  /*48520*/  LDL R8, [R1+0x248c] ;  /* 0x00248c0001087983 */ /* 0x000ee80000100800 */
[----:B------:R-:W3:Y:S01]  /*48530*/  LDL R9, [R1+0x2490] ;  /* 0x0024900001097983 */ /* 0x000ee20000100800 */
[----:B------:R-:W-:-:S03]  /*48540*/  PRMT R79, RZ, 0x7610, R79 ;  /* 0x00007610ff4f7816 */ /* 0x000fc6000000004f */
[----:B------:R-:W2:Y:S04]  /*48550*/  LDL R10, [R1+0x2420] ;  /* 0x00242000010a7983 */ /* 0x000ea80000100800 */
[----:B------:R-:W4:Y:S01]  /*48560*/  LDL R11, [R1+0x2424] ;  /* 0x00242400010b7983 */ /* 0x000f220000100800 */
[----:B---3--:R-:W-:-:S04]  /*48570*/  @!P0 LOP3.LUT R9, R9, R8, RZ, 0x3c, !PT ;  /* 0x0000000809098212 */ /* 0x008fc800078e3cff */
[----:B------:R-:W-:-:S04]  /*48580*/  @!P0 LOP3.LUT R8, R9, R8, RZ, 0x3c, !PT ;  /* 0x0000000809088212 */ /* 0x000fc800078e3cff */
[----:B------:R-:W-:-:S05]  /*48590*/  @!P0 LOP3.LUT R9, R9, R8, RZ, 0x3c, !PT ;  /* 0x0000000809098212 */ /* 0x000fca00078e3cff */
[----:B------:R0:W3:Y:S04]  /*485a0*/  @!P0 LDG.E.U8 R79, desc[UR10][R8.64] ;  /* 0x0000000a084f8981 */ /* 0x0000e8000c1e1100 */
[----:B------:R-:W0:Y:S04]  /*485b0*/  LDL R8, [R1+0x2460] ;  /* 0x0024600001087983 */ /* 0x000e280000100800 */
[----:B------:R-:W0:Y:S01]  /*485c0*/  LDL R9, [R1+0x2464] ;  /* 0x0024640001097983 */ /* 0x000e220000100800 */
[----:B------:R-:W-:Y:S02]  /*485d0*/  PRMT R80, RZ, 0x7610, R80 ;  /* 0x00007610ff507816 */ /* 0x000fe40000000050 */
[----:B------:R-:W-:-:S02]  /*485e0*/  PRMT R81, RZ, 0x7610, R81 ;  /* 0x00007610ff517816 */ /* 0x000fc40000000051 */
[----:B------:R-:W-:Y:S02]  /*485f0*/  PRMT R82, RZ, 0x7610, R82 ;  /* 0x00007610ff527816 */ /* 0x000fe40000000052 */
[----:B0-----:R-:W-:-:S04]  /*48600*/  @!P0 LOP3.LUT R9, R9, R8, RZ, 0x3c, !PT ;  /* 0x0000000809098212 */ /* 0x001fc800078e3cff */
[----:B------:R-:W-:-:S04]  /*48610*/  @!P0 LOP3.LUT R8, R9, R8, RZ, 0x3c, !PT ;  /* 0x0000000809088212 */ /* 0x000fc800078e3cff */
[----:B------:R-:W-:-:S05]  /*48620*/  @!P0 LOP3.LUT R9, R9, R8, RZ, 0x3c, !PT ;  /* 0x0000000809098212 */ /* 0x000fca00078e3cff */
[----:B------:R4:W3:Y:S02]  /*48630*/  @!P0 LDG.E.U8 R80, desc[UR10][R8.64] ;  /* 0x0000000a08508981 */ /* 0x0008e4000c1e1100 */
[----:B----4-:R-:W-:Y:S02]  /*48640*/  @!P0 IMAD.MOV.U32 R8, RZ, RZ, R11 ;  /* 0x000000ffff088224 */ /* 0x010fe400078e000b */
[----:B--2---:R-:W-:-:S05]  /*48650*/  @!P0 IMAD.MOV.U32 R9, RZ, RZ, R10 ;  /* 0x000000ffff098224 */ /* 0x004fca00078e000a */
[----:B------:R0:W2:Y:S02]  /*48660*/  @!P0 LDG.E.U8 R81, desc[UR10][R8.64] ;  /* 0x0000000a08518981 */ /* 0x0000a4000c1e1100 */
[----:B0-----:R-:W-:Y:S02]  /*48670*/  @!P0 IMAD.MOV.U32 R8, RZ, RZ, R146 ;  /* 0x000000ffff088224 */ /* 0x001fe400078e0092 */
[----:B------:R-:W-:Y:S01]  /*48680*/  @!P0 IMAD.MOV.U32 R9, RZ, RZ, R2 ;  /* 0x000000ffff098224 */ /* 0x000fe200078e0002 */
[----:B------:R-:W-:Y:S01]  /*48690*/  LOP3.LUT R20, R20, 0xffff, RZ, 0xc0, !PT ;  /* 0x0000ffff14147812 */ /* 0x000fe200078ec0ff */
[----:B------:R-:W4:Y:S04]  /*486a0*/  LDL R2, [R1+0x2364] ;  /* 0x0023640001027983 */ /* 0x000f280000100800 */
[----:B------:R0:W2:Y:S01]  /*486b0*/  @!P0 LDG.E.U8 R82, desc[UR10][R8.64] ;  /* 0x0000000a08528981 */ /* 0x0000a2000c1e1100 */
[----:B------:R-:W-:-:S02]  /*486c0*/  LOP3.LUT R18, R18, 0xffff, RZ, 0xc0, !PT ;  /* 0x0000ffff12127812 */ /* 0x000fc400078ec0ff */
[----:B------:R-:W-:Y:S01]  /*486d0*/  LOP3.LUT R16, R16, 0xffff, RZ, 0xc0, !PT ;  /* 0x0000ffff10107812 */ /* 0x000fe200078ec0ff */
[----:B------:R-:W3:Y:S01]  /*486e0*/  LDL R146, [R1+0x2980] ;  /* 0x0029800001927983 */ /* 0x000ee20000100800 */
[----:B0-----:R-:W-:-:S03]  /*486f0*/  @!P0 IMAD.MOV.U32 R8, RZ, RZ, R14 ;  /* 0x000000ffff088224 */ /* 0x001fc600078e000e */
[----:B------:R-:W4:Y:S01]  /*48700*/  LDL R14, [R1+0x2360] ;  /* 0x00236000010e7983 */ /* 0x000f220000100800 */
[----:B------:R-:W-:Y:S01]  /*48710*/  LOP3.LUT R13, R13, 0xffff, RZ, 0xc0, !PT ;  /* 0x0000ffff0d0d7812 */ /* 0x000fe200078ec0ff */
[----:B------:R-:W-:Y:S01]  /*48720*/  @!P0 IMAD.MOV.U32 R9, RZ, RZ, R15 ;  /* 0x000000ffff098224 */ /* 0x000fe200078e000f */
[----:B------:R-:W-:Y:S02]  /*48730*/  PRMT R84, RZ, 0x7610, R84 ;  /* 0x00007610ff547816 */ /* 0x000fe40000000054 */
[----:B------:R-:W-:Y:S02]  /*48740*/  PRMT R18, R20, 0x3340, R18 ;  /* 0x0000334014127816 */ /* 0x000fe40000000012 */
[----:B------:R-:W-:Y:S02]  /*48750*/  PRMT R11, R16, 0x3340, R13 ;  /* 0x00003340100b7816 */ /* 0x000fe4000000000d */
[----:B------:R-:W2:Y:S02]  /*48760*/  LDL R16, [R1+0x22e0] ;  /* 0x0022e00001107983 */ /* 0x000ea40000100800 */
[----:B------:R-:W-:-:S02]  /*48770*/  PRMT R11, R18, 0x5410, R11 ;  /* 0x00005410120b7816 */ /* 0x000fc4000000000b */
[----:B------:R-:W2:Y:S04]  /*48780*/  LDL R18, [R1+0x2324] ;  /* 0x0023240001127983 */ /* 0x000ea80000100800 */
[----:B------:R-:W2:Y:S01]  /*48790*/  LDL R13, [R1+0x22e4] ;  /* 0x0022e400010d7983 */ /* 0x000ea20000100800 */
[----:B----4-:R-:W-:Y:S02]  /*487a0*/  @!P0 IMAD.MOV.U32 R15, RZ, RZ, R14 ;  /* 0x000000ffff0f8224 */ /* 0x010fe400078e000e */
[----:B------:R-:W-:Y:S01]  /*487b0*/  @!P0 IMAD.MOV.U32 R14, RZ, RZ, R2 ;  /* 0x000000ffff0e8224 */ /* 0x000fe200078e0002 */
[----:B------:R-:W-:Y:S01]  /*487c0*/  PRMT R83, RZ, 0x7610, R83 ;  /* 0x00007610ff537816 */ /* 0x000fe20000000053 */
[----:B------:R-:W4:Y:S04]  /*487d0*/  LDL R2, [R1+0x2264] ;  /* 0x0022640001027983 */ /* 0x000f280000100800 */
[----:B------:R-:W4:Y:S01]  /*487e0*/  @!P0 LDG.E.U8 R84, desc[UR10][R14.64] ;  /* 0x0000000a0e548981 */ /* 0x000f22000c1e1100 */
[----:B------:R-:W-:-:S02]  /*487f0*/  LOP3.LUT R200, R200, 0xffff, RZ, 0xc0, !PT ;  /* 0x0000ffffc8c87812 */ /* 0x000fc400078ec0ff */
[----:B------:R-:W-:Y:S01]  /*48800*/  LOP3.LUT R194, R194, 0xffff, RZ, 0xc0, !PT ;  /* 0x0000ffffc2c27812 */ /* 0x000fe200078ec0ff */
[----:B------:R0:W4:Y:S04]  /*48810*/  @!P0 LDG.E.U8 R83, desc[UR10][R8.64] ;  /* 0x0000000a08538981 */ /* 0x000128000c1e1100 */
[----:B------:R-:W4:Y:S01]  /*48820*/  LDL R15, [R1+0x2320] ;  /* 0x00232000010f7983 */ /* 0x000f220000100800 */
[----:B------:R-:W-:Y:S02]  /*48830*/  LOP3.LUT R188, R188, 0xffff, RZ, 0xc0, !PT ;  /* 0x0000ffffbcbc7812 */ /* 0x000fe400078ec0ff */
[----:B------:R-:W-:Y:S01]  /*48840*/  LOP3.LUT R182, R182, 0xffff, RZ, 0xc0, !PT ;  /* 0x0000ffffb6b67812 */ /* 0x000fe200078ec0ff */
[----:B------:R-:W4:Y:S01]  /*48850*/  LDL R14, [R1+0x21a4] ;  /* 0x0021a400010e7983 */ /* 0x000f220000100800 */
        /* <DEDUP_REMOVED lines=8> */
[----:B------:R-:W-:Y:S02]  /*488e0*/  PRMT R194, R200, 0x3340, R194 ;  /* 0x00003340c8c27816 */ /* 0x000fe400000000c2 */
[----:B0-----:R-:W-:Y:S02]  /*488f0*/  PRMT R8, R188, 0x3340, R182 ;  /* 0x00003340bc087816 */ /* 0x001fe400000000b6 */
[----:B------:R-:W-:Y:S02]  /*48900*/  PRMT R172, R177, 0x3340, R172 ;  /* 0x00003340b1ac7816 */ /* 0x000fe400000000ac */
[----:B------:R-:W-:Y:S02]  /*48910*/  PRMT R9, R167, 0x3340, R163 ;  /* 0x00003340a7097816 */ /* 0x000fe400000000a3 */
[----:B------:R-:W-:-:S02]  /*48920*/  PRMT R157, R160, 0x3340, R157 ;  /* 0x00003340a09d7816 */ /* 0x000fc4000000009d */
[----:B------:R-:W-:Y:S02]  /*48930*/  PRMT R10, R154, 0x3340, R23 ;  /* 0x000033409a0a7816 */ /* 0x000fe40000000017 */
[----:B------:R-:W-:Y:S02]  /*48940*/  PRMT R8, R194, 0x5410, R8 ;  /* 0x00005410c2087816 */ /* 0x000fe40000000008 */
[----:B------:R-:W-:Y:S02]  /*48950*/  PRMT R9, R172, 0x5410, R9 ;  /* 0x00005410ac097816 */ /* 0x000fe40000000009 */
[----:B------:R-:W-:Y:S02]  /*48960*/  PRMT R10, R157, 0x5410, R10 ;  /* 0x000054109d0a7816 */ /* 0x000fe4000000000a */
[----:B------:R-:W-:-:S03]  /*48970*/  PRMT R85, RZ, 0x7610, R85 ;  /* 0x00007610ff557816 */ /* 0x000fc60000000055 */
[----:B---3--:R2:W-:Y:S01]  /*48980*/  STS.128 [R146+UR4+0x10000], R8 ;  /* 0x0100000892007988 */ /* 0x0085e20008000c04 */
[----:B------:R-:W-:Y:S01]  /*48990*/  PRMT R86, RZ, 0x7610, R86 ;  /* 0x00007610ff567816 */ /* 0x000fe20000000056 */
[----:B--2---:R-:W-:Y:S02]  /*489a0*/  @!P0 IMAD.MOV.U32 R8, RZ, RZ, R18 ;  /* 0x000000ffff088224 */ /* 0x004fe400078e0012 */
[----:B------:R-:W2:Y:S01]  /*489b0*/  LDL R10, [R1+0x2260] ;  /* 0x00226000010a7983 */ /* 0x000ea20000100800 */
[----:B------:R-:W-:Y:S02]  /*489c0*/  PRMT R87, RZ, 0x7610, R87 ;  /* 0x00007610ff577816 */ /* 0x000fe40000000057 */
[----:B------:R-:W-:Y:S01]  /*489d0*/  PRMT R88, RZ, 0x7610, R88 ;  /* 0x00007610ff587816 */ /* 0x000fe20000000058 */
[----:B------:R-:W3:Y:S04]  /*489e0*/  LDL R18, [R1+0x21e0] ;  /* 0x0021e00001127983 */ /* 0x000ee80000100800 */
[----:B------:R-:W3:Y:S01]  /*489f0*/  LDL R11, [R1+0x2164] ;  /* 0x00216400010b7983 */ /* 0x000ee20000100800 */
[----:B----4-:R-:W-:-:S03]  /*48a00*/  @!P0 IMAD.MOV.U32 R9, RZ, RZ, R15 ;  /* 0x000000ffff098224 */ /* 0x010fc600078e000f */
[----:B------:R-:W4:Y:S04]  /*48a10*/  LDL R15, [R1+0x21a0] ;  /* 0x0021a000010f7983 */ /* 0x000f280000100800 */
[----:B------:R0:W4:Y:S02]  /*48a20*/  @!P0 LDG.E.U8 R85, desc[UR10][R8.64] ;  /* 0x0000000a08558981 */ /* 0x000124000c1e1100 */
[----:B0-----:R-:W-:Y:S02]  /*48a30*/  @!P0 IMAD.MOV.U32 R8, RZ, RZ, R13 ;  /* 0x000000ffff088224 */ /* 0x001fe400078e000d */
[----:B------:R-:W-:Y:S01]  /*48a40*/  @!P0 IMAD.MOV.U32 R9, RZ, RZ, R16 ;  /* 0x000000ffff098224 */ /* 0x000fe200078e0010 */
[----:B------:R-:W4:Y:S04]  /*48a50*/  LDL R13, [R1+0x2160] ;  /* 0x00216000010d7983 */ /* 0x000f280000100800 */
[----:B------:R0:W4:Y:S04]  /*48a60*/  @!P0 LDG.E.U8 R86, desc[UR10][R8.64] ;  /* 0x0000000a08568981 */ /* 0x000128000c1e1100 */
[----:B------:R-:W3:Y:S04]  /*48a70*/  LDL R16, [R1+0x21e4] ;  /* 0x0021e40001107983 */ /* 0x000ee80000100800 */
[----:B------:R-:W0:Y:S04]  /*48a80*/  LDL R8, [R1+0x22a0] ;  /* 0x0022a00001087983 */ /* 0x000e280000100800 */
[----:B------:R-:W0:Y:S02]  /*48a90*/  LDL R9, [R1+0x22a4] ;  /* 0x0022a40001097983 */ /* 0x000e240000100800 */
[----:B0-----:R-:W-:-:S04]  /*48aa0*/  @!P0 LOP3.LUT R9, R9, R8, RZ, 0x3c, !PT ;  /* 0x0000000809098212 */ /* 0x001fc800078e3cff */
[----:B------:R-:W-:-:S04]  /*48ab0*/  @!P0 LOP3.LUT R8, R9, R8, RZ, 0x3c, !PT ;  /* 0x0000000809088212 */ /* 0x000fc800078e3cff */
[----:B------:R-:W-:-:S05]  /*48ac0*/  @!P0 LOP3.LUT R9, R9, R8, RZ, 0x3c, !PT ;  /* 0x0000000809098212 */ /* 0x000fca00078e3cff */
[----:B------:R0:W4:Y:S02]  /*48ad0*/  @!P0 LDG.E.U8 R87, desc[UR10][R8.64] ;  /* 0x0000000a08578981 */ /* 0x000124000c1e1100 */
[----:B0-----:R-:W-:Y:S02]  /*48ae0*/  @!P0 IMAD.MOV.U32 R8, RZ, RZ, R2 ;  /* 0x000000ffff088224 */ /* 0x001fe400078e0002 */
[----:B--2---:R-:W-:Y:S01]  /*48af0*/  @!P0 IMAD.MOV.U32 R9, RZ, RZ, R10 ;  /* 0x000000ffff098224 */ /* 0x004fe200078e000a */
[----:B------:R-:W2:Y:S04]  /*48b00*/  LDL R2, [R1+0x2124] ;  /* 0x0021240001027983 */ /* 0x000ea80000100800 */
[----:B------:R0:W2:Y:S04]  /*48b10*/  @!P0 LDG.E.U8 R88, desc[UR10][R8.64] ;  /* 0x0000000a08588981 */ /* 0x0000a8000c1e1100 */
[----:B------:R-:W2:Y:S04]  /*48b20*/  LDL R10, [R1+0x2120] ;  /* 0x00212000010a7983 */ /* 0x000ea80000100800 */
[----:B------:R-:W0:Y:S04]  /*48b30*/  LDL R8, [R1+0x2220] ;  /* 0x0022200001087983 */ /* 0x000e280000100800 */
[----:B------:R-:W0:Y:S01]  /*48b40*/  LDL R9, [R1+0x2224] ;  /* 0x0022240001097983 */ /* 0x000e220000100800 */
[----:B------:R-:W-:-:S02]  /*48b50*/  PRMT R89, RZ, 0x7610, R89 ;  /* 0x00007610ff597816 */ /* 0x000fc40000000059 */
[----:B------:R-:W-:Y:S02]  /*48b60*/  PRMT R90, RZ, 0x7610, R90 ;  /* 0x00007610ff5a7816 */ /* 0x000fe4000000005a */
[----:B------:R-:W-:Y:S02]  /*48b70*/  PRMT R91, RZ, 0x7610, R91 ;  /* 0x00007610ff5b7816 */ /* 0x000fe4000000005b */
[----:B------:R-:W-:Y:S02]  /*48b80*/  PRMT R92, RZ, 0x7610, R92 ;  /* 0x00007610ff5c7816 */ /* 0x000fe4000000005c */
[----:B------:R-:W-:Y:S02]  /*48b90*/  PRMT R93, RZ, 0x7610, R93 ;  /* 0x00007610ff5d7816 */ /* 0x000fe4000000005d */
[----:B0-----:R-:W-:-:S04]  /*48ba0*/  @!P0 LOP3.LUT R9, R9, R8, RZ, 0x3c, !PT ;  /* 0x0000000809098212 */ /* 0x001fc800078e3cff */
[----:B------:R-:W-:-:S04]  /*48bb0*/  @!P0 LOP3.LUT R8, R9, R8, RZ, 0x3c, !PT ;  /* 0x0000000809088212 */ /* 0x000fc800078e3cff */
[----:B------:R-:W-:-:S05]  /*48bc0*/  @!P0 LOP3.LUT R9, R9, R8, RZ, 0x3c, !PT ;  /* 0x0000000809098212 */ /* 0x000fca00078e3cff */
[----:B------:R3:W2:Y:S02]  /*48bd0*/  @!P0 LDG.E.U8 R89, desc[UR10][R8.64] ;  /* 0x0000000a08598981 */ /* 0x0006a4000c1e1100 */
[----:B---3--:R-:W-:Y:S02]  /*48be0*/  @!P0 IMAD.MOV.U32 R8, RZ, RZ, R16 ;  /* 0x000000ffff088224 */ /* 0x008fe400078e0010 */
[----:B------:R-:W-:Y:S01]  /*48bf0*/  @!P0 IMAD.MOV.U32 R9, RZ, RZ, R18 ;  /* 0x000000ffff098224 */ /* 0x000fe200078e0012 */
[----:B------:R-:W-:Y:S01]  /*48c00*/  PRMT R94, RZ, 0x7610, R94 ;  /* 0x00007610ff5e7816 */ /* 0x000fe2000000005e */
[----:B------:R-:W3:Y:S04]  /*48c10*/  LDL R18, [R1+0x2060] ;  /* 0x0020600001127983 */ /* 0x000ee80000100800 */
[----:B------:R0:W3:Y:S04]  /*48c20*/  @!P0 LDG.E.U8 R90, desc[UR10][R8.64] ;  /* 0x0000000a085a8981 */ /* 0x0000e8000c1e1100 */
[----:B------:R-:W3:Y:S01]  /*48c30*/  LDL R16, [R1+0x2064] ;  /* 0x0020640001107983 */ /* 0x000ee20000100800 */
[----:B0-----:R-:W-:-:S02]  /*48c40*/  @!P0 IMAD.MOV.U32 R8, RZ, RZ, R14 ;  /* 0x000000ffff088224 */ /* 0x001fc400078e000e */
[----:B----4-:R-:W-:Y:S01]  /*48c50*/  @!P0 IMAD.MOV.U32 R9, RZ, RZ, R15 ;  /* 0x000000ffff098224 */ /* 0x010fe200078e000f */
[----:B------:R-:W4:Y:S04]  /*48c60*/  LDL R14, [R1+0x2024] ;  /* 0x00202400010e7983 */ /* 0x000f280000100800 */
[----:B------:R0:W4:Y:S04]  /*48c70*/  @!P0 LDG.E.U8 R91, desc[UR10][R8.64] ;  /* 0x0000000a085b8981 */ /* 0x000128000c1e1100 */
[----:B------:R-:W4:Y:S01]  /*48c80*/  LDL R15, [R1+0x2020] ;  /* 0x00202000010f7983 */ /* 0x000f220000100800 */
[----:B0-----:R-:W-:-:S02]  /*48c90*/  @!P0 IMAD.MOV.U32 R8, RZ, RZ, R11 ;  /* 0x000000ffff088224 */ /* 0x001fc400078e000b */
[----:B------:R-:W-:Y:S01]  /*48ca0*/  @!P0 IMAD.MOV.U32 R9, RZ, RZ, R13 ;  /* 0x000000ffff098224 */ /* 0x000fe200078e000d */
[----:B------:R-:W4:Y:S04]  /*48cb0*/  LDL R11, [R1+0x1fe4] ;  /* 0x001fe400010b7983 */ /* 0x000f280000100800 */
[----:B------:R2:W4:Y:S04]  /*48cc0*/  @!P0 LDG.E.U8 R92, desc[UR10][R8.64] ;  /* 0x0000000a085c8981 */ /* 0x000528000c1e1100 */
[----:B------:R-:W4:Y:S01]  /*48cd0*/  LDL R13, [R1+0x1fe0] ;  /* 0x001fe000010d7983 */ /* 0x000f220000100800 */
[----:B--2---:R-:W-:-:S02]  /*48ce0*/  @!P0 IMAD.MOV.U32 R8, RZ, RZ, R2 ;  /* 0x000000ffff088224 */ /* 0x004fc400078e0002 */
[----:B------:R-:W-:Y:S01]  /*48cf0*/  @!P0 IMAD.MOV.U32 R9, RZ, RZ, R10 ;  /* 0x000000ffff098224 */ /* 0x000fe200078e000a */
[----:B------:R-:W2:Y:S04]  /*48d00*/  LDL R2, [R1+0x1fa4] ;  /* 0x001fa40001027983 */ /* 0x000ea80000100800 */
[----:B------:R0:W2:Y:S01]  /*48d10*/  @!P0 LDG.E.U8 R93, desc[UR10][R8.64] ;  /* 0x0000000a085d8981 */ /* 0x0000a2000c1e1100 */
[----:B------:R-:W-:Y:S02]  /*48d20*/  PRMT R95, RZ, 0x7610, R95 ;  /* 0x00007610ff5f7816 */ /* 0x000fe4000000005f */
[----:B------:R-:W-:Y:S01]  /*48d30*/  PRMT R96, RZ, 0x7610, R96 ;  /* 0x00007610ff607816 */ /* 0x000fe20000000060 */
[----:B------:R-:W2:Y:S04]  /*48d40*/  LDL R10, [R1+0x1fa0] ;  /* 0x001fa000010a7983 */ /* 0x000ea80000100800 */
[----:B------:R-:W0:Y:S04]  /*48d50*/  LDL R8, [R1+0x20e0] ;  /* 0x0020e00001087983 */ /* 0x000e280000100800 */
[----:B------:R-:W0:Y:S02]  /*48d60*/  LDL R9, [R1+0x20e4] ;  /* 0x0020e40001097983 */ /* 0x000e240000100800 */
[----:B0-----:R-:W-:-:S04]  /*48d70*/  @!P0 LOP3.LUT R9, R9, R8, RZ, 0x3c, !PT ;  /* 0x0000000809098212 */ /* 0x001fc800078e3cff */
[----:B------:R-:W-:-:S04]  /*48d80*/  @!P0 LOP3.LUT R8, R9, R8, RZ, 0x3c, !PT ;  /* 0x0000000809088212 */ /* 0x000fc800078e3cff */
[----:B------:R-:W-:-:S05]  /*48d90*/  @!P0 LOP3.LUT R9, R9, R8, RZ, 0x3c, !PT ;  /* 0x0000000809098212 */ /* 0x000fca00078e3cff */
[----:B------:R0:W2:Y:S04]  /*48da0*/  @!P0 LDG.E.U8 R94, desc[UR10][R8.64] ;  /* 0x0000000a085e8981 */ /* 0x0000a8000c1e1100 */
[----:B------:R-:W0:Y:S04]  /*48db0*/  LDL R8, [R1+0x20a0] ;  /* 0x0020a00001087983 */ /* 0x000e280000100800 */
[----:B------:R-:W0:Y:S01]  /*48dc0*/  LDL R9, [R1+0x20a4] ;  /* 0x0020a40001097983 */ /* 0x000e220000100800 */
[----:B------:R-:W-:Y:S02]  /*48dd0*/  PRMT R97, RZ, 0x7610, R97 ;  /* 0x00007610ff617816 */ /* 0x000fe40000000061 */
[----:B------:R-:W-:-:S02]  /*48de0*/  PRMT R98, RZ, 0x7610, R98 ;  /* 0x00007610ff627816 */ /* 0x000fc40000000062 */
[----:B0-----:R-:W-:-:S04]  /*48df0*/  @!P0 LOP3.LUT R9, R9, R8, RZ, 0x3c, !PT ;  /* 0x0000000809098212 */ /* 0x001fc800078e3cff */
[----:B------:R-:W-:-:S04]  /*48e00*/  @!P0 LOP3.LUT R8, R9, R8, RZ, 0x3c, !PT ;  /* 0x0000000809088212 */ /* 0x000fc800078e3cff */
[----:B------:R-:W-:-:S05]  /*48e10*/  @!P0 LOP3.LUT R9, R9, R8, RZ, 0x3c, !PT ;  /* 0x0000000809098212 */ /* 0x000fca00078e3cff */
[----:B------:R3:W2:Y:S02]  /*48e20*/  @!P0 LDG.E.U8 R95, desc[UR10][R8.64] ;  /* 0x0000000a085f8981 */ /* 0x0006a4000c1e1100 */
[----:B---3--:R-:W-:Y:S02]  /*48e30*/  @!P0 IMAD.MOV.U32 R8, RZ, RZ, R16 ;  /* 0x000000ffff088224 */ /* 0x008fe400078e0010 */
[----:B------:R-:W-:Y:S01]  /*48e40*/  @!P0 IMAD.MOV.U32 R9, RZ, RZ, R18 ;  /* 0x000000ffff098224 */ /* 0x000fe200078e0012 */
[----:B------:R-:W3:Y:S04]  /*48e50*/  LDL R16, [R1+0x1ee0] ;  /* 0x001ee00001107983 */ /* 0x000ee80000100800 */
[----:B------:R4:W3:Y:S04]  /*48e60*/  @!P0 LDG.E.U8 R96, desc[UR10][R8.64] ;  /* 0x0000000a08608981 */ /* 0x0008e8000c1e1100 */
[----:B------:R-:W3:Y:S01]  /*48e70*/  LDL R18, [R1+0x1f20] ;  /* 0x001f200001127983 */ /* 0x000ee20000100800 */
[----:B----4-:R-:W-:-:S02]  /*48e80*/  @!P0 IMAD.MOV.U32 R8, RZ, RZ, R14 ;  /* 0x000000ffff088224 */ /* 0x010fc400078e000e */
[----:B------:R-:W-:Y:S01]  /*48e90*/  @!P0 IMAD.MOV.U32 R9, RZ, RZ, R15 ;  /* 0x000000ffff098224 */ /* 0x000fe200078e000f */
[----:B------:R-:W-:Y:S01]  /*48ea0*/  PRMT R99, RZ, 0x7610, R99 ;  /* 0x00007610ff637816 */ /* 0x000fe20000000063 */
[----:B------:R-:W4:Y:S04]  /*48eb0*/  LDL R15, [R1+0x1f60] ;  /* 0x001f6000010f7983 */ /* 0x000f280000100800 */
[----:B------:R0:W4:Y:S01]  /*48ec0*/  @!P0 LDG.E.U8 R97, desc[UR10][R8.64] ;  /* 0x0000000a08618981 */ /* 0x000122000c1e1100 */
[----:B------:R-:W-:Y:S02]  /*48ed0*/  LOP3.LUT R244, R244, 0xffff, RZ, 0xc0, !PT ;  /* 0x0000fffff4f47812 */ /* 0x000fe400078ec0ff */
[----:B------:R-:W-:Y:S01]  /*48ee0*/  LOP3.LUT R241, R241, 0xffff, RZ, 0xc0, !PT ;  /* 0x0000fffff1f17812 */ /* 0x000fe200078ec0ff */
[----:B------:R-:W4:Y:S01]  /*48ef0*/  LDL R14, [R1+0x1f64] ;  /* 0x001f6400010e7983 */ /* 0x000f220000100800 */
[----:B0-----:R-:W-:-:S02]  /*48f00*/  @!P0 IMAD.MOV.U32 R8, RZ, RZ, R11 ;  /* 0x000000ffff088224 */ /* 0x001fc400078e000b */
[----:B------:R-:W-:Y:S02]  /*48f10*/  @!P0 IMAD.MOV.U32 R9, RZ, RZ, R13 ;  /* 0x000000ffff098224 */ /* 0x000fe400078e000d */
[----:B------:R-:W4:Y:S04]  /*48f20*/  LDL R13, [R1+0x1ee4] ;  /* 0x001ee400010d7983 */ /* 0x000f280000100800 */
[----:B------:R2:W4:Y:S02]  /*48f30*/  @!P0 LDG.E.U8 R98, desc[UR10][R8.64] ;  /* 0x0000000a08628981 */ /* 0x000524000c1e1100 */
[----:B--2---:R-:W-:Y:S02]  /*48f40*/  @!P0 IMAD.MOV.U32 R8, RZ, RZ, R2 ;  /* 0x000000ffff088224 */ /* 0x004fe400078e0002 */
[----:B------:R-:W2:Y:S01]  /*48f50*/  LDL R2, [R1+0x1f24] ;  /* 0x001f240001027983 */ /* 0x000ea20000100800 */
[----:B------:R-:W-:Y:S01]  /*48f60*/  @!P0 IMAD.MOV.U32 R9, RZ, RZ, R10 ;  /* 0x000000ffff098224 */ /* 0x000fe200078e000a */
[----:B------:R-:W-:-:S02]  /*48f70*/  LOP3.LUT R229, R229, 0xffff, RZ, 0xc0, !PT ;  /* 0x0000ffffe5e57812 */ /* 0x000fc400078ec0ff */
[----:B------:R-:W-:Y:S02]  /*48f80*/  LOP3.LUT R226, R226, 0xffff, RZ, 0xc0, !PT ;  /* 0x0000ffffe2e27812 */ /* 0x000fe400078ec0ff */
[----:B------:R-:W-:Y:S01]  /*48f90*/  LOP3.LUT R221, R221, 0xffff, RZ, 0xc0, !PT ;  /* 0x0000ffffdddd7812 */ /* 0x000fe200078ec0ff */
[----:B------:R0:W2:Y:S01]  /*48fa0*/  @!P0 LDG.E.U8 R99, desc[UR10][R8.64] ;  /* 0x0000000a08638981 */ /* 0x0000a2000c1e1100 */
        /* <DEDUP_REMOVED lines=23> */
[----:B------:R-:W-:-:S03]  /*49120*/  PRMT R101, RZ, 0x7610, R101 ;  /* 0x00007610ff657816 */ /* 0x000fc60000000065 */
[----:B------:R0:W-:Y:S01]  /*49130*/  STS.128 [R146+UR4+0x14000], R8 ;  /* 0x0140000892007988 */ /* 0x0001e20008000c04 */
[----:B------:R-:W-:Y:S02]  /*49140*/  PRMT R102, RZ, 0x7610, R102 ;  /* 0x00007610ff667816 */ /* 0x000fe40000000066 */
[----:B------:R-:W-:Y:S01]  /*49150*/  PRMT R103, RZ, 0x7610, R103 ;  /* 0x00007610ff677816 */ /* 0x000fe20000000067 */
[----:B0-----:R-:W2:Y:S04]  /*49160*/  LDL R146, [R1+0x1e64] ;  /* 0x001e640001927983 */ /* 0x001ea80000100800 */
[----:B------:R-:W2:Y:S01]  /*49170*/  LDL R10, [R1+0x1e20] ;  /* 0x001e2000010a7983 */ /* 0x000ea20000100800 */
[----:B------:R-:W-:Y:S02]  /*49180*/  PRMT R100, RZ, 0x7610, R100 ;  /* 0x00007610ff647816 */ /* 0x000fe40000000064 */
[----:B------:R-:W-:Y:S01]  /*49190*/  PRMT R104, RZ, 0x7610, R104 ;  /* 0x00007610ff687816 */ /* 0x000fe20000000068 */
[----:B------:R-:W2:Y:S01]  /*491a0*/  LDL R11, [R1+0x1d64] ;  /* 0x001d6400010b7983 */ /* 0x000ea20000100800 */
[----:B---3--:R-:W-:-:S03]  /*491b0*/  @!P0 IMAD.MOV.U32 R9, RZ, RZ, R18 ;  /* 0x000000ffff098224 */ /* 0x008fc600078e0012 */
[----:B------:R-:W3:Y:S04]  /*491c0*/  LDL R18, [R1+0x1de0] ;  /* 0x001de00001127983 */ /* 0x000ee80000100800 */
[----:B----4-:R-:W4:Y:S04]  /*491d0*/  @!P0 LDG.E.U8 R100, desc[UR10][R14.64] ;  /* 0x0000000a0e648981 */ /* 0x010f28000c1e1100 */
[----:B------:R-:W4:Y:S04]  /*491e0*/  LDL R15, [R1+0x1da0] ;  /* 0x001da000010f7983 */ /* 0x000f280000100800 */
[----:B------:R-:W4:Y:S01]  /*491f0*/  LDL R14, [R1+0x1da4] ;  /* 0x001da400010e7983 */ /* 0x000f220000100800 */
[----:B--2---:R-:W-:-:S03]  /*49200*/  @!P0 IMAD.MOV.U32 R8, RZ, RZ, R2 ;  /* 0x000000ffff088224 */ /* 0x004fc600078e0002 */
[----:B------:R-:W2:Y:S04]  /*49210*/  LDL R2, [R1+0x1e24] ;  /* 0x001e240001027983 */ /* 0x000ea80000100800 */
        /* <DEDUP_REMOVED lines=11> */
[----:B------:R0:W4:Y:S04]  /*492d0*/  @!P0 LDG.E.U8 R103, desc[UR10][R8.64] ;  /* 0x0000000a08678981 */ /* 0x000128000c1e1100 */
[----:B------:R-:W2:Y:S01]  /*492e0*/  LDL R9, [R1+0x1e60] ;  /* 0x001e600001097983 */ /* 0x000ea20000100800 */
[----:B0-----:R-:W-:Y:S01]  /*492f0*/  @!P0 IMAD.MOV.U32 R8, RZ, RZ, R146 ;  /* 0x000000ffff088224 */ /* 0x001fe200078e0092 */
[----:B------:R-:W-:Y:S02]  /*49300*/  PRMT R105, RZ, 0x7610, R105 ;  /* 0x00007610ff697816 */ /* 0x000fe40000000069 */
[----:B------:R-:W-:Y:S01]  /*49310*/  PRMT R106, RZ, 0x7610, R106 ;  /* 0x00007610ff6a7816 */ /* 0x000fe2000000006a */
[----:B------:R-:W4:Y:S01]  /*49320*/  LDL R146, [R1+0x1ca4] ;  /* 0x001ca40001927983 */ /* 0x000f220000100800 */
[----:B------:R-:W-:-:S03]  /*49330*/  PRMT R107, RZ, 0x7610, R107 ;  /* 0x00007610ff6b7816 */ /* 0x000fc6000000006b */
[----:B--2---:R0:W2:Y:S02]  /*49340*/  @!P0 LDG.E.U8 R104, desc[UR10][R8.64] ;  /* 0x0000000a08688981 */ /* 0x0040a4000c1e1100 */
[----:B0-----:R-:W-:Y:S02]  /*49350*/  @!P0 IMAD.MOV.U32 R8, RZ, RZ, R2 ;  /* 0x000000ffff088224 */ /* 0x001fe400078e0002 */
[----:B------:R-:W-:Y:S01]  /*49360*/  @!P0 IMAD.MOV.U32 R9, RZ, RZ, R10 ;  /* 0x000000ffff098224 */ /* 0x000fe200078e000a */
[----:B------:R-:W2:Y:S04]  /*49370*/  LDL R2, [R1+0x1d24] ;  /* 0x001d240001027983 */ /* 0x000ea80000100800 */
[----:B------:R-:W2:Y:S04]  /*49380*/  LDL R10, [R1+0x1d20] ;  /* 0x001d2000010a7983 */ /* 0x000ea80000100800 */
[----:B------:R3:W2:Y:S02]  /*49390*/  @!P0 LDG.E.U8 R105, desc[UR10][R8.64] ;  /* 0x0000000a08698981 */ /* 0x0006a4000c1e1100 */
[----:B---3--:R-:W-:-:S02]  /*493a0*/  @!P0 IMAD.MOV.U32 R8, RZ, RZ, R16 ;  /* 0x000000ffff088224 */ /* 0x008fc400078e0010 */
[----:B------:R-:W-:Y:S01]  /*493b0*/  @!P0 IMAD.MOV.U32 R9, RZ, RZ, R18 ;  /* 0x000000ffff098224 */ /* 0x000fe200078e0012 */
[----:B------:R-:W-:Y:S01]  /*493c0*/  PRMT R108, RZ, 0x7610, R108 ;  /* 0x00007610ff6c7816 */ /* 0x000fe2000000006c */
[----:B------:R-:W3:Y:S04]  /*493d0*/  LDL R18, [R1+0x1c60] ;  /* 0x001c600001127983 */ /* 0x000ee80000100800 */
[----:B------:R4:W3:Y:S01]  /*493e0*/  @!P0 LDG.E.U8 R106, desc[UR10][R8.64] ;  /* 0x0000000a086a8981 */ /* 0x0008e2000c1e1100 */
[----:B------:R-:W-:Y:S02]  /*493f0*/  PRMT R109, RZ, 0x7610, R109 ;  /* 0x00007610ff6d7816 */ /* 0x000fe4000000006d */
[----:B------:R-:W-:Y:S01]  /*49400*/  PRMT R110, RZ, 0x7610, R110 ;  /* 0x00007610ff6e7816 */ /* 0x000fe2000000006e */
[----:B------:R-:W3:Y:S01]  /*49410*/  LDL R16, [R1+0x1c64] ;  /* 0x001c640001107983 */ /* 0x000ee20000100800 */
[----:B----4-:R-:W-:-:S02]  /*49420*/  @!P0 IMAD.MOV.U32 R8, RZ, RZ, R14 ;  /* 0x000000ffff088224 */ /* 0x010fc400078e000e */
[----:B------:R-:W-:Y:S01]  /*49430*/  @!P0 IMAD.MOV.U32 R9, RZ, RZ, R15 ;  /* 0x000000ffff098224 */ /* 0x000fe200078e000f */
        /* <DEDUP_REMOVED lines=8> */
[----:B--2---:R-:W-:-:S03]  /*494c0*/  @!P0 IMAD.MOV.U32 R8, RZ, RZ, R2 ;  /* 0x000000ffff088224 */ /* 0x004fc600078e0002 */
[----:B------:R-:W2:Y:S01]  /*494d0*/  LDL R2, [R1+0x1ba4] ;  /* 0x001ba40001027983 */ /* 0x000ea20000100800 */
[----:B------:R-:W-:Y:S01]  /*494e0*/  @!P0 IMAD.MOV.U32 R9, RZ, RZ, R10 ;  /* 0x000000ffff098224 */ /* 0x000fe200078e000a */
[----:B------:R-:W-:Y:S02]  /*494f0*/  PRMT R111, RZ, 0x7610, R111 ;  /* 0x00007610ff6f7816 */ /* 0x000fe4000000006f */
[----:B------:R-:W2:Y:S04]  /*49500*/  LDL R10, [R1+0x1ba0] ;  /* 0x001ba000010a7983 */ /* 0x000ea80000100800 */
[----:B------:R0:W2:Y:S04]  /*49510*/  @!P0 LDG.E.U8 R109, desc[UR10][R8.64] ;  /* 0x0000000a086d8981 */ /* 0x0000a8000c1e1100 */
[----:B------:R-:W0:Y:S04]  /*49520*/  LDL R8, [R1+0x1ce0] ;  /* 0x001ce00001087983 */ /* 0x000e280000100800 */
[----:B------:R-:W0:Y:S02]  /*49530*/  LDL R9, [R1+0x1ce4] ;  /* 0x001ce40001097983 */ /* 0x000e240000100800 */
[----:B0-----:R-:W-:-:S04]  /*49540*/  @!P0 LOP3.LUT R9, R9, R8, RZ, 0x3c, !PT ;  /* 0x0000000809098212 */ /* 0x001fc800078e3cff */
[----:B------:R-:W-:-:S04]  /*49550*/  @!P0 LOP3.LUT R8, R9, R8, RZ, 0x3c, !PT ;  /* 0x0000000809088212 */ /* 0x000fc800078e3cff */
[----:B------:R-:W-:-:S05]  /*49560*/  @!P0 LOP3.LUT R9, R9, R8, RZ, 0x3c, !PT ;  /* 0x0000000809098212 */ /* 0x000fca00078e3cff */
[----:B------:R0:W2:Y:S04]  /*49570*/  @!P0 LDG.E.U8 R110, desc[UR10][R8.64] ;  /* 0x0000000a086e8981 */ /* 0x0000a8000c1e1100 */
[----:B------:R-:W3:Y:S01]  /*49580*/  LDL R9, [R1+0x1ca0] ;  /* 0x001ca00001097983 */ /* 0x000ee20000100800 */
[----:B0-----:R-:W-:Y:S01]  /*49590*/  @!P0 IMAD.MOV.U32 R8, RZ, RZ, R146 ;  /* 0x000000ffff088224 */ /* 0x001fe200078e0092 */
[----:B------:R-:W-:Y:S02]  /*495a0*/  PRMT R112, RZ, 0x7610, R112 ;  /* 0x00007610ff707816 */ /* 0x000fe40000000070 */
[----:B------:R-:W-:Y:S01]  /*495b0*/  PRMT R113, RZ, 0x7610, R113 ;  /* 0x00007610ff717816 */ /* 0x000fe20000000071 */
[----:B------:R-:W2:Y:S01]  /*495c0*/  LDL R146, [R1+0x1b20] ;  /* 0x001b200001927983 */ /* 0x000ea20000100800 */
[----:B------:R-:W-:-:S03]  /*495d0*/  PRMT R114, RZ, 0x7610, R114 ;  /* 0x00007610ff727816 */ /* 0x000fc60000000072 */
[----:B---3--:R0:W3:Y:S02]  /*495e0*/  @!P0 LDG.E.U8 R111, desc[UR10][R8.64] ;  /* 0x0000000a086f8981 */ /* 0x0080e4000c1e1100 */
[----:B0-----:R-:W-:Y:S02]  /*495f0*/  @!P0 IMAD.MOV.U32 R8, RZ, RZ, R16 ;  /* 0x000000ffff088224 */ /* 0x001fe400078e0010 */
        /* <DEDUP_REMOVED lines=42> */
[----:B------:R-:W-:Y:S01]  /*498a0*/  PRMT R8, R205, 0x5410, R8 ;  /* 0x00005410cd087816 */ /* 0x000fe20000000008 */
[----:B------:R-:W2:Y:S01]  /*498b0*/  LDL R17, [R1+0x19e0] ;  /* 0x0019e00001117983 */ /* 0x000ea20000100800 */
[----:B------:R-:W-:Y:S02]  /*498c0*/  PRMT R9, R181, 0x5410, R9 ;  /* 0x00005410b5097816 */ /* 0x000fe40000000009 */
[----:B------:R-:W-:-:S02]  /*498d0*/  PRMT R10, R162, 0x5410, R10 ;  /* 0x00005410a20a7816 */ /* 0x000fc4000000000a */
[----:B------:R-:W-:Y:S02]  /*498e0*/  PRMT R11, R22, 0x5410, R11 ;  /* 0x00005410160b7816 */ /* 0x000fe4000000000b */
[----:B------:R-:W-:Y:S02]  /*498f0*/  PRMT R117, RZ, 0x7610, R117 ;  /* 0x00007610ff757816 */ /* 0x000fe40000000075 */
[----:B------:R-:W-:Y:S01]  /*49900*/  PRMT R118, RZ, 0x7610, R118 ;  /* 0x00007610ff767816 */ /* 0x000fe20000000076 */
[----:B---3--:R0:W-:Y:S02]  /*49910*/  STS.128 [R18+UR4+0x10000], R8 ;  /* 0x0100000812007988 */ /* 0x0081e40008000c04 */
[----:B0-----:R-:W-:Y:S01]  /*49920*/  @!P0 IMAD.MOV.U32 R9, RZ, RZ, R146 ;  /* 0x000000ffff098224 */ /* 0x001fe200078e0092 */
[----:B------:R-:W-:Y:S01]  /*49930*/  PRMT R119, RZ, 0x7610, R119 ;  /* 0x00007610ff777816 */ /* 0x000fe20000000077 */
[----:B------:R-:W3:Y:S04]  /*49940*/  LDL R146, [R1+0x1a64] ;  /* 0x001a640001927983 */ /* 0x000ee80000100800 */
[----:B------:R-:W3:Y:S01]  /*49950*/  LDL R10, [R1+0x1a20] ;  /* 0x001a2000010a7983 */ /* 0x000ee20000100800 */
[----:B------:R-:W-:-:S02]  /*49960*/  PRMT R116, RZ, 0x7610, R116 ;  /* 0x00007610ff747816 */ /* 0x000fc40000000074 */
[----:B------:R-:W-:Y:S01]  /*49970*/  PRMT R120, RZ, 0x7610, R120 ;  /* 0x00007610ff787816 */ /* 0x000fe20000000078 */
[----:B------:R-:W3:Y:S04]  /*49980*/  LDL R11, [R1+0x1964] ;  /* 0x00196400010b7983 */ /* 0x000ee80000100800 */
[----:B----4-:R-:W4:Y:S04]  /*49990*/  @!P0 LDG.E.U8 R116, desc[UR10][R14.64] ;  /* 0x0000000a0e748981 */ /* 0x010f28000c1e1100 */
[----:B------:R-:W4:Y:S01]  /*499a0*/  LDL R15, [R1+0x19a0] ;  /* 0x0019a000010f7983 */ /* 0x000f220000100800 */
[----:B--2---:R-:W-:-:S03]  /*499b0*/  @!P0 IMAD.MOV.U32 R8, RZ, RZ, R2 ;  /* 0x000000ffff088224 */ /* 0x004fc600078e0002 */
[----:B------:R-:W2:Y:S04]  /*499c0*/  LDL R14, [R1+0x19a4] ;  /* 0x0019a400010e7983 */ /* 0x000ea80000100800 */
[----:B------:R0:W4:Y:S04]  /*499d0*/  @!P0 LDG.E.U8 R117, desc[UR10][R8.64] ;  /* 0x0000000a08758981 */ /* 0x000128000c1e1100 */
[----:B------:R-:W2:Y:S01]  /*499e0*/  LDL R2, [R1+0x1a24] ;  /* 0x001a240001027983 */ /* 0x000ea20000100800 */
[----:B0-----:R-:W-:Y:S02]  /*499f0*/  @!P0 IMAD.MOV.U32 R8, RZ, RZ, R13 ;  /* 0x000000ffff088224 */ /* 0x001fe400078e000d */
[----:B------:R-:W-:Y:S01]  /*49a00*/  @!P0 IMAD.MOV.U32 R9, RZ, RZ, R16 ;  /* 0x000000ffff098224 */ /* 0x000fe200078e0010 */
[----:B------:R-:W4:Y:S04]  /*49a10*/  LDL R13, [R1+0x1960] ;  /* 0x00196000010d7983 */ /* 0x000f280000100800 */
[----:B------:R0:W4:Y:S04]  /*49a20*/  @!P0 LDG.E.U8 R118, desc[UR10][R8.64] ;  /* 0x0000000a08768981 */ /* 0x000128000c1e1100 */
[----:B------:R-:W4:Y:S04]  /*49a30*/  LDL R16, [R1+0x19e4] ;  /* 0x0019e40001107983 */ /* 0x000f280000100800 */
[----:B------:R-:W0:Y:S04]  /*49a40*/  LDL R8, [R1+0x1aa0] ;  /* 0x001aa00001087983 */ /* 0x000e280000100800 */
[----:B------:R-:W0:Y:S02]  /*49a50*/  LDL R9, [R1+0x1aa4] ;  /* 0x001aa40001097983 */ /* 0x000e240000100800 */
[----:B0-----:R-:W-:-:S04]  /*49a60*/  @!P0 LOP3.LUT R9, R9, R8, RZ, 0x3c, !PT ;  /* 0x0000000809098212 */ /* 0x001fc800078e3cff */
[----:B------:R-:W-:-:S04]  /*49a70*/  @!P0 LOP3.LUT R8, R9, R8, RZ, 0x3c, !PT ;  /* 0x0000000809088212 */ /* 0x000fc800078e3cff */
[----:B------:R-:W-:-:S05]  /*49a80*/  @!P0 LOP3.LUT R9, R9, R8, RZ, 0x3c, !PT ;  /* 0x0000000809098212 */ /* 0x000fca00078e3cff */
[----:B------:R3:W4:Y:S04]  /*49a90*/  @!P0 LDG.E.U8 R119, desc[UR10][R8.64] ;  /* 0x0000000a08778981 */ /* 0x000728000c1e1100 */
[----:B------:R-:W2:Y:S01]  /*49aa0*/  LDL R9, [R1+0x1a60] ;  /* 0x001a600001097983 */ /* 0x000ea20000100800 */
[----:B---3--:R-:W-:Y:S01]  /*49ab0*/  @!P0 IMAD.MOV.U32 R8, RZ, RZ, R146 ;  /* 0x000000ffff088224 */ /* 0x008fe200078e0092 */
[----:B------:R-:W-:Y:S02]  /*49ac0*/  PRMT R121, RZ, 0x7610, R121 ;  /* 0x00007610ff797816 */ /* 0x000fe40000000079 */
[----:B------:R-:W-:Y:S01]  /*49ad0*/  PRMT R122, RZ, 0x7610, R122 ;  /* 0x00007610ff7a7816 */ /* 0x000fe2000000007a */
[----:B------:R-:W3:Y:S01]  /*49ae0*/  LDL R146, [R1+0x18a4] ;  /* 0x0018a40001927983 */ /* 0x000ee20000100800 */
[----:B------:R-:W-:-:S03]  /*49af0*/  PRMT R123, RZ, 0x7610, R123 ;  /* 0x00007610ff7b7816 */ /* 0x000fc6000000007b */
[----:B--2---:R0:W2:Y:S02]  /*49b00*/  @!P0 LDG.E.U8 R120, desc[UR10][R8.64] ;  /* 0x0000000a08788981 */ /* 0x0040a4000c1e1100 */
[----:B0-----:R-:W-:Y:S02]  /*49b10*/  @!P0 IMAD.MOV.U32 R8, RZ, RZ, R2 ;  /* 0x000000ffff088224 */ /* 0x001fe400078e0002 */
[----:B------:R-:W-:Y:S01]  /*49b20*/  @!P0 IMAD.MOV.U32 R9, RZ, RZ, R10 ;  /* 0x000000ffff098224 */ /* 0x000fe200078e000a */
[----:B------:R-:W3:Y:S04]  /*49b30*/  LDL R2, [R1+0x1924] ;  /* 0x0019240001027983 */ /* 0x000ee80000100800 */
[----:B------:R-:W2:Y:S04]  /*49b40*/  LDL R10, [R1+0x1920] ;  /* 0x00192000010a7983 */ /* 0x000ea80000100800 */
[----:B------:R4:W2:Y:S02]  /*49b50*/  @!P0 LDG.E.U8 R121, desc[UR10][R8.64] ;  /* 0x0000000a08798981 */ /* 0x0008a4000c1e1100 */
[----:B----4-:R-:W-:-:S02]  /*49b60*/  @!P0 IMAD.MOV.U32 R8, RZ, RZ, R16 ;  /* 0x000000ffff088224 */ /* 0x010fc400078e0010 */
[----:B------:R-:W-:Y:S01]  /*49b70*/  @!P0 IMAD.MOV.U32 R9, RZ, RZ, R17 ;  /* 0x000000ffff098224 */ /* 0x000fe200078e0011 */
[----:B------:R-:W-:Y:S01]  /*49b80*/  PRMT R124, RZ, 0x7610, R124 ;  /* 0x00007610ff7c7816 */ /* 0x000fe2000000007c */
[----:B------:R-:W4:Y:S04]  /*49b90*/  LDL R17, [R1+0x1534] ;  /* 0x0015340001117983 */ /* 0x000f280000100800 */
[----:B------:R0:W4:Y:S01]  /*49ba0*/  @!P0 LDG.E.U8 R122, desc[UR10][R8.64] ;  /* 0x0000000a087a8981 */ /* 0x000122000c1e1100 */
[----:B------:R-:W-:Y:S02]  /*49bb0*/  PRMT R125, RZ, 0x7610, R125 ;  /* 0x00007610ff7d7816 */ /* 0x000fe4000000007d */
[----:B------:R-:W-:Y:S01]  /*49bc0*/  PRMT R126, RZ, 0x7610, R126 ;  /* 0x00007610ff7e7816 */ /* 0x000fe2000000007e */
[----:B------:R-:W4:Y:S01]  /*49bd0*/  LDL R16, [R1+0x1538] ;  /* 0x0015380001107983 */ /* 0x000f220000100800 */
[----:B0-----:R-:W-:-:S02]  /*49be0*/  @!P0 IMAD.MOV.U32 R8, RZ, RZ, R14 ;  /* 0x000000ffff088224 */ /* 0x001fc400078e000e */
        /* <DEDUP_REMOVED lines=9> */
[----:B---3--:R-:W-:Y:S01]  /*49c80*/  @!P0 IMAD.MOV.U32 R8, RZ, RZ, R2 ;  /* 0x000000ffff088224 */ /* 0x008fe200078e0002 */
[----:B------:R-:W-:-:S02]  /*49c90*/  PRMT R127, RZ, 0x7610, R127 ;  /* 0x00007610ff7f7816 */ /* 0x000fc4000000007f */
[----:B------:R-:W3:Y:S01]  /*49ca0*/  LDL R2, [R1+0x1478] ;  /* 0x0014780001027983 */ /* 0x000ee20000100800 */
[----:B--2---:R-:W-:-:S03]  /*49cb0*/  @!P0 IMAD.MOV.U32 R9, RZ, RZ, R10 ;  /* 0x000000ffff098224 */ /* 0x004fc600078e000a */
[----:B------:R-:W2:Y:S04]  /*49cc0*/  LDL R10, [R1+0x1474] ;  /* 0x00147400010a7983 */ /* 0x000ea80000100800 */
[----:B------:R0:W3:Y:S04]  /*49cd0*/  @!P0 LDG.E.U8 R125, desc[UR10][R8.64] ;  /* 0x0000000a087d8981 */ /* 0x0000e8000c1e1100 */
[----:B------:R-:W0:Y:S04]  /*49ce0*/  LDL R8, [R1+0x18e0] ;  /* 0x0018e00001087983 */ /* 0x000e280000100800 */
[----:B------:R-:W0:Y:S02]  /*49cf0*/  LDL R9, [R1+0x18e4] ;  /* 0x0018e40001097983 */ /* 0x000e240000100800 */
[----:B0-----:R-:W-:-:S04]  /*49d00*/  @!P0 LOP3.LUT R9, R9, R8, RZ, 0x3c, !PT ;  /* 0x0000000809098212 */ /* 0x001fc800078e3cff */
[----:B------:R-:W-:-:S04]  /*49d10*/  @!P0 LOP3.LUT R8, R9, R8, RZ, 0x3c, !PT ;  /* 0x0000000809088212 */ /* 0x000fc800078e3cff */
[----:B------:R-:W-:-:S05]  /*49d20*/  @!P0 LOP3.LUT R9, R9, R8, RZ, 0x3c, !PT ;  /* 0x0000000809098212 */ /* 0x000fca00078e3cff */
[----:B------:R0:W3:Y:S04]  /*49d30*/  @!P0 LDG.E.U8 R126, desc[UR10][R8.64] ;  /* 0x0000000a087e8981 */ /* 0x0000e8000c1e1100 */
[----:B------:R-:W4:Y:S01]  /*49d40*/  LDL R9, [R1+0x18a0] ;  /* 0x0018a00001097983 */ /* 0x000f220000100800 */
[----:B0-----:R-:W-:Y:S01]  /*49d50*/  @!P0 IMAD.MOV.U32 R8, RZ, RZ, R146 ;  /* 0x000000ffff088224 */ /* 0x001fe200078e0092 */
[----:B------:R-:W-:Y:S02]  /*49d60*/  PRMT R128, RZ, 0x7610, R128 ;  /* 0x00007610ff807816 */ /* 0x000fe40000000080 */
[----:B------:R-:W-:Y:S02]  /*49d70*/  PRMT R129, RZ, 0x7610, R129 ;  /* 0x00007610ff817816 */ /* 0x000fe40000000081 */
[----:B------:R-:W-:Y:S01]  /*49d80*/  PRMT R130, RZ, 0x7610, R130 ;  /* 0x00007610ff827816 */ /* 0x000fe20000000082 */
[----:B----4-:R0:W4:Y:S02]  /*49d90*/  @!P0 LDG.E.U8 R127, desc[UR10][R8.64] ;  /* 0x0000000a087f8981 */ /* 0x010124000c1e1100 */
[----:B0-----:R-:W-:-:S02]  /*49da0*/  @!P0 IMAD.MOV.U32 R8, RZ, RZ, R16 ;  /* 0x000000ffff088224 */ /* 0x001fc400078e0010 */
[----:B------:R-:W-:-:S05]  /*49db0*/  @!P0 IMAD.MOV.U32 R9, RZ, RZ, R17 ;  /* 0x000000ffff098224 */ /* 0x000fca00078e0011 */
[----:B------:R0:W4:Y:S02]  /*49dc0*/  @!P0 LDG.E.U8 R128, desc[UR10][R8.64] ;  /* 0x0000000a08808981 */ /* 0x000124000c1e1100 */
[----:B0-----:R-:W-:Y:S02]  /*49dd0*/  @!P0 IMAD.MOV.U32 R8, RZ, RZ, R14 ;  /* 0x000000ffff088224 */ /* 0x001fe400078e000e */
[----:B------:R-:W-:-:S05]  /*49de0*/  @!P0 IMAD.MOV.U32 R9, RZ, RZ, R15 ;  /* 0x000000ffff098224 */ /* 0x000fca00078e000f */
[----:B------:R0:W4:Y:S02]  /*49df0*/  @!P0 LDG.E.U8 R129, desc[UR10][R8.64] ;  /* 0x0000000a08818981 */ /* 0x000124000c1e1100 */
[----:B0-----:R-:W-:Y:S02]  /*49e00*/  @!P0 IMAD.MOV.U32 R8, RZ, RZ, R11 ;  /* 0x000000ffff088224 */ /* 0x001fe400078e000b */
[----:B------:R-:W-:-:S05]  /*49e10*/  @!P0 IMAD.MOV.U32 R9, RZ, RZ, R13 ;  /* 0x000000ffff098224 */ /* 0x000fca00078e000d */
[----:B------:R2:W4:Y:S02]  /*49e20*/  @!P0 LDG.E.U8 R130, desc[UR10][R8.64] ;  /* 0x0000000a08828981 */ /* 0x000524000c1e1100 */
[----:B--2---:R-:W-:Y:S01]  /*49e30*/  @!P0 IMAD.MOV.U32 R9, RZ, RZ, R10 ;  /* 0x000000ffff098224 */ /* 0x004fe200078e000a */
[----:B------:R-:W-:Y:S02]  /*49e40*/  LOP3.LUT R10, R239, 0xffff, RZ, 0xc0, !PT ;  /* 0x0000ffffef0a7812 */ /* 0x000fe400078ec0ff */
[----:B------:R-:W2:Y:S04]  /*49e50*/  LDL.LU R239, [R1+0x37b0] ;  /* 0x0037b00001ef7983 */ /* 0x000ea80000300800 */
[----:B------:R-:W4:Y:S04]  /*49e60*/  LDL R17, [R1+0x13f4] ;  /* 0x0013f40001117983 */ /* 0x000f280000100800 */
[----:B------:R-:W2:Y:S04]  /*49e70*/  LDL R16, [R1+0x13f8] ;  /* 0x0013f80001107983 */ /* 0x000ea80000100800 */
[----:B------:R-:W2:Y:S04]  /*49e80*/  LDL R15, [R1+0x1434] ;  /* 0x00143400010f7983 */ /* 0x000ea80000100800 */
[----:B------:R-:W2:Y:S01]  /*49e90*/  LDL R14, [R1+0x1438] ;  /* 0x00143800010e7983 */ /* 0x000ea20000100800 */
[----:B------:R-:W-:Y:S01]  /*49ea0*/  PRMT R131, RZ, 0x7610, R131 ;  /* 0x00007610ff837816 */ /* 0x000fe20000000083 */
[----:B---3--:R-:W-:Y:S01]  /*49eb0*/  @!P0 IMAD.MOV.U32 R8, RZ, RZ, R2 ;  /* 0x000000ffff088224 */ /* 0x008fe200078e0002 */
[----:B------:R-:W-:Y:S01]  /*49ec0*/  LOP3.LUT R2, R24, 0xffff, RZ, 0xc0, !PT ;  /* 0x0000ffff18027812 */ /* 0x000fe200078ec0ff */
[----:B------:R-:W3:Y:S01]  /*49ed0*/  LDL R146, [R1+0x13b4] ;  /* 0x0013b40001927983 */ /* 0x000ee20000100800 */
[----:B------:R-:W-:-:S03]  /*49ee0*/  LOP3.LUT R251, R251, 0xffff, RZ, 0xc0, !PT ;  /* 0x0000fffffbfb7812 */ /* 0x000fc600078ec0ff */
[----:B------:R0:W3:Y:S01]  /*49ef0*/  @!P0 LDG.E.U8 R131, desc[UR10][R8.64] ;  /* 0x0000000a08838981 */ /* 0x0000e2000c1e1100 */
[----:B------:R-:W-:Y:S02]  /*49f00*/  LOP3.LUT R247, R247, 0xffff, RZ, 0xc0, !PT ;  /* 0x0000fffff7f77812 */ /* 0x000fe400078ec0ff */
[----:B------:R-:W-:Y:S01]  /*49f10*/  LOP3.LUT R232, R232, 0xffff, RZ, 0xc0, !PT ;  /* 0x0000ffffe8e87812 */ /* 0x000fe200078ec0ff */
[----:B------:R-:W3:Y:S01]  /*49f20*/  LDL R24, [R1+0x1374] ;  /* 0x0013740001187983 */ /* 0x000ee20000100800 */
[----:B------:R-:W-:Y:S02]  /*49f30*/  LOP3.LUT R224, R224, 0xffff, RZ, 0xc0, !PT ;  /* 0x0000ffffe0e07812 */ /* 0x000fe400078ec0ff */
[----:B------:R-:W-:Y:S02]  /*49f40*/  LOP3.LUT R216, R216, 0xffff, RZ, 0xc0, !PT ;  /* 0x0000ffffd8d87812 */ /* 0x000fe400078ec0ff */
[----:B------:R-:W-:Y:S02]  /*49f50*/  LOP3.LUT R208, R208, 0xffff, RZ, 0xc0, !PT ;  /* 0x0000ffffd0d07812 */ /* 0x000fe400078ec0ff */
[----:B0-----:R-:W-:-:S02]  /*49f60*/  LOP3.LUT R9, R40, 0xffff, RZ, 0xc0, !PT ;  /* 0x0000ffff28097812 */ /* 0x001fc400078ec0ff */
[----:B------:R-:W-:Y:S01]  /*49f70*/  LOP3.LUT R8, R29, 0xffff, RZ, 0xc0, !PT ;  /* 0x0000ffff1d087812 */ /* 0x000fe200078ec0ff */
[----:B------:R-:W3:Y:S01]  /*49f80*/  LDL R40, [R1+0x13b8] ;  /* 0x0013b80001287983 */ /* 0x000ee20000100800 */
[----:B------:R-:W-:Y:S02]  /*49f90*/  LOP3.LUT R202, R202, 0xffff, RZ, 0xc0, !PT ;  /* 0x0000ffffcaca7812 */ /* 0x000fe400078ec0ff */
[----:B------:R-:W-:Y:S01]  /*49fa0*/  LOP3.LUT R196, R196, 0xffff, RZ, 0xc0, !PT ;  /* 0x0000ffffc4c47812 */ /* 0x000fe200078ec0ff */
[----:B------:R-:W3:Y:S01]  /*49fb0*/  LDL R29, [R1+0x1334] ;  /* 0x00133400011d7983 */ /* 0x000ee20000100800 */
[----:B------:R-:W-:Y:S02]  /*49fc0*/  LOP3.LUT R190, R190, 0xffff, RZ, 0xc0, !PT ;  /* 0x0000ffffbebe7812 */ /* 0x000fe400078ec0ff */
[----:B------:R-:W-:Y:S02]  /*49fd0*/  LOP3.LUT R180, R180, 0xffff, RZ, 0xc0, !PT ;  /* 0x0000ffffb4b47812 */ /* 0x000fe400078ec0ff */
[----:B------:R-:W-:-:S02]  /*49fe0*/  LOP3.LUT R175, R175, 0xffff, RZ, 0xc0, !PT ;  /* 0x0000ffffafaf7812 */ /* 0x000fc400078ec0ff */
[----:B------:R-:W-:Y:S02]  /*49ff0*/  LOP3.LUT R170, R170, 0xffff, RZ, 0xc0, !PT ;  /* 0x0000ffffaaaa7812 */ /* 0x000fe400078ec0ff */
[----:B------:R-:W-:Y:S02]  /*4a000*/  PRMT R13, R10, 0x3340, R9 ;  /* 0x000033400a0d7816 */ /* 0x000fe40000000009 */
[----:B------:R-:W-:Y:S02]  /*4a010*/  PRMT R8, R8, 0x3340, R2 ;  /* 0x0000334008087816 */ /* 0x000fe40000000002 */
[----:B------:R-:W-:Y:S01]  /*4a020*/  PRMT R247, R251, 0x3340, R247 ;  /* 0x00003340fbf77816 */ /* 0x000fe200000000f7 */
[----:B------:R-:W3:Y:S01]  /*4a030*/  LDL R2, [R1+0x1378] ;  /* 0x0013780001027983 */ /* 0x000ee20000100800 */
[----:B------:R-:W-:Y:S02]  /*4a040*/  PRMT R9, R232, 0x3340, R224 ;  /* 0x00003340e8097816 */ /* 0x000fe400000000e0 */
[----:B------:R-:W-:-:S02]  /*4a050*/  PRMT R208, R216, 0x3340, R208 ;  /* 0x00003340d8d07816 */ /* 0x000fc400000000d0 */
[----:B------:R-:W-:Y:S02]  /*4a060*/  PRMT R10, R202, 0x3340, R196 ;  /* 0x00003340ca0a7816 */ /* 0x000fe400000000c4 */
[----:B------:R-:W-:Y:S02]  /*4a070*/  PRMT R180, R190, 0x3340, R180 ;  /* 0x00003340beb47816 */ /* 0x000fe400000000b4 */
[----:B------:R-:W-:Y:S02]  /*4a080*/  PRMT R11, R175, 0x3340, R170 ;  /* 0x00003340af0b7816 */ /* 0x000fe400000000aa */
[----:B------:R-:W-:Y:S02]  /*4a090*/  PRMT R8, R13, 0x5410, R8 ;  /* 0x000054100d087816 */ /* 0x000fe40000000008 */
[----:B------:R-:W-:Y:S01]  /*4a0a0*/  PRMT R9, R247, 0x5410, R9 ;  /* 0x00005410f7097816 */ /* 0x000fe20000000009 */
[----:B------:R-:W3:Y:S01]  /*4a0b0*/  LDL R13, [R1+0x1274] ;  /* 0x00127400010d7983 */ /* 0x000ee20000100800 */
[----:B------:R-:W-:-:S02]  /*4a0c0*/  PRMT R10, R208, 0x5410, R10 ;  /* 0x00005410d00a7816 */ /* 0x000fc4000000000a */
[----:B------:R-:W-:-:S05]  /*4a0d0*/  PRMT R11, R180, 0x5410, R11 ;  /* 0x00005410b40b7816 */ /* 0x000fca000000000b */
[----:B------:R0:W-:Y:S01]  /*4a0e0*/  STS.128 [R18+UR4+0x14000], R8 ;  /* 0x0140000812007988 */ /* 0x0001e20008000c04 */
[----:B------:R-:W-:-:S03]  /*4a0f0*/  PRMT R132, RZ, 0x7610, R132 ;  /* 0x00007610ff847816 */ /* 0x000fc60000000084 */
[----:B0-----:R-:W3:Y:S04]  /*4a100*/  LDL R18, [R1+0x1338] ;  /* 0x0013380001127983 */ /* 0x001ee80000100800 */
[----:B------:R-:W3:Y:S01]  /*4a110*/  LDL R10, [R1+0x1278] ;  /* 0x00127800010a7983 */ /* 0x000ee20000100800 */
[----:B------:R-:W-:Y:S02]  /*4a120*/  PRMT R133, RZ, 0x7610, R133 ;  /* 0x00007610ff857816 */ /* 0x000fe40000000085 */
[----:B------:R-:W-:Y:S01]  /*4a130*/  PRMT R134, RZ, 0x7610, R134 ;  /* 0x00007610ff867816 */ /* 0x000fe20000000086 */
[----:B------:R-:W3:Y:S01]  /*4a140*/  LDL R11, [R1+0x1234] ;  /* 0x00123400010b7983 */ /* 0x000ee20000100800 */
[----:B----4-:R-:W-:-:S03]  /*4a150*/  @!P0 IMAD.MOV.U32 R9, RZ, RZ, R17 ;  /* 0x000000ffff098224 */ /* 0x010fc600078e0011 */
[----:B------:R-:W4:Y:S01]  /*4a160*/  LDL R17, [R1+0x12f4] ;  /* 0x0012f40001117983 */ /* 0x000f220000100800 */
[----:B--2---:R-:W-:-:S03]  /*4a170*/  @!P0 IMAD.MOV.U32 R8, RZ, RZ, R16 ;  /* 0x000000ffff088224 */ /* 0x004fc600078e0010 */
[----:B------:R-:W2:Y:S04]  /*4a180*/  LDL R16, [R1+0x12f8] ;  /* 0x0012f80001107983 */ /* 0x000ea80000100800 */
[----:B------:R3:W2:Y:S04]  /*4a190*/  @!P0 LDG.E.U8 R133, desc[UR10][R8.64] ;  /* 0x0000000a08858981 */ /* 0x0006a8000c1e1100 */
[----:B------:R-:W2:Y:S04]  /*4a1a0*/  @!P0 LDG.E.U8 R132, desc[UR10][R14.64] ;  /* 0x0000000a0e848981 */ /* 0x000ea8000c1e1100 */
[----:B------:R-:W2:Y:S04]  /*4a1b0*/  LDL R15, [R1+0x12b4] ;  /* 0x0012b400010f7983 */ /* 0x000ea80000100800 */
[----:B------:R-:W2:Y:S01]  /*4a1c0*/  LDL R14, [R1+0x12b8] ;  /* 0x0012b800010e7983 */ /* 0x000ea20000100800 */
[----:B---3--:R-:W-:-:S02]  /*4a1d0*/  @!P0 IMAD.MOV.U32 R9, RZ, RZ, R146 ;  /* 0x000000ffff098224 */ /* 0x008fc400078e0092 */
[----:B------:R-:W-:Y:S01]  /*4a1e0*/  @!P0 IMAD.MOV.U32 R8, RZ, RZ, R40 ;  /* 0x000000ffff088224 */ /* 0x000fe200078e0028 */
[----:B------:R-:W-:-:S04]  /*4a1f0*/  PRMT R135, RZ, 0x7610, R135 ;  /* 0x00007610ff877816 */ /* 0x000fc80000000087 */
[----:B------:R0:W3:Y:S01]  /*4a200*/  @!P0 LDG.E.U8 R134, desc[UR10][R8.64] ;  /* 0x0000000a08868981 */ /* 0x0000e2000c1e1100 */
[----:B------:R-:W-:Y:S01]  /*4a210*/  PRMT R136, RZ, 0x7610, R136 ;  /* 0x00007610ff887816 */ /* 0x000fe20000000088 */
[----:B0-----:R-:W-:Y:S02]  /*4a220*/  @!P0 IMAD.MOV.U32 R9, RZ, RZ, R24 ;  /* 0x000000ffff098224 */ /* 0x001fe400078e0018 */
[----:B------:R-:W-:Y:S01]  /*4a230*/  @!P0 IMAD.MOV.U32 R8, RZ, RZ, R2 ;  /* 0x000000ffff088224 */ /* 0x000fe200078e0002 */
[----:B------:R-:W-:Y:S01]  /*4a240*/  PRMT R239, RZ, 0x7610, R239 ;  /* 0x00007610ffef7816 */ /* 0x000fe200000000ef */
[----:B------:R-:W3:Y:S04]  /*4a250*/  LDL R2, [R1+0x1238] ;  /* 0x0012380001027983 */ /* 0x000ee80000100800 */
[----:B------:R0:W3:Y:S01]  /*4a260*/  @!P0 LDG.E.U8 R135, desc[UR10][R8.64] ;  /* 0x0000000a08878981 */ /* 0x0000e2000c1e1100 */
[----:B------:R-:W-:-:S03]  /*4a270*/  PRMT R137, RZ, 0x7610, R137 ;  /* 0x00007610ff897816 */ /* 0x000fc60000000089 */
[----:B------:R-:W3:Y:S04]  /*4a280*/  LDL.LU R24, [R1+0x11f4] ;  /* 0x0011f40001187983 */ /* 0x000ee80000300800 */
[----:B------:R-:W3:Y:S01]  /*4a290*/  LDL R146, [R1+0x1548] ;  /* 0x0015480001927983 */ /* 0x000ee20000100800 */
[----:B0-----:R-:W-:Y:S02]  /*4a2a0*/  @!P0 IMAD.MOV.U32 R9, RZ, RZ, R29 ;  /* 0x000000ffff098224 */ /* 0x001fe400078e001d */
[----:B------:R-:W-:Y:S02]  /*4a2b0*/  @!P0 IMAD.MOV.U32 R8, RZ, RZ, R18 ;  /* 0x000000ffff088224 */ /* 0x000fe400078e0012 */
[----:B------:R-:W3:Y:S04]  /*4a2c0*/  LDL R18, [R1+0x186c] ;  /* 0x00186c0001127983 */ /* 0x000ee80000100800 */
[----:B------:R4:W3:Y:S02]  /*4a2d0*/  @!P0 LDG.E.U8 R136, desc[UR10][R8.64] ;  /* 0x0000000a08888981 */ /* 0x0008e4000c1e1100 */
[----:B----4-:R-:W-:-:S02]  /*4a2e0*/  @!P0 IMAD.MOV.U32 R9, RZ, RZ, R17 ;  /* 0x000000ffff098224 */ /* 0x010fc400078e0011 */
[----:B------:R-:W4:Y:S01]  /*4a2f0*/  LDL R17, [R1+0x2458] ;  /* 0x0024580001117983 */ /* 0x000f220000100800 */
[----:B--2---:R-:W-:-:S03]  /*4a300*/  @!P0 IMAD.MOV.U32 R8, RZ, RZ, R16 ;  /* 0x000000ffff088224 */ /* 0x004fc600078e0010 */
[----:B------:R-:W2:Y:S04]  /*4a310*/  LDL R16, [R1+0x245c] ;  /* 0x00245c0001107983 */ /* 0x000ea80000100800 */
[----:B------:R0:W4:Y:S02]  /*4a320*/  @!P0 LDG.E.U8 R239, desc[UR10][R8.64] ;  /* 0x0000000a08ef8981 */ /* 0x000124000c1e1100 */
[----:B0-----:R-:W-:Y:S01]  /*4a330*/  @!P0 IMAD.MOV.U32 R9, RZ, RZ, R15 ;  /* 0x000000ffff098224 */ /* 0x001fe200078e000f */
[----:B------:R-:W-:Y:S01]  /*4a340*/  PRMT R138, RZ, 0x7610, R138 ;  /* 0x00007610ff8a7816 */ /* 0x000fe2000000008a */
[----:B------:R-:W4:Y:S01]  /*4a350*/  LDL R15, [R1+0x2418] ;  /* 0x00241800010f7983 */ /* 0x000f220000100800 */
[----:B------:R-:W-:-:S03]  /*4a360*/  @!P0 IMAD.MOV.U32 R8, RZ, RZ, R14 ;  /* 0x000000ffff088224 */ /* 0x000fc600078e000e */
[----:B------:R-:W4:Y:S04]  /*4a370*/  LDL R14, [R1+0x241c] ;  /* 0x00241c00010e7983 */ /* 0x000f280000100800 */
[----:B------:R0:W4:Y:S02]  /*4a380*/  @!P0 LDG.E.U8 R137, desc[UR10][R8.64] ;  /* 0x0000000a08898981 */ /* 0x000124000c1e1100 */
[----:B0-----:R-:W-:Y:S02]  /*4a390*/  @!P0 IMAD.MOV.U32 R8, RZ, RZ, R10 ;  /* 0x000000ffff088224 */ /* 0x001fe400078e000a */
[----:B------:R-:W2:Y:S01]  /*4a3a0*/  LDL R10, [R1+0x11f8] ;  /* 0x0011f800010a7983 */ /* 0x000ea20000100800 */
[----:B------:R-:W-:-:S03]  /*4a3b0*/  @!P0 IMAD.MOV.U32 R9, RZ, RZ, R13 ;  /* 0x000000ffff098224 */ /* 0x000fc600078e000d */
[----:B------:R-:W4:Y:S04]  /*4a3c0*/  LDL R13, [R1+0x23d8] ;  /* 0x0023d800010d7983 */ /* 0x000f280000100800 */
[----:B------:R0:W4:Y:S01]  /*4a3d0*/  @!P0 LDG.E.U8 R138, desc[UR10][R8.64] ;  /* 0x0000000a088a8981 */ /* 0x000122000c1e1100 */
[----:B------:R-:W-:Y:S01]  /*4a3e0*/  PRMT R139, RZ, 0x7610, R139 ;  /* 0x00007610ff8b7816 */ /* 0x000fe2000000008b */
[----:B0-----:R-:W-:Y:S02]  /*4a3f0*/  @!P0 IMAD.MOV.U32 R9, RZ, RZ, R11 ;  /* 0x000000ffff098224 */ /* 0x001fe400078e000b */
[----:B------:R-:W4:Y:S01]  /*4a400*/  LDL R11, [R1+0x23dc] ;  /* 0x0023dc00010b7983 */ /* 0x000f220000100800 */
[----:B---3--:R-:W-:-:S03]  /*4a410*/  @!P0 IMAD.MOV.U32 R8, RZ, RZ, R2 ;  /* 0x000000ffff088224 */ /* 0x008fc600078e0002 */
[----:B------:R-:W3:Y:S04]  /*4a420*/  LDL R2, [R1+0x239c] ;  /* 0x00239c0001027983 */ /* 0x000ee80000100800 */
[----:B------:R-:W3:Y:S04]  /*4a430*/  LDL.LU R40, [R1+0x11b8] ;  /* 0x0011b80001287983 */ /* 0x000ee80000300800 */
[----:B------:R-:W3:Y:S04]  /*4a440*/  LDL.LU R29, [R1+0x11b4] ;  /* 0x0011b400011d7983 */ /* 0x000ee80000300800 */
[----:B------:R2:W3:Y:S02]  /*4a450*/  @!P0 LDG.E.U8 R139, desc[UR10][R8.64] ;  /* 0x0000000a088b8981 */ /* 0x0004e4000c1e1100 */
[----:B--2---:R-:W-:-:S02]  /*4a460*/  @!P0 IMAD.MOV.U32 R8, RZ, RZ, R10 ;  /* 0x000000ffff088224 */ /* 0x004fc400078e000a */
[----:B------:R-:W2:Y:S01]  /*4a470*/  LDL R10, [R1+0x2398] ;  /* 0x00239800010a7983 */ /* 0x000ea20000100800 */
[----:B------:R-:W-:Y:S01]  /*4a480*/  PRMT R140, RZ, 0x7610, R140 ;  /* 0x00007610ff8c7816 */ /* 0x000fe2000000008c */
[----:B------:R-:W-:Y:S01]  /*4a490*/  @!P0 IMAD.MOV.U32 R9, RZ, RZ, R24 ;  /* 0x000000ffff098224 */ /* 0x000fe200078e0018 */
[----:B------:R-:W-:-:S04]  /*4a4a0*/  PRMT R142, RZ, 0x7610, R142 ;  /* 0x00007610ff8e7816 */ /* 0x000fc8000000008e */
[----:B------:R0:W2:Y:S01]  /*4a4b0*/  @!P0 LDG.E.U8 R140, desc[UR10][R8.64] ;  /* 0x0000000a088c8981 */ /* 0x0000a2000c1e1100 */
[----:B------:R-:W-:Y:S01]  /*4a4c0*/  PRMT R143, RZ, 0x7610, R143 ;  /* 0x00007610ff8f7816 */ /* 0x000fe2000000008f */
[----:B0-----:R-:W-:Y:S02]  /*4a4d0*/  @!P0 IMAD.MOV.U32 R8, RZ, RZ, R18 ;  /* 0x000000ffff088224 */ /* 0x001fe400078e0012 */
[----:B------:R-:W-:-:S05]  /*4a4e0*/  @!P0 IMAD.MOV.U32 R9, RZ, RZ, R146 ;  /* 0x000000ffff098224 */ /* 0x000fca00078e0092 */
[----:B------:R0:W2:Y:S01]  /*4a4f0*/  @!P0 LDG.E.U8 R142, desc[UR10][R8.64] ;  /* 0x0000000a088e8981 */ /* 0x0000a2000c1e1100 */
[----:B------:R-:W-:Y:S01]  /*4a500*/  PRMT R144, RZ, 0x7610, R144 ;  /* 0x00007610ff907816 */ /* 0x000fe20000000090 */
[----:B0-----:R-:W-:Y:S02]  /*4a510*/  @!P0 IMAD.MOV.U32 R8, RZ, RZ, R16 ;  /* 0x000000ffff088224 */ /* 0x001fe400078e0010 */
[----:B----4-:R-:W-:-:S05]  /*4a520*/  @!P0 IMAD.MOV.U32 R9, RZ, RZ, R17 ;  /* 0x000000ffff098224 */ /* 0x010fca00078e0011 */
[----:B------:R0:W4:Y:S01]  /*4a530*/  @!P0 LDG.E.U8 R143, desc[UR10][R8.64] ;  /* 0x0000000a088f8981 */ /* 0x000122000c1e1100 */
[----:B------:R-:W-:Y:S01]  /*4a540*/  PRMT R235, RZ, 0x7610, R235 ;  /* 0x00007610ffeb7816 */ /* 0x000fe200000000eb */
[----:B0-----:R-:W-:Y:S02]  /*4a550*/  @!P0 IMAD.MOV.U32 R8, RZ, RZ, R14 ;  /* 0x000000ffff088224 */ /* 0x001fe400078e000e */
[----:B------:R-:W-:-:S05]  /*4a560*/  @!P0 IMAD.MOV.U32 R9, RZ, RZ, R15 ;  /* 0x000000ffff098224 */ /* 0x000fca00078e000f */
[----:B------:R0:W4:Y:S01]  /*4a570*/  @!P0 LDG.E.U8 R144, desc[UR10][R8.64] ;  /* 0x0000000a08908981 */ /* 0x000122000c1e1100 */
[----:B------:R-:W-:Y:S01]  /*4a580*/  PRMT R141, RZ, 0x7610, R141 ;  /* 0x00007610ff8d7816 */ /* 0x000fe2000000008d */
[----:B0-----:R-:W-:Y:S02]  /*4a590*/  @!P0 IMAD.MOV.U32 R8, RZ, RZ, R11 ;  /* 0x000000ffff088224 */ /* 0x001fe400078e000b */
[----:B------:R-:W-:-:S05]  /*4a5a0*/  @!P0 IMAD.MOV.U32 R9, RZ, RZ, R13 ;  /* 0x000000ffff098224 */ /* 0x000fca00078e000d */
[----:B------:R3:W4:Y:S01]  /*4a5b0*/  @!P0 LDG.E.U8 R235, desc[UR10][R8.64] ;  /* 0x0000000a08eb8981 */ /* 0x000722000c1e1100 */
[----:B------:R-:W-:Y:S01]  /*4a5c0*/  PRMT R236, RZ, 0x7610, R236 ;  /* 0x00007610ffec7816 */ /* 0x000fe200000000ec */
[----:B---3--:R-:W-:Y:S02]  /*4a5d0*/  @!P0 IMAD.MOV.U32 R8, RZ, RZ, R40 ;  /* 0x000000ffff088224 */ /* 0x008fe400078e0028 */
[----:B------:R-:W-:-:S05]  /*4a5e0*/  @!P0 IMAD.MOV.U32 R9, RZ, RZ, R29 ;  /* 0x000000ffff098224 */ /* 0x000fca00078e001d */
[----:B------:R0:W3:Y:S02]  /*4a5f0*/  @!P0 LDG.E.U8 R141, desc[UR10][R8.64] ;  /* 0x0000000a088d8981 */ /* 0x0000e4000c1e1100 */
[----:B0-----:R-:W-:Y:S01]  /*4a600*/  @!P0 IMAD.MOV.U32 R8, RZ, RZ, R2 ;  /* 0x000000ffff088224 */ /* 0x001fe200078e0002 */
[----:B------:R-:W-:Y:S01]  /*4a610*/  LOP3.LUT R2, R238, 0xffff, RZ, 0xc0, !PT ;  /* 0x0000ffffee027812 */ /* 0x000fe200078ec0ff */
[----:B--2---:R-:W-:-:S05]  /*4a620*/  @!P0 IMAD.MOV.U32 R9, RZ, RZ, R10 ;  /* 0x000000ffff098224 */ /* 0x004fca00078e000a */
[----:B------:R0:W2:Y:S02]  /*4a630*/  @!P0 LDG.E.U8 R236, desc[UR10][R8.64] ;  /* 0x0000000a08ec8981 */ /* 0x0000a4000c1e1100 */
[----:B0-----:R-:W-:Y:S02]  /*4a640*/  LOP3.LUT R8, R237, 0xffff, RZ, 0xc0, !PT ;  /* 0x0000ffffed087812 */ /* 0x001fe400078ec0ff */
[----:B------:R-:W4:Y:S04]  /*4a650*/  LDL.LU R237, [R1+0x37ac] ;  /* 0x0037ac0001ed7983 */ /* 0x000f280000300800 */
[----:B------:R-:W3:Y:S04]  /*4a660*/  LDL.LU R238, [R1+0x37a8] ;  /* 0x0037a80001ee7983 */ /* 0x000ee80000300800 */
[----:B------:R-:W2:Y:S04]  /*4a670*/  LDL R15, [R1+0x2358] ;  /* 0x00235800010f7983 */ /* 0x000ea80000100800 */
[----:B------:R-:W2:Y:S01]  /*4a680*/  LDL R14, [R1+0x235c] ;  /* 0x00235c00010e7983 */ /* 0x000ea20000100800 */
[----:B------:R-:W-:-:S03]  /*4a690*/  PRMT R233, RZ, 0x7610, R233 ;  /* 0x00007610ffe97816 */ /* 0x000fc600000000e9 */
[----:B------:R-:W4:Y:S01]  /*4a6a0*/  LDL R146, [R1+0x2978] ;  /* 0x0029780001927983 */ /* 0x000f220000100800 */
[----:B------:R-:W-:-:S03]  /*4a6b0*/  LOP3.LUT R246, R246, 0xffff, RZ, 0xc0, !PT ;  /* 0x0000fffff6f67812 */ /* 0x000fc600078ec0ff */
[----:B------:R-:W3:Y:S01]  /*4a6c0*/  LDL R18, [R1+0x2318] ;  /* 0x0023180001127983 */ /* 0x000ee20000100800 */
[----:B------:R-:W-:-:S03]  /*4a6d0*/  LOP3.LUT R231, R231, 0xffff, RZ, 0xc0, !PT ;  /* 0x0000ffffe7e77812 */ /* 0x000fc600078ec0ff */
[----:B------:R-:W3:Y:S01]  /*4a6e0*/  LDL R16, [R1+0x231c] ;  /* 0x00231c0001107983 */ /* 0x000ee20000100800 */
[----:B------:R-:W-:Y:S02]  /*4a6f0*/  PRMT R2, R8, 0x3340, R2 ;  /* 0x0000334008027816 */ /* 0x000fe40000000002 */
[----:B------:R-:W-:Y:S01]  /*4a700*/  PRMT R8, R246, 0x3340, R231 ;  /* 0x00003340f6087816 */ /* 0x000fe200000000e7 */
[----:B------:R-:W3:Y:S03]  /*4a710*/  LDL R13, [R1+0x22dc] ;  /* 0x0022dc00010d7983 */ /* 0x000ee60000100800 */
[----:B------:R-:W-:Y:S01]  /*4a720*/  PRMT R8, R2, 0x5410, R8 ;  /* 0x0000541002087816 */ /* 0x000fe20000000008 */
[----:B------:R-:W3:Y:S04]  /*4a730*/  LDL R17, [R1+0x229c] ;  /* 0x00229c0001117983 */ /* 0x000ee80000100800 */
[----:B------:R-:W3:Y:S04]  /*4a740*/  LDL R2, [R1+0x2298] ;  /* 0x0022980001027983 */ /* 0x000ee80000100800 */
[----:B--2---:R-:W2:Y:S04]  /*4a750*/  @!P0 LDG.E.U8 R233, desc[UR10][R14.64] ;  /* 0x0000000a0ee98981 */ /* 0x004ea8000c1e1100 */
[----:B------:R-:W2:Y:S01]  /*4a760*/  LDL R14, [R1+0x22d8] ;  /* 0x0022d800010e7983 */ /* 0x000ea20000100800 */
[----:B------:R-:W-:-:S02]  /*4a770*/  LOP3.LUT R223, R223, 0xffff, RZ, 0xc0, !PT ;  /* 0x0000ffffdfdf7812 */ /* 0x000fc400078ec0ff */
[----:B------:R-:W-:Y:S01]  /*4a780*/  LOP3.LUT R215, R215, 0xffff, RZ, 0xc0, !PT ;  /* 0x0000ffffd7d77812 */ /* 0x000fe200078ec0ff */
[----:B------:R-:W2:Y:S01]  /*4a790*/  LDL R15, [R1+0x221c] ;  /* 0x00221c00010f7983 */ /* 0x000ea20000100800 */
        /* <DEDUP_REMOVED lines=19> */
[----:B------:R-:W-:-:S03]  /*4a8d0*/  PRMT R234, RZ, 0x7610, R234 ;  /* 0x00007610ffea7816 */ /* 0x000fc600000000ea */
[----:B----4-:R0:W-:Y:S01]  /*4a8e0*/  STS.128 [R146+UR4+0x10000], R8 ;  /* 0x0100000892007988 */ /* 0x0101e20008000c04 */
[----:B------:R-:W-:Y:S02]  /*4a8f0*/  PRMT R237, RZ, 0x7610, R237 ;  /* 0x00007610ffed7816 */ /* 0x000fe400000000ed */
[----:B---3--:R-:W-:Y:S01]  /*4a900*/  PRMT R238, RZ, 0x7610, R238 ;  /* 0x00007610ffee7816 */ /* 0x008fe200000000ee */
[----:B0-----:R-:W-:Y:S01]  /*4a910*/  @!P0 IMAD.MOV.U32 R8, RZ, RZ, R16 ;  /* 0x000000ffff088224 */ /* 0x001fe200078e0010 */
[----:B------:R-:W3:Y:S01]  /*4a920*/  LDL R11, [R1+0x219c] ;  /* 0x00219c00010b7983 */ /* 0x000ee20000100800 */
[----:B------:R-:W-:-:S03]  /*4a930*/  @!P0 IMAD.MOV.U32 R9, RZ, RZ, R18 ;  /* 0x000000ffff098224 */ /* 0x000fc600078e0012 */
[----:B------:R-:W4:Y:S04]  /*4a940*/  LDL R18, [R1+0x225c] ;  /* 0x00225c0001127983 */ /* 0x000f280000100800 */
[----:B------:R0:W3:Y:S04]  /*4a950*/  @!P0 LDG.E.U8 R234, desc[UR10][R8.64] ;  /* 0x0000000a08ea8981 */ /* 0x0000e8000c1e1100 */
[----:B------:R-:W3:Y:S01]  /*4a960*/  LDL R16, [R1+0x2218] ;  /* 0x0022180001107983 */ /* 0x000ee20000100800 */
[----:B------:R-:W-:-:S03]  /*4a970*/  PRMT R27, RZ, 0x7610, R27 ;  /* 0x00007610ff1b7816 */ /* 0x000fc6000000001b */
[----:B------:R-:W3:Y:S01]  /*4a980*/  LDL R10, [R1+0x2158] ;  /* 0x00215800010a7983 */ /* 0x000ee20000100800 */
[----:B0-----:R-:W-:-:S03]  /*4a990*/  @!P0 IMAD.MOV.U32 R8, RZ, RZ, R13 ;  /* 0x000000ffff088224 */ /* 0x001fc600078e000d */
[----:B------:R-:W3:Y:S01]  /*4a9a0*/  LDL R13, [R1+0x21dc] ;  /* 0x0021dc00010d7983 */ /* 0x000ee20000100800 */
[----:B--2---:R-:W-:-:S03]  /*4a9b0*/  @!P0 IMAD.MOV.U32 R9, RZ, RZ, R14 ;  /* 0x000000ffff098224 */ /* 0x004fc600078e000e */
[----:B------:R-:W2:Y:S04]  /*4a9c0*/  LDL R14, [R1+0x21d8] ;  /* 0x0021d800010e7983 */ /* 0x000ea80000100800 */
[----:B------:R0:W2:Y:S02]  /*4a9d0*/  @!P0 LDG.E.U8 R237, desc[UR10][R8.64] ;  /* 0x0000000a08ed8981 */ /* 0x0000a4000c1e1100 */
[----:B0-----:R-:W-:Y:S02]  /*4a9e0*/  @!P0 IMAD.MOV.U32 R8, RZ, RZ, R17 ;  /* 0x000000ffff088224 */ /* 0x001fe400078e0011 */
[----:B------:R-:W-:Y:S01]  /*4a9f0*/  @!P0 IMAD.MOV.U32 R9, RZ, RZ, R2 ;  /* 0x000000ffff098224 */ /* 0x000fe200078e0002 */
[----:B------:R-:W2:Y:S04]  /*4aa00*/  LDL R17, [R1+0x2198] ;  /* 0x0021980001117983 */ /* 0x000ea80000100800 */
[----:B------:R4:W2:Y:S04]  /*4aa10*/  @!P0 LDG.E.U8 R238, desc[UR10][R8.64] ;  /* 0x0000000a08ee8981 */ /* 0x0008a8000c1e1100 */
[----:B------:R-:W2:Y:S04]  /*4aa20*/  LDL R2, [R1+0x215c] ;  /* 0x00215c0001027983 */ /* 0x000ea80000100800 */
[----:B------:R-:W3:Y:S01]  /*4aa30*/  LDL R9, [R1+0x2258] ;  /* 0x0022580001097983 */ /* 0x000ee20000100800 */
[----:B------:R-:W-:Y:S01]  /*4aa40*/  PRMT R26, RZ, 0x7610, R26 ;  /* 0x00007610ff1a7816 */ /* 0x000fe2000000001a */
[----:B----4-:R-:W-:-:S05]  /*4aa50*/  @!P0 IMAD.MOV.U32 R8, RZ, RZ, R18 ;  /* 0x000000ffff088224 */ /* 0x010fca00078e0012 */
[----:B---3--:R0:W3:Y:S02]  /*4aa60*/  @!P0 LDG.E.U8 R27, desc[UR10][R8.64] ;  /* 0x0000000a081b8981 */ /* 0x0080e4000c1e1100 */
[----:B0-----:R-:W-:Y:S02]  /*4aa70*/  @!P0 IMAD.MOV.U32 R8, RZ, RZ, R15 ;  /* 0x000000ffff088224 */ /* 0x001fe400078e000f */
[----:B------:R-:W-:Y:S01]  /*4aa80*/  @!P0 IMAD.MOV.U32 R9, RZ, RZ, R16 ;  /* 0x000000ffff098224 */ /* 0x000fe200078e0010 */
[----:B------:R-:W4:Y:S04]  /*4aa90*/  LDL R15, [R1+0x211c] ;  /* 0x00211c00010f7983 */ /* 0x000f280000100800 */
[----:B------:R-:W3:Y:S04]  /*4aaa0*/  LDL R16, [R1+0x2118] ;  /* 0x0021180001107983 */ /* 0x000ee80000100800 */
[----:B------:R0:W3:Y:S02]  /*4aab0*/  @!P0 LDG.E.U8 R26, desc[UR10][R8.64] ;  /* 0x0000000a081a8981 */ /* 0x0000e4000c1e1100 */
[----:B0-----:R-:W-:-:S02]  /*4aac0*/  @!P0 IMAD.MOV.U32 R8, RZ, RZ, R13 ;  /* 0x000000ffff088224 */ /* 0x001fc400078e000d */
[----:B--2---:R-:W-:Y:S01]  /*4aad0*/  @!P0 IMAD.MOV.U32 R9, RZ, RZ, R14 ;  /* 0x000000ffff098224 */ /* 0x004fe200078e000e */
[----:B------:R-:W2:Y:S04]  /*4aae0*/  LDL R13, [R1+0x20dc] ;  /* 0x0020dc00010d7983 */ /* 0x000ea80000100800 */
[----:B------:R-:W2:Y:S01]  /*4aaf0*/  LDL R14, [R1+0x20d8] ;  /* 0x0020d800010e7983 */ /* 0x000ea20000100800 */
[----:B------:R-:W-:Y:S02]  /*4ab00*/  PRMT R6, RZ, 0x7610, R6 ;  /* 0x00007610ff067816 */ /* 0x000fe40000000006 */
[----:B------:R-:W-:-:S04]  /*4ab10*/  PRMT R0, RZ, 0x7610, R0 ;  /* 0x00007610ff007816 */ /* 0x000fc80000000000 */
[----:B------:R0:W2:Y:S01]  /*4ab20*/  @!P0 LDG.E.U8 R6, desc[UR10][R8.64] ;  /* 0x0000000a08068981 */ /* 0x0000a2000c1e1100 */
[----:B------:R-:W-:Y:S01]  /*4ab30*/  PRMT R252, RZ, 0x7610, R252 ;  /* 0x00007610fffc7816 */ /* 0x000fe200000000fc */
[----:B0-----:R-:W-:Y:S02]  /*4ab40*/  @!P0 IMAD.MOV.U32 R8, RZ, RZ, R11 ;  /* 0x000000ffff088224 */ /* 0x001fe400078e000b */
[----:B------:R-:W-:Y:S01]  /*4ab50*/  @!P0 IMAD.MOV.U32 R9, RZ, RZ, R17 ;  /* 0x000000ffff098224 */ /* 0x000fe200078e0011 */
[----:B------:R-:W-:Y:S01]  /*4ab60*/  PRMT R251, RZ, 0x7610, R251 ;  /* 0x00007610fffb7816 */ /* 0x000fe200000000fb */
[----:B------:R-:W2:Y:S04]  /*4ab70*/  LDL R11, [R1+0x205c] ;  /* 0x00205c00010b7983 */ /* 0x000ea80000100800 */
[----:B------:R0:W2:Y:S02]  /*4ab80*/  @!P0 LDG.E.U8 R0, desc[UR10][R8.64] ;  /* 0x0000000a08008981 */ /* 0x0000a4000c1e1100 */
[----:B0-----:R-:W-:-:S02]  /*4ab90*/  @!P0 IMAD.MOV.U32 R8, RZ, RZ, R2 ;  /* 0x000000ffff088224 */ /* 0x001fc400078e0002 */
[----:B------:R-:W-:Y:S01]  /*4aba0*/  @!P0 IMAD.MOV.U32 R9, RZ, RZ, R10 ;  /* 0x000000ffff098224 */ /* 0x000fe200078e000a */
[----:B------:R-:W-:Y:S01]  /*4abb0*/  PRMT R250, RZ, 0x7610, R250 ;  /* 0x00007610fffa7816 */ /* 0x000fe200000000fa */
[----:B------:R-:W2:Y:S04]  /*4abc0*/  LDL.LU R10, [R1+0xfb0] ;  /* 0x000fb000010a7983 */ /* 0x000ea80000300800 */
[----:B------:R4:W2:Y:S04]  /*4abd0*/  @!P0 LDG.E.U8 R252, desc[UR10][R8.64] ;  /* 0x0000000a08fc8981 */ /* 0x0008a8000c1e1100 */
[----:B------:R-:W2:Y:S04]  /*4abe0*/  LDL.LU R2, [R1+0xfa8] ;  /* 0x000fa80001027983 */ /* 0x000ea80000300800 */
[----:B------:R-:W2:Y:S04]  /*4abf0*/  LDL.LU R17, [R1+0xfa0] ;  /* 0x000fa00001117983 */ /* 0x000ea80000300800 */
[----:B------:R-:W2:Y:S01]  /*4ac00*/  LDL.LU R18, [R1+0xf98] ;  /* 0x000f980001127983 */ /* 0x000ea20000300800 */
[----:B----4-:R-:W-:-:S03]  /*4ac10*/  @!P0 IMAD.MOV.U32 R8, RZ, RZ, R15 ;  /* 0x000000ffff088224 */ /* 0x010fc600078e000f */
[----:B------:R-:W4:Y:S01]  /*4ac20*/  LDL.LU R15, [R1+0xf70] ;  /* 0x000f7000010f7983 */ /* 0x000f220000300800 */
[----:B---3--:R-:W-:-:S03]  /*4ac30*/  @!P0 IMAD.MOV.U32 R9, RZ, RZ, R16 ;  /* 0x000000ffff098224 */ /* 0x008fc600078e0010 */
[----:B------:R-:W3:Y:S04]  /*4ac40*/  LDL.LU R16, [R1+0xf64] ;  /* 0x000f640001107983 */ /* 0x000ee80000300800 */
[----:B------:R2:W4:Y:S02]  /*4ac50*/  @!P0 LDG.E.U8 R251, desc[UR10][R8.64] ;  /* 0x0000000a08fb8981 */ /* 0x000524000c1e1100 */
[----:B--2---:R-:W-:Y:S02]  /*4ac60*/  @!P0 IMAD.MOV.U32 R8, RZ, RZ, R13 ;  /* 0x000000ffff088224 */ /* 0x004fe400078e000d */
[----:B------:R-:W-:Y:S02]  /*4ac70*/  @!P0 IMAD.MOV.U32 R9, RZ, RZ, R14 ;  /* 0x000000ffff098224 */ /* 0x000fe400078e000e */
[----:B------:R-:W2:Y:S04]  /*4ac80*/  LDL.LU R14, [R1+0xf4c] ;  /* 0x000f4c00010e7983 */ /* 0x000ea80000300800 */
[----:B------:R-:W2:Y:S04]  /*4ac90*/  LDL.LU R13, [R1+0xf44] ;  /* 0x000f4400010d7983 */ /* 0x000ea80000300800 */
[----:B------:R0:W2:Y:S04]  /*4aca0*/  @!P0 LDG.E.U8 R250, desc[UR10][R8.64] ;  /* 0x0000000a08fa8981 */ /* 0x0000a8000c1e1100 */
[----:B------:R-:W0:Y:S04]  /*4acb0*/  LDL R8, [R1+0x2098] ;  /* 0x0020980001087983 */ /* 0x000e280000100800 */
[----:B------:R-:W0:Y:S01]  /*4acc0*/  LDL R9, [R1+0x209c] ;  /* 0x00209c0001097983 */ /* 0x000e220000100800 */
[----:B------:R-:W-:-:S02]  /*4acd0*/  PRMT R249, RZ, 0x7610, R249 ;  /* 0x00007610fff97816 */ /* 0x000fc400000000f9 */
[----:B0-----:R-:W-:-:S04]  /*4ace0*/  @!P0 LOP3.LUT R9, R9, R8, RZ, 0x3c, !PT ;  /* 0x0000000809098212 */ /* 0x001fc800078e3cff */
[----:B------:R-:W-:-:S04]  /*4acf0*/  @!P0 LOP3.LUT R8, R9, R8, RZ, 0x3c, !PT ;  /* 0x0000000809088212 */ /* 0x000fc800078e3cff */
[----:B------:R-:W-:-:S05]  /*4ad00*/  @!P0 LOP3.LUT R9, R9, R8, RZ, 0x3c, !PT ;  /* 0x0000000809098212 */ /* 0x000fca00078e3cff */
[----:B------:R0:W2:Y:S04]  /*4ad10*/  @!P0 LDG.E.U8 R249, desc[UR10][R8.64] ;  /* 0x0000000a08f98981 */ /* 0x0000a8000c1e1100 */
[----:B------:R-:W3:Y:S01]  /*4ad20*/  LDL R9, [R1+0x2058] ;  /* 0x0020580001097983 */ /* 0x000ee20000100800 */
[----:B------:R-:W-:Y:S01]  /*4ad30*/  PRMT R248, RZ, 0x7610, R248 ;  /* 0x00007610fff87816 */ /* 0x000fe200000000f8 */
[----:B0-----:R-:W-:Y:S02]  /*4ad40*/  @!P0 IMAD.MOV.U32 R8, RZ, RZ, R11 ;  /* 0x000000ffff088224 */ /* 0x001fe400078e000b */
[----:B------:R-:W2:Y:S04]  /*4ad50*/  LDL.LU R11, [R1+0xf28] ;  /* 0x000f2800010b7983 */ /* 0x000ea80000300800 */
[----:B---3--:R0:W3:Y:S04]  /*4ad60*/  @!P0 LDG.E.U8 R248, desc[UR10][R8.64] ;  /* 0x0000000a08f88981 */ /* 0x0080e8000c1e1100 */
[----:B------:R-:W0:Y:S04]  /*4ad70*/  LDL R8, [R1+0x2018] ;  /* 0x0020180001087983 */ /* 0x000e280000100800 */
[----:B------:R-:W0:Y:S01]  /*4ad80*/  LDL R9, [R1+0x201c] ;  /* 0x00201c0001097983 */ /* 0x000e220000100800 */
[----:B------:R-:W-:-:S02]  /*4ad90*/  PRMT R247, RZ, 0x7610, R247 ;  /* 0x00007610fff77816 */ /* 0x000fc400000000f7 */
[----:B0-----:R-:W-:-:S04]  /*4ada0*/  @!P0 LOP3.LUT R9, R9, R8, RZ, 0x3c, !PT ;  /* 0x0000000809098212 */ /* 0x001fc800078e3cff */
[----:B------:R-:W-:-:S04]  /*4adb0*/  @!P0 LOP3.LUT R8, R9, R8, RZ, 0x3c, !PT ;  /* 0x0000000809088212 */ /* 0x000fc800078e3cff */
[----:B------:R-:W-:-:S05]  /*4adc0*/  @!P0 LOP3.LUT R9, R9, R8, RZ, 0x3c, !PT ;  /* 0x0000000809098212 */ /* 0x000fca00078e3cff */
[----:B------:R0:W3:Y:S04]  /*4add0*/  @!P0 LDG.E.U8 R247, desc[UR10][R8.64] ;  /* 0x0000000a08f78981 */ /* 0x0000e8000c1e1100 */
[----:B------:R-:W0:Y:S04]  /*4ade0*/  LDL R8, [R1+0x1fd8] ;  /* 0x001fd80001087983 */ /* 0x000e280000100800 */
[----:B------:R-:W0:Y:S01]  /*4adf0*/  LDL R9, [R1+0x1fdc] ;  /* 0x001fdc0001097983 */ /* 0x000e220000100800 */
[----:B------:R-:W-:Y:S02]  /*4ae00*/  PRMT R246, RZ, 0x7610, R246 ;  /* 0x00007610fff67816 */ /* 0x000fe400000000f6 */
[----:B0-----:R-:W-:-:S04]  /*4ae10*/  @!P0 LOP3.LUT R9, R9, R8, RZ, 0x3c, !PT ;  /* 0x0000000809098212 */ /* 0x001fc800078e3cff */
[----:B------:R-:W-:-:S04]  /*4ae20*/  @!P0 LOP3.LUT R8, R9, R8, RZ, 0x3c, !PT ;  /* 0x0000000809088212 */ /* 0x000fc800078e3cff */
[----:B------:R-:W-:-:S05]  /*4ae30*/  @!P0 LOP3.LUT R9, R9, R8, RZ, 0x3c, !PT ;  /* 0x0000000809098212 */ /* 0x000fca00078e3cff */
[----:B------:R0:W3:Y:S04]  /*4ae40*/  @!P0 LDG.E.U8 R246, desc[UR10][R8.64] ;  /* 0x0000000a08f68981 */ /* 0x0000e8000c1e1100 */
[----:B------:R-:W0:Y:S04]  /*4ae50*/  LDL R8, [R1+0x1f98] ;  /* 0x001f980001087983 */ /* 0x000e280000100800 */
[----:B------:R-:W0:Y:S01]  /*4ae60*/  LDL R9, [R1+0x1f9c] ;  /* 0x001f9c0001097983 */ /* 0x000e220000100800 */
[----:B------:R-:W-:Y:S02]  /*4ae70*/  PRMT R245, RZ, 0x7610, R245 ;  /* 0x00007610fff57816 */ /* 0x000fe400000000f5 */
[----:B------:R-:W-:-:S02]  /*4ae80*/  LOP3.LUT R10, R10, 0xffff, RZ, 0xc0, !PT ;  /* 0x0000ffff0a0a7812 */ /* 0x000fc400078ec0ff */
[----:B0-----:R-:W-:-:S04]  /*4ae90*/  @!P0 LOP3.LUT R9, R9, R8, RZ, 0x3c, !PT ;  /* 0x0000000809098212 */ /* 0x001fc800078e3cff */
[----:B------:R-:W-:-:S04]  /*4aea0*/  @!P0 LOP3.LUT R8, R9, R8, RZ, 0x3c, !PT ;  /* 0x0000000809088212 */ /* 0x000fc800078e3cff */
[----:B------:R-:W-:-:S05]  /*4aeb0*/  @!P0 LOP3.LUT R9, R9, R8, RZ, 0x3c, !PT ;  /* 0x0000000809098212 */ /* 0x000fca00078e3cff */
[----:B------:R0:W3:Y:S02]  /*4aec0*/  @!P0 LDG.E.U8 R245, desc[UR10][R8.64] ;  /* 0x0000000a08f58981 */ /* 0x0000e4000c1e1100 */
[----:B0-----:R-:W-:Y:S02]  /*4aed0*/  LOP3.LUT R9, R2, 0xffff, RZ, 0xc0, !PT ;  /* 0x0000ffff02097812 */ /* 0x001fe400078ec0ff */
[----:B------:R-:W-:Y:S02]  /*4aee0*/  LOP3.LUT R2, R18, 0xffff, RZ, 0xc0, !PT ;  /* 0x0000ffff12027812 */ /* 0x000fe400078ec0ff */
[----:B------:R-:W-:Y:S02]  /*4aef0*/  PRMT R18, R10, 0x3340, R9 ;  /* 0x000033400a127816 */ /* 0x000fe40000000009 */
[----:B------:R-:W4:Y:S04]  /*4af00*/  LDL.LU R10, [R1+0xf8c] ;  /* 0x000f8c00010a7983 */ /* 0x000f280000300800 */
[----:B------:R-:W2:Y:S01]  /*4af10*/  LDL.LU R9, [R1+0xf80] ;  /* 0x000f800001097983 */ /* 0x000ea20000300800 */
[----:B------:R-:W-:-:S04]  /*4af20*/  LOP3.LUT R8, R17, 0xffff, RZ, 0xc0, !PT ;  /* 0x0000ffff11087812 */ /* 0x000fc800078ec0ff */
[----:B------:R-:W-:Y:S02]  /*4af30*/  PRMT R17, R8, 0x3340, R2 ;  /* 0x0000334008117816 */ /* 0x000fe40000000002 */
[----:B------:R-:W-:Y:S02]  /*4af40*/  LOP3.LUT R2, R16, 0xffff, RZ, 0xc0, !PT ;  /* 0x0000ffff10027812 */ /* 0x000fe400078ec0ff */
[----:B----4-:R-:W-:Y:S02]  /*4af50*/  LOP3.LUT R10, R10, 0xffff, RZ, 0xc0, !PT ;  /* 0x0000ffff0a0a7812 */ /* 0x010fe400078ec0ff */
[----:B--2---:R-:W-:-:S04]  /*4af60*/  LOP3.LUT R9, R9, 0xffff, RZ, 0xc0, !PT ;  /* 0x0000ffff09097812 */ /* 0x004fc800078ec0ff */
[----:B------:R-:W-:Y:S02]  /*4af70*/  PRMT R16, R10, 0x3340, R9 ;  /* 0x000033400a107816 */ /* 0x000fe40000000009 */
[----:B------:R-:W2:Y:S04]  /*4af80*/  LDL.LU R10, [R1+0xf5c] ;  /* 0x000f5c00010a7983 */ /* 0x000ea80000300800 */
[----:B------:R-:W4:Y:S01]  /*4af90*/  LDL.LU R9, [R1+0xf54] ;  /* 0x000f540001097983 */ /* 0x000f220000300800 */
[----:B------:R-:W-:-:S04]  /*4afa0*/  LOP3.LUT R8, R15, 0xffff, RZ, 0xc0, !PT ;  /* 0x0000ffff0f087812 */ /* 0x000fc800078ec0ff */
[----:B------:R-:W-:Y:S02]  /*4afb0*/  PRMT R15, R8, 0x3340, R2 ;  /* 0x00003340080f7816 */ /* 0x000fe40000000002 */
[----:B------:R-:W-:Y:S02]  /*4afc0*/  LOP3.LUT R2, R13, 0xffff, RZ, 0xc0, !PT ;  /* 0x0000ffff0d027812 */ /* 0x000fe400078ec0ff */
[----:B------:R-:W-:-:S04]  /*4afd0*/  LOP3.LUT R8, R14, 0xffff, RZ, 0xc0, !PT ;  /* 0x0000ffff0e087812 */ /* 0x000fc800078ec0ff */
[----:B------:R-:W-:Y:S02]  /*4afe0*/  PRMT R13, R8, 0x3340, R2 ;  /* 0x00003340080d7816 */ /* 0x000fe40000000002 */
[----:B--2---:R-:W-:Y:S02]  /*4aff0*/  LOP3.LUT R10, R10, 0xffff, RZ, 0xc0, !PT ;  /* 0x0000ffff0a0a7812 */ /* 0x004fe400078ec0ff */
[----:B----4-:R-:W-:-:S04]  /*4b000*/  LOP3.LUT R9, R9, 0xffff, RZ, 0xc0, !PT ;  /* 0x0000ffff09097812 */ /* 0x010fc800078ec0ff */
[----:B------:R-:W-:Y:S02]  /*4b010*/  PRMT R14, R10, 0x3340, R9 ;  /* 0x000033400a0e7816 */ /* 0x000fe40000000009 */
[----:B------:R-:W2:Y:S04]  /*4b020*/  LDL.LU R10, [R1+0xf3c] ;  /* 0x000f3c00010a7983 */ /* 0x000ea80000300800 */
[----:B------:R-:W4:Y:S04]  /*4b030*/  LDL.LU R9, [R1+0xf34] ;  /* 0x000f340001097983 */ /* 0x000f280000300800 */
[----:B------:R-:W3:Y:S01]  /*4b040*/  LDL.LU R2, [R1+0xf2c] ;  /* 0x000f2c0001027983 */ /* 0x000ee20000300800 */
[----:B--2---:R-:W-:-:S02]  /*4b050*/  LOP3.LUT R10, R10, 0xffff, RZ, 0xc0, !PT ;  /* 0x0000ffff0a0a7812 */ /* 0x004fc400078ec0ff */
[----:B----4-:R-:W-:Y:S02]  /*4b060*/  LOP3.LUT R9, R9, 0xffff, RZ, 0xc0, !PT ;  /* 0x0000ffff09097812 */ /* 0x010fe400078ec0ff */
[----:B---3--:R-:W-:Y:S02]  /*4b070*/  LOP3.LUT R8, R2, 0xffff, RZ, 0xc0, !PT ;  /* 0x0000ffff02087812 */ /* 0x008fe400078ec0ff */
[----:B------:R-:W-:Y:S02]  /*4b080*/  LOP3.LUT R2, R11, 0xffff, RZ, 0xc0, !PT ;  /* 0x0000ffff0b027812 */ /* 0x000fe400078ec0ff */
[----:B------:R-:W-:Y:S02]  /*4b090*/  PRMT R11, R10, 0x3340, R9 ;  /* 0x000033400a0b7816 */ /* 0x000fe40000000009 */
[----:B------:R-:W-:Y:S02]  /*4b0a0*/  PRMT R9, R16, 0x5410, R15 ;  /* 0x0000541010097816 */ /* 0x000fe4000000000f */
[----:B------:R-:W-:Y:S01]  /*4b0b0*/  PRMT R10, R14, 0x5410, R13 ;  /* 0x000054100e0a7816 */ /* 0x000fe2000000000d */
[----:B------:R-:W2:Y:S04]  /*4b0c0*/  LDL R15, [R1+0x1f5c] ;  /* 0x001f5c00010f7983 */ /* 0x000ea80000100800 */
[----:B------:R-:W3:Y:S01]  /*4b0d0*/  LDL R13, [R1+0x1f58] ;  /* 0x001f5800010d7983 */ /* 0x000ee20000100800 */
[----:B------:R-:W-:-:S02]  /*4b0e0*/  PRMT R2, R8, 0x3340, R2 ;  /* 0x0000334008027816 */ /* 0x000fc40000000002 */
[----:B------:R-:W-:Y:S01]  /*4b0f0*/  PRMT R8, R18, 0x5410, R17 ;  /* 0x0000541012087816 */ /* 0x000fe20000000011 */
[----:B------:R-:W4:Y:S04]  /*4b100*/  LDL R16, [R1+0x1ed8] ;  /* 0x001ed80001107983 */ /* 0x000f280000100800 */
[----:B------:R-:W4:Y:S01]  /*4b110*/  LDL R17, [R1+0x1f1c] ;  /* 0x001f1c0001117983 */ /* 0x000f220000100800 */
[----:B------:R-:W-:-:S03]  /*4b120*/  PRMT R11, R11, 0x5410, R2 ;  /* 0x000054100b0b7816 */ /* 0x000fc60000000002 */
[----:B------:R-:W4:Y:S04]  /*4b130*/  LDL R2, [R1+0x1f18] ;  /* 0x001f180001027983 */ /* 0x000f280000100800 */
[----:B------:R-:W4:Y:S04]  /*4b140*/  LDL R18, [R1+0x1edc] ;  /* 0x001edc0001127983 */ /* 0x000f280000100800 */
[----:B------:R0:W-:Y:S01]  /*4b150*/  STS.128 [R146+UR4+0x14000], R8 ;  /* 0x0140000892007988 */ /* 0x0001e20008000c04 */
[----:B--2---:R-:W-:Y:S02]  /*4b160*/  @!P0 IMAD.MOV.U32 R14, RZ, RZ, R15 ;  /* 0x000000ffff0e8224 */ /* 0x004fe400078e000f */
[----:B---3--:R-:W-:-:S02]  /*4b170*/  @!P0 IMAD.MOV.U32 R15, RZ, RZ, R13 ;  /* 0x000000ffff0f8224 */ /* 0x008fc400078e000d */
[----:B------:R-:W2:Y:S04]  /*4b180*/  LDL R13, [R1+0x1e9c] ;  /* 0x001e9c00010d7983 */ /* 0x000ea80000100800 */
[----:B0-----:R-:W3:Y:S04]  /*4b190*/  LDL.LU R146, [R1+0x37a4] ;  /* 0x0037a40001927983 */ /* 0x001ee80000300800 */
[----:B------:R-:W3:Y:S01]  /*4b1a0*/  LDL R11, [R1+0x1e98] ;  /* 0x001e9800010b7983 */ /* 0x000ee20000100800 */
[----:B------:R-:W-:Y:S01]  /*4b1b0*/  PRMT R243, RZ, 0x7610, R243 ;  /* 0x00007610fff37816 */ /* 0x000fe200000000f3 */
[----:B----4-:R-:W-:-:S02]  /*4b1c0*/  @!P0 IMAD.MOV.U32 R8, RZ, RZ, R17 ;  /* 0x000000ffff088224 */ /* 0x010fc400078e0011 */
[----:B------:R-:W-:Y:S01]  /*4b1d0*/  @!P0 IMAD.MOV.U32 R9, RZ, RZ, R2 ;  /* 0x000000ffff098224 */ /* 0x000fe200078e0002 */
[----:B------:R-:W-:Y:S02]  /*4b1e0*/  PRMT R242, RZ, 0x7610, R242 ;  /* 0x00007610fff27816 */ /* 0x000fe400000000f2 */
[----:B------:R-:W-:Y:S01]  /*4b1f0*/  PRMT R241, RZ, 0x7610, R241 ;  /* 0x00007610fff17816 */ /* 0x000fe200000000f1 */
[----:B------:R-:W4:Y:S04]  /*4b200*/  LDL R17, [R1+0x1e5c] ;  /* 0x001e5c0001117983 */ /* 0x000f280000100800 */
[----:B------:R0:W4:Y:S04]  /*4b210*/  @!P0 LDG.E.U8 R243, desc[UR10][R8.64] ;  /* 0x0000000a08f38981 */ /* 0x000128000c1e1100 */
[----:B------:R-:W4:Y:S04]  /*4b220*/  LDL R10, [R1+0x1e18] ;  /* 0x001e1800010a7983 */ /* 0x000f280000100800 */
[----:B------:R-:W4:Y:S01]  /*4b230*/  LDL R2, [R1+0x1e1c] ;  /* 0x001e1c0001027983 */ /* 0x000f220000100800 */
[----:B0-----:R-:W-:-:S02]  /*4b240*/  @!P0 IMAD.MOV.U32 R8, RZ, RZ, R18 ;  /* 0x000000ffff088224 */ /* 0x001fc400078e0012 */
[----:B------:R-:W-:Y:S01]  /*4b250*/  @!P0 IMAD.MOV.U32 R9, RZ, RZ, R16 ;  /* 0x000000ffff098224 */ /* 0x000fe200078e0010 */
[----:B------:R-:W-:Y:S01]  /*4b260*/  PRMT R244, RZ, 0x7610, R244 ;  /* 0x00007610fff47816 */ /* 0x000fe200000000f4 */
[----:B------:R-:W4:Y:S04]  /*4b270*/  LDL R18, [R1+0x1dd8] ;  /* 0x001dd80001127983 */ /* 0x000f280000100800 */
[----:B------:R2:W4:Y:S04]  /*4b280*/  @!P0 LDG.E.U8 R242, desc[UR10][R8.64] ;  /* 0x0000000a08f28981 */ /* 0x000528000c1e1100 */
[----:B------:R-:W4:Y:S04]  /*4b290*/  LDL R16, [R1+0x1ddc] ;  /* 0x001ddc0001107983 */ /* 0x000f280000100800 */
[----:B------:R-:W4:Y:S01]  /*4b2a0*/  @!P0 LDG.E.U8 R244, desc[UR10][R14.64] ;  /* 0x0000000a0ef48981 */ /* 0x000f22000c1e1100 */
[----:B------:R-:W-:-:S03]  /*4b2b0*/  PRMT R240, RZ, 0x7610, R240 ;  /* 0x00007610fff07816 */ /* 0x000fc600000000f0 */
[----:B------:R-:W4:Y:S04]  /*4b2c0*/  LDL R15, [R1+0x1d98] ;  /* 0x001d9800010f7983 */ /* 0x000f280000100800 */
[----:B------:R-:W4:Y:S01]  /*4b2d0*/  LDL R14, [R1+0x1d9c] ;  /* 0x001d9c00010e7983 */ /* 0x000f220000100800 */
[----:B--2---:R-:W-:Y:S02]  /*4b2e0*/  @!P0 IMAD.MOV.U32 R8, RZ, RZ, R13 ;  /* 0x000000ffff088224 */ /* 0x004fe400078e000d */
[----:B---3--:R-:W-:Y:S01]  /*4b2f0*/  @!P0 IMAD.MOV.U32 R9, RZ, RZ, R11 ;  /* 0x000000ffff098224 */ /* 0x008fe200078e000b */
[----:B------:R-:W2:Y:S04]  /*4b300*/  LDL R13, [R1+0x1d58] ;  /* 0x001d5800010d7983 */ /* 0x000ea80000100800 */
[----:B------:R-:W3:Y:S04]  /*4b310*/  LDL R11, [R1+0x1d5c] ;  /* 0x001d5c00010b7983 */ /* 0x000ee80000100800 */
[----:B------:R4:W2:Y:S04]  /*4b320*/  @!P0 LDG.E.U8 R241, desc[UR10][R8.64] ;  /* 0x0000000a08f18981 */ /* 0x0008a8000c1e1100 */
[----:B------:R-:W3:Y:S01]  /*4b330*/  LDL R9, [R1+0x1e58] ;  /* 0x001e580001097983 */ /* 0x000ee20000100800 */
[----:B----4-:R-:W-:Y:S01]  /*4b340*/  @!P0 IMAD.MOV.U32 R8, RZ, RZ, R17 ;  /* 0x000000ffff088224 */ /* 0x010fe200078e0011 */
[----:B------:R-:W-:-:S02]  /*4b350*/  PRMT R232, RZ, 0x7610, R232 ;  /* 0x00007610ffe87816 */ /* 0x000fc400000000e8 */
[----:B------:R-:W-:Y:S02]  /*4b360*/  PRMT R231, RZ, 0x7610, R231 ;  /* 0x00007610ffe77816 */ /* 0x000fe400000000e7 */
[----:B------:R-:W-:Y:S02]  /*4b370*/  PRMT R230, RZ, 0x7610, R230 ;  /* 0x00007610ffe67816 */ /* 0x000fe400000000e6 */
[----:B------:R-:W-:Y:S01]  /*4b380*/  PRMT R229, RZ, 0x7610, R229 ;  /* 0x00007610ffe57816 */ /* 0x000fe200000000e5 */
[----:B---3--:R0:W3:Y:S02]  /*4b390*/  @!P0 LDG.E.U8 R240, desc[UR10][R8.64] ;  /* 0x0000000a08f08981 */ /* 0x0080e4000c1e1100 */
[----:B0-----:R-:W-:Y:S02]  /*4b3a0*/  @!P0 IMAD.MOV.U32 R8, RZ, RZ, R2 ;  /* 0x000000ffff088224 */ /* 0x001fe400078e0002 */
[----:B------:R-:W-:Y:S01]  /*4b3b0*/  @!P0 IMAD.MOV.U32 R9, RZ, RZ, R10 ;  /* 0x000000ffff098224 */ /* 0x000fe200078e000a */
[----:B------:R-:W4:Y:S04]  /*4b3c0*/  LDL R2, [R1+0x1d1c] ;  /* 0x001d1c0001027983 */ /* 0x000f280000100800 */
[----:B------:R-:W3:Y:S04]  /*4b3d0*/  LDL R10, [R1+0x1d18] ;  /* 0x001d1800010a7983 */ /* 0x000ee80000100800 */
[----:B------:R0:W3:Y:S01]  /*4b3e0*/  @!P0 LDG.E.U8 R232, desc[UR10][R8.64] ;  /* 0x0000000a08e88981 */ /* 0x0000e2000c1e1100 */
[----:B------:R-:W-:-:S03]  /*4b3f0*/  PRMT R228, RZ, 0x7610, R228 ;  /* 0x00007610ffe47816 */ /* 0x000fc600000000e4 */
[----:B------:R-:W3:Y:S01]  /*4b400*/  LDL.LU R17, [R1+0xfb8] ;  /* 0x000fb80001117983 */ /* 0x000ee20000300800 */
[----:B0-----:R-:W-:Y:S02]  /*4b410*/  @!P0 IMAD.MOV.U32 R8, RZ, RZ, R16 ;  /* 0x000000ffff088224 */ /* 0x001fe400078e0010 */
[----:B------:R-:W-:Y:S01]  /*4b420*/  @!P0 IMAD.MOV.U32 R9, RZ, RZ, R18 ;  /* 0x000000ffff098224 */ /* 0x000fe200078e0012 */
[----:B------:R-:W-:Y:S01]  /*4b430*/  PRMT R227, RZ, 0x7610, R227 ;  /* 0x00007610ffe37816 */ /* 0x000fe200000000e3 */
[----:B------:R-:W3:Y:S04]  /*4b440*/  LDL R18, [R1+0x1c58] ;  /* 0x001c580001127983 */ /* 0x000ee80000100800 */
[----:B------:R0:W3:Y:S04]  /*4b450*/  @!P0 LDG.E.U8 R231, desc[UR10][R8.64] ;  /* 0x0000000a08e78981 */ /* 0x0000e8000c1e1100 */
[----:B------:R-:W3:Y:S01]  /*4b460*/  LDL R16, [R1+0x1c5c] ;  /* 0x001c5c0001107983 */ /* 0x000ee20000100800 */
[----:B0-----:R-:W-:-:S02]  /*4b470*/  @!P0 IMAD.MOV.U32 R8, RZ, RZ, R14 ;  /* 0x000000ffff088224 */ /* 0x001fc400078e000e */
[----:B------:R-:W-:Y:S01]  /*4b480*/  @!P0 IMAD.MOV.U32 R9, RZ, RZ, R15 ;  /* 0x000000ffff098224 */ /* 0x000fe200078e000f */
[----:B------:R-:W3:Y:S04]  /*4b490*/  LDL R14, [R1+0x1c1c] ;  /* 0x001c1c00010e7983 */ /* 0x000ee80000100800 */
[----:B------:R-:W3:Y:S04]  /*4b4a0*/  LDL R15, [R1+0x1c18] ;  /* 0x001c1800010f7983 */ /* 0x000ee80000100800 */
[----:B------:R0:W3:Y:S02]  /*4b4b0*/  @!P0 LDG.E.U8 R230, desc[UR10][R8.64] ;  /* 0x0000000a08e68981 */ /* 0x0000e4000c1e1100 */
[----:B0-----:R-:W-:-:S02]  /*4b4c0*/  @!P0 IMAD.MOV.U32 R8, RZ, RZ, R11 ;  /* 0x000000ffff088224 */ /* 0x001fc400078e000b */
[----:B--2---:R-:W-:Y:S01]  /*4b4d0*/  @!P0 IMAD.MOV.U32 R9, RZ, RZ, R13 ;  /* 0x000000ffff098224 */ /* 0x004fe200078e000d */
[----:B------:R-:W2:Y:S04]  /*4b4e0*/  LDL R11, [R1+0x1bdc] ;  /* 0x001bdc00010b7983 */ /* 0x000ea80000100800 */
[----:B------:R-:W2:Y:S04]  /*4b4f0*/  LDL R13, [R1+0x1bd8] ;  /* 0x001bd800010d7983 */ /* 0x000ea80000100800 */
[----:B------:R4:W2:Y:S02]  /*4b500*/  @!P0 LDG.E.U8 R229, desc[UR10][R8.64] ;  /* 0x0000000a08e58981 */ /* 0x0008a4000c1e1100 */
[----:B----4-:R-:W-:-:S02]  /*4b510*/  @!P0 IMAD.MOV.U32 R8, RZ, RZ, R2 ;  /* 0x000000ffff088224 */ /* 0x010fc400078e0002 */
[----:B---3--:R-:W-:Y:S01]  /*4b520*/  @!P0 IMAD.MOV.U32 R9, RZ, RZ, R10 ;  /* 0x000000ffff098224 */ /* 0x008fe200078e000a */
[----:B------:R-:W3:Y:S04]  /*4b530*/  LDL R2, [R1+0x1b9c] ;  /* 0x001b9c0001027983 */ /* 0x000ee80000100800 */
[----:B------:R-:W4:Y:S04]  /*4b540*/  LDL R10, [R1+0x1b98] ;  /* 0x001b9800010a7983 */ /* 0x000f280000100800 */
[----:B------:R0:W4:Y:S04]  /*4b550*/  @!P0 LDG.E.U8 R228, desc[UR10][R8.64] ;  /* 0x0000000a08e48981 */ /* 0x000128000c1e1100 */
[----:B------:R-:W0:Y:S04]  /*4b560*/  LDL R8, [R1+0x1cd8] ;  /* 0x001cd80001087983 */ /* 0x000e280000100800 */
[----:B------:R-:W0:Y:S02]  /*4b570*/  LDL R9, [R1+0x1cdc] ;  /* 0x001cdc0001097983 */ /* 0x000e240000100800 */
[----:B0-----:R-:W-:-:S04]  /*4b580*/  @!P0 LOP3.LUT R9, R9, R8, RZ, 0x3c, !PT ;  /* 0x0000000809098212 */ /* 0x001fc800078e3cff */
[----:B------:R-:W-:-:S04]  /*4b590*/  @!P0 LOP3.LUT R8, R9, R8, RZ, 0x3c, !PT ;  /* 0x0000000809088212 */ /* 0x000fc800078e3cff */
[----:B------:R-:W-:-:S05]  /*4b5a0*/  @!P0 LOP3.LUT R9, R9, R8, RZ, 0x3c, !PT ;  /* 0x0000000809098212 */ /* 0x000fca00078e3cff */
[----:B------:R0:W4:Y:S04]  /*4b5b0*/  @!P0 LDG.E.U8 R227, desc[UR10][R8.64] ;  /* 0x0000000a08e38981 */ /* 0x000128000c1e1100 */
[----:B------:R-:W0:Y:S04]  /*4b5c0*/  LDL R8, [R1+0x1c98] ;  /* 0x001c980001087983 */ /* 0x000e280000100800 */
[----:B------:R-:W0:Y:S01]  /*4b5d0*/  LDL R9, [R1+0x1c9c] ;  /* 0x001c9c0001097983 */ /* 0x000e220000100800 */
[----:B------:R-:W-:Y:S02]  /*4b5e0*/  PRMT R226, RZ, 0x7610, R226 ;  /* 0x00007610ffe27816 */ /* 0x000fe400000000e2 */
[----:B------:R-:W-:-:S02]  /*4b5f0*/  PRMT R225, RZ, 0x7610, R225 ;  /* 0x00007610ffe17816 */ /* 0x000fc400000000e1 */
[----:B------:R-:W-:Y:S02]  /*4b600*/  PRMT R224, RZ, 0x7610, R224 ;  /* 0x00007610ffe07816 */ /* 0x000fe400000000e0 */
[----:B------:R-:W-:Y:S02]  /*4b610*/  PRMT R223, RZ, 0x7610, R223 ;  /* 0x00007610ffdf7816 */ /* 0x000fe400000000df */
[----:B------:R-:W-:Y:S02]  /*4b620*/  PRMT R222, RZ, 0x7610, R222 ;  /* 0x00007610ffde7816 */ /* 0x000fe400000000de */
[----:B0-----:R-:W-:-:S04]  /*4b630*/  @!P0 LOP3.LUT R9, R9, R8, RZ, 0x3c, !PT ;  /* 0x0000000809098212 */ /* 0x001fc800078e3cff */
[----:B------:R-:W-:-:S04]  /*4b640*/  @!P0 LOP3.LUT R8, R9, R8, RZ, 0x3c, !PT ;  /* 0x0000000809088212 */ /* 0x000fc800078e3cff */
[----:B------:R-:W-:-:S05]  /*4b650*/  @!P0 LOP3.LUT R9, R9, R8, RZ, 0x3c, !PT ;  /* 0x0000000809098212 */ /* 0x000fca00078e3cff */
[----:B------:R0:W4:Y:S02]  /*4b660*/  @!P0 LDG.E.U8 R226, desc[UR10][R8.64] ;  /* 0x0000000a08e28981 */ /* 0x000124000c1e1100 */
[----:B0-----:R-:W-:Y:S02]  /*4b670*/  @!P0 IMAD.MOV.U32 R8, RZ, RZ, R16 ;  /* 0x000000ffff088224 */ /* 0x001fe400078e0010 */
[----:B------:R-:W-:-:S05]  /*4b680*/  @!P0 IMAD.MOV.U32 R9, RZ, RZ, R18 ;  /* 0x000000ffff098224 */ /* 0x000fca00078e0012 */
[----:B------:R0:W4:Y:S02]  /*4b690*/  @!P0 LDG.E.U8 R225, desc[UR10][R8.64] ;  /* 0x0000000a08e18981 */ /* 0x000124000c1e1100 */
[----:B0-----:R-:W-:Y:S02]  /*4b6a0*/  @!P0 IMAD.MOV.U32 R8, RZ, RZ, R14 ;  /* 0x000000ffff088224 */ /* 0x001fe400078e000e */
[----:B------:R-:W-:-:S05]  /*4b6b0*/  @!P0 IMAD.MOV.U32 R9, RZ, RZ, R15 ;  /* 0x000000ffff098224 */ /* 0x000fca00078e000f */
[----:B------:R2:W4:Y:S02]  /*4b6c0*/  @!P0 LDG.E.U8 R224, desc[UR10][R8.64] ;  /* 0x0000000a08e08981 */ /* 0x000524000c1e1100 */
[----:B--2---:R-:W-:Y:S02]  /*4b6d0*/  @!P0 IMAD.MOV.U32 R8, RZ, RZ, R11 ;  /* 0x000000ffff088224 */ /* 0x004fe400078e000b */
[----:B------:R-:W-:-:S05]  /*4b6e0*/  @!P0 IMAD.MOV.U32 R9, RZ, RZ, R13 ;  /* 0x000000ffff098224 */ /* 0x000fca00078e000d */
[----:B------:R3:W2:Y:S02]  /*4b6f0*/  @!P0 LDG.E.U8 R223, desc[UR10][R8.64] ;  /* 0x0000000a08df8981 */ /* 0x0006a4000c1e1100 */
[----:B---3--:R-:W-:Y:S02]  /*4b700*/  @!P0 IMAD.MOV.U32 R8, RZ, RZ, R2 ;  /* 0x000000ffff088224 */ /* 0x008fe400078e0002 */
[----:B----4-:R-:W-:Y:S01]  /*4b710*/  @!P0 IMAD.MOV.U32 R9, RZ, RZ, R10 ;  /* 0x000000ffff098224 */ /* 0x010fe200078e000a */
[----:B------:R-:W-:Y:S02]  /*4b720*/  LOP3.LUT R10, R17, 0xffff, RZ, 0xc0, !PT ;  /* 0x0000ffff110a7812 */ /* 0x000fe400078ec0ff */
[----:B------:R-:W-:Y:S02]  /*4b730*/  LOP3.LUT R2, R149, 0xffff, RZ, 0xc0, !PT ;  /* 0x0000ffff95027812 */ /* 0x000fe400078ec0ff */
[----:B------:R0:W3:Y:S02]  /*4b740*/  @!P0 LDG.E.U8 R222, desc[UR10][R8.64] ;  /* 0x0000000a08de8981 */ /* 0x0000e4000c1e1100 */
[----:B0-----:R-:W-:-:S02]  /*4b750*/  LOP3.LUT R9, R146, 0xffff, RZ, 0xc0, !PT ;  /* 0x0000ffff92097812 */ /* 0x001fc400078ec0ff */
[----:B------:R-:W-:Y:S01]  /*4b760*/  LOP3.LUT R8, R46, 0xffff, RZ, 0xc0, !PT ;  /* 0x0000ffff2e087812 */ /* 0x000fe200078ec0ff */
[----:B------:R-:W4:Y:S04]  /*4b770*/  LDL.LU R146, [R1+0x37a0] ;  /* 0x0037a00001927983 */ /* 0x000f280000300800 */
[----:B------:R-:W3:Y:S01]  /*4b780*/  LDL.LU R46, [R1+0x379c] ;  /* 0x00379c00012e7983 */ /* 0x000ee20000300800 */
[----:B------:R-:W-:Y:S02]  /*4b790*/  PRMT R18, R10, 0x3340, R9 ;  /* 0x000033400a127816 */ /* 0x000fe40000000009 */
[----:B------:R-:W-:Y:S02]  /*4b7a0*/  PRMT R17, R8, 0x3340, R2 ;  /* 0x0000334008117816 */ /* 0x000fe40000000002 */
[----:B------:R-:W-:-:S02]  /*4b7b0*/  LOP3.LUT R10, R3, 0xffff, RZ, 0xc0, !PT ;  /* 0x0000ffff030a7812 */ /* 0x000fc400078ec0ff */
[----:B------:R-:W-:Y:S01]  /*4b7c0*/  LOP3.LUT R9, R150, 0xffff, RZ, 0xc0, !PT ;  /* 0x0000ffff96097812 */ /* 0x000fe200078ec0ff */
[----:B------:R-:W3:Y:S01]  /*4b7d0*/  LDL.LU R149, [R1+0x3798] ;  /* 0x0037980001957983 */ /* 0x000ee20000300800 */
[----:B------:R-:W-:Y:S02]  /*4b7e0*/  LOP3.LUT R8, R5, 0xffff, RZ, 0xc0, !PT ;  /* 0x0000ffff05087812 */ /* 0x000fe400078ec0ff */
[----:B------:R-:W-:Y:S01]  /*4b7f0*/  LOP3.LUT R2, R12, 0xffff, RZ, 0xc0, !PT ;  /* 0x0000ffff0c027812 */ /* 0x000fe200078ec0ff */
[----:B------:R-:W3:Y:S04]  /*4b800*/  LDL.LU R3, [R1+0x3794] ;  /* 0x0037940001037983 */ /* 0x000ee80000300800 */
[----:B------:R-:W3:Y:S04]  /*4b810*/  LDL.LU R150, [R1+0x3790] ;  /* 0x0037900001967983 */ /* 0x000ee80000300800 */
[----:B------:R-:W3:Y:S01]  /*4b820*/  LDL.LU R5, [R1+0x378c] ;  /* 0x00378c0001057983 */ /* 0x000ee20000300800 */
[----:B------:R-:W-:-:S03]  /*4b830*/  PRMT R16, R10, 0x3340, R9 ;  /* 0x000033400a107816 */ /* 0x000fc60000000009 */
[----:B------:R-:W2:Y:S01]  /*4b840*/  LDL.LU R12, [R1+0x3788] ;  /* 0x00378800010c7983 */ /* 0x000ea20000300800 */
[----:B------:R-:W-:Y:S02]  /*4b850*/  PRMT R15, R8, 0x3340, R2 ;  /* 0x00003340080f7816 */ /* 0x000fe40000000002 */
[----:B------:R-:W-:Y:S02]  /*4b860*/  LOP3.LUT R10, R4, 0xffff, RZ, 0xc0, !PT ;  /* 0x0000ffff040a7812 */ /* 0x000fe400078ec0ff */
[----:B------:R-:W-:Y:S01]  /*4b870*/  LOP3.LUT R2, R45, 0xffff, RZ, 0xc0, !PT ;  /* 0x0000ffff2d027812 */ /* 0x000fe200078ec0ff */
[----:B------:R-:W3:Y:S04]  /*4b880*/  LDL.LU R4, [R1+0x3784] ;  /* 0x0037840001047983 */ /* 0x000ee80000300800 */
[----:B------:R-:W4:Y:S01]  /*4b890*/  LDL R45, [R1+0x2974] ;  /* 0x00297400012d7983 */ /* 0x000f220000100800 */
[----:B------:R-:W-:-:S02]  /*4b8a0*/  LOP3.LUT R9, R43, 0xffff, RZ, 0xc0, !PT ;  /* 0x0000ffff2b097812 */ /* 0x000fc400078ec0ff */
[----:B------:R-:W-:Y:S01]  /*4b8b0*/  LOP3.LUT R8, R38, 0xffff, RZ, 0xc0, !PT ;  /* 0x0000ffff26087812 */ /* 0x000fe200078ec0ff */
[----:B------:R-:W2:Y:S04]  /*4b8c0*/  LDL R43, [R1+0x1b58] ;  /* 0x001b5800012b7983 */ /* 0x000ea80000100800 */
[----:B------:R-:W3:Y:S01]  /*4b8d0*/  LDL R38, [R1+0x1b5c] ;  /* 0x001b5c0001267983 */ /* 0x000ee20000100800 */
[----:B------:R-:W-:Y:S02]  /*4b8e0*/  PRMT R14, R10, 0x3340, R9 ;  /* 0x000033400a0e7816 */ /* 0x000fe40000000009 */
[----:B------:R-:W-:Y:S02]  /*4b8f0*/  PRMT R13, R8, 0x3340, R2 ;  /* 0x00003340080d7816 */ /* 0x000fe40000000002 */
[----:B------:R-:W-:-:S02]  /*4b900*/  LOP3.LUT R10, R151, 0xffff, RZ, 0xc0, !PT ;  /* 0x0000ffff970a7812 */ /* 0x000fc400078ec0ff */
[----:B------:R-:W-:Y:S02]  /*4b910*/  LOP3.LUT R9, R145, 0xffff, RZ, 0xc0, !PT ;  /* 0x0000ffff91097812 */ /* 0x000fe400078ec0ff */
[----:B------:R-:W-:Y:S02]  /*4b920*/  LOP3.LUT R8, R50, 0xffff, RZ, 0xc0, !PT ;  /* 0x0000ffff32087812 */ /* 0x000fe400078ec0ff */
[----:B------:R-:W-:Y:S01]  /*4b930*/  LOP3.LUT R2, R7, 0xffff, RZ, 0xc0, !PT ;  /* 0x0000ffff07027812 */ /* 0x000fe200078ec0ff */
[----:B------:R-:W2:Y:S01]  /*4b940*/  LDL.LU R151, [R1+0x3780] ;  /* 0x0037800001977983 */ /* 0x000ea20000300800 */
[----:B------:R-:W-:Y:S02]  /*4b950*/  PRMT R11, R10, 0x3340, R9 ;  /* 0x000033400a0b7816 */ /* 0x000fe40000000009 */
[----:B------:R-:W-:Y:S02]  /*4b960*/  PRMT R2, R8, 0x3340, R2 ;  /* 0x0000334008027816 */ /* 0x000fe40000000002 */
[----:B------:R-:W-:-:S02]  /*4b970*/  PRMT R8, R18, 0x5410, R17 ;  /* 0x0000541012087816 */ /* 0x000fc40000000011 */
[----:B------:R-:W-:Y:S02]  /*4b980*/  PRMT R9, R16, 0x5410, R15 ;  /* 0x0000541010097816 */ /* 0x000fe4000000000f */
[----:B------:R-:W-:Y:S02]  /*4b990*/  PRMT R10, R14, 0x5410, R13 ;  /* 0x000054100e0a7816 */ /* 0x000fe4000000000d */
[----:B------:R-:W-:Y:S01]  /*4b9a0*/  PRMT R11, R11, 0x5410, R2 ;  /* 0x000054100b0b7816 */ /* 0x000fe20000000002 */
[----:B------:R-:W2:Y:S04]  /*4b9b0*/  LDL.LU R145, [R1+0x377c] ;  /* 0x00377c0001917983 */ /* 0x000ea80000300800 */
[----:B------:R-:W2:Y:S01]  /*4b9c0*/  LDL.LU R7, [R1+0x11f0] ;  /* 0x0011f00001077983 */ /* 0x000ea20000300800 */
[----:B------:R-:W-:-:S02]  /*4b9d0*/  PRMT R220, RZ, 0x7610, R220 ;  /* 0x00007610ffdc7816 */ /* 0x000fc400000000dc */
[----:B------:R-:W-:Y:S02]  /*4b9e0*/  PRMT R219, RZ, 0x7610, R219 ;  /* 0x00007610ffdb7816 */ /* 0x000fe400000000db */
[----:B------:R-:W-:Y:S02]  /*4b9f0*/  PRMT R218, RZ, 0x7610, R218 ;  /* 0x00007610ffda7816 */ /* 0x000fe400000000da */
[----:B------:R-:W-:Y:S01]  /*4ba00*/  PRMT R217, RZ, 0x7610, R217 ;  /* 0x00007610ffd97816 */ /* 0x000fe200000000d9 */
[----:B------:R-:W2:Y:S04]  /*4ba10*/  LDL R50, [R1+0x1a1c] ;  /* 0x001a1c0001327983 */ /* 0x000ea80000100800 */
[----:B----4-:R0:W-:Y:S04]  /*4ba20*/  STS.128 [R45+UR4+0x10000], R8 ;  /* 0x010000082d007988 */ /* 0x0101e80008000c04 */
[----:B0-----:R-:W4:Y:S04]  /*4ba30*/  LDL R8, [R1+0x1b18] ;  /* 0x001b180001087983 */ /* 0x001f280000100800 */
[----:B------:R-:W4:Y:S04]  /*4ba40*/  LDL R9, [R1+0x1b1c] ;  /* 0x001b1c0001097983 */ /* 0x000f280000100800 */
[----:B------:R-:W4:Y:S04]  /*4ba50*/  LDL R10, [R1+0x1ad8] ;  /* 0x001ad800010a7983 */ /* 0x000f280000100800 */
[----:B------:R-:W4:Y:S01]  /*4ba60*/  LDL R11, [R1+0x1adc] ;  /* 0x001adc00010b7983 */ /* 0x000f220000100800 */
[----:B---3--:R-:W-:-:S02]  /*4ba70*/  @!P0 IMAD.MOV.U32 R14, RZ, RZ, R38 ;  /* 0x000000ffff0e8224 */ /* 0x008fc400078e0026 */
[----:B--2---:R-:W-:Y:S01]  /*4ba80*/  @!P0 IMAD.MOV.U32 R15, RZ, RZ, R43 ;  /* 0x000000ffff0f8224 */ /* 0x004fe200078e002b */
[----:B------:R-:W2:Y:S04]  /*4ba90*/  LDL R38, [R1+0x1a5c] ;  /* 0x001a5c0001267983 */ /* 0x000ea80000100800 */
[----:B------:R-:W3:Y:S01]  /*4baa0*/  LDL R43, [R1+0x1a58] ;  /* 0x001a5800012b7983 */ /* 0x000ee20000100800 */
[----:B----4-:R-:W-:-:S04]  /*4bab0*/  @!P0 LOP3.LUT R9, R9, R8, RZ, 0x3c, !PT ;  /* 0x0000000809098212 */ /* 0x010fc800078e3cff */
[----:B------:R-:W-:-:S04]  /*4bac0*/  @!P0 LOP3.LUT R8, R9, R8, RZ, 0x3c, !PT ;  /* 0x0000000809088212 */ /* 0x000fc800078e3cff */
[----:B------:R-:W-:-:S05]  /*4bad0*/  @!P0 LOP3.LUT R9, R9, R8, RZ, 0x3c, !PT ;  /* 0x0000000809098212 */ /* 0x000fca00078e3cff */
[----:B------:R0:W4:Y:S02]  /*4bae0*/  @!P0 LDG.E.U8 R220, desc[UR10][R8.64] ;  /* 0x0000000a08dc8981 */ /* 0x000124000c1e1100 */
[----:B0-----:R-:W-:Y:S02]  /*4baf0*/  @!P0 IMAD.MOV.U32 R8, RZ, RZ, R11 ;  /* 0x000000ffff088224 */ /* 0x001fe400078e000b */
[----:B------:R-:W-:Y:S01]  /*4bb00*/  @!P0 IMAD.MOV.U32 R9, RZ, RZ, R10 ;  /* 0x000000ffff098224 */ /* 0x000fe200078e000a */
[----:B------:R-:W-:Y:S01]  /*4bb10*/  PRMT R216, RZ, 0x7610, R216 ;  /* 0x00007610ffd87816 */ /* 0x000fe200000000d8 */
        /* <DEDUP_REMOVED lines=8> */
[----:B------:R2:W4:Y:S02]  /*4bba0*/  @!P0 LDG.E.U8 R218, desc[UR10][R8.64] ;  /* 0x0000000a08da8981 */ /* 0x000524000c1e1100 */
[----:B--2---:R-:W-:Y:S02]  /*4bbb0*/  @!P0 IMAD.MOV.U32 R8, RZ, RZ, R38 ;  /* 0x000000ffff088224 */ /* 0x004fe400078e0026 */
[----:B---3--:R-:W-:Y:S01]  /*4bbc0*/  @!P0 IMAD.MOV.U32 R9, RZ, RZ, R43 ;  /* 0x000000ffff098224 */ /* 0x008fe200078e002b */
[----:B------:R-:W-:Y:S02]  /*4bbd0*/  PRMT R215, RZ, 0x7610, R215 ;  /* 0x00007610ffd77816 */ /* 0x000fe400000000d7 */
[----:B------:R-:W-:Y:S01]  /*4bbe0*/  PRMT R214, RZ, 0x7610, R214 ;  /* 0x00007610ffd67816 */ /* 0x000fe200000000d6 */
[----:B------:R-:W2:Y:S04]  /*4bbf0*/  LDL R43, [R1+0x1918] ;  /* 0x00191800012b7983 */ /* 0x000ea80000100800 */
[----:B------:R0:W3:Y:S04]  /*4bc00*/  @!P0 LDG.E.U8 R217, desc[UR10][R8.64] ;  /* 0x0000000a08d98981 */ /* 0x0000e8000c1e1100 */
[----:B------:R-:W2:Y:S04]  /*4bc10*/  LDL R38, [R1+0x191c] ;  /* 0x00191c0001267983 */ /* 0x000ea80000100800 */
[----:B------:R-:W4:Y:S01]  /*4bc20*/  LDL R9, [R1+0x1a18] ;  /* 0x001a180001097983 */ /* 0x000f220000100800 */
[----:B0-----:R-:W-:Y:S01]  /*4bc30*/  @!P0 IMAD.MOV.U32 R8, RZ, RZ, R50 ;  /* 0x000000ffff088224 */ /* 0x001fe200078e0032 */
[----:B------:R-:W-:-:S02]  /*4bc40*/  PRMT R213, RZ, 0x7610, R213 ;  /* 0x00007610ffd57816 */ /* 0x000fc400000000d5 */
[----:B------:R-:W-:Y:S01]  /*4bc50*/  PRMT R212, RZ, 0x7610, R212 ;  /* 0x00007610ffd47816 */ /* 0x000fe200000000d4 */
[----:B------:R-:W3:Y:S04]  /*4bc60*/  LDL R50, [R1+0x18dc] ;  /* 0x0018dc0001327983 */ /* 0x000ee80000100800 */
[----:B----4-:R0:W4:Y:S04]  /*4bc70*/  @!P0 LDG.E.U8 R216, desc[UR10][R8.64] ;  /* 0x0000000a08d88981 */ /* 0x010128000c1e1100 */
[----:B------:R-:W0:Y:S04]  /*4bc80*/  LDL R8, [R1+0x19d8] ;  /* 0x0019d80001087983 */ /* 0x000e280000100800 */
[----:B------:R-:W0:Y:S02]  /*4bc90*/  LDL R9, [R1+0x19dc] ;  /* 0x0019dc0001097983 */ /* 0x000e240000100800 */
[----:B0-----:R-:W-:-:S04]  /*4bca0*/  @!P0 LOP3.LUT R9, R9, R8, RZ, 0x3c, !PT ;  /* 0x0000000809098212 */ /* 0x001fc800078e3cff */
        /* <DEDUP_REMOVED lines=16> */
[----:B------:R-:W-:Y:S01]  /*4bdb0*/  @!P0 IMAD.MOV.U32 R9, RZ, RZ, R43 ;  /* 0x000000ffff098224 */ /* 0x000fe200078e002b */
[----:B------:R-:W-:Y:S02]  /*4bdc0*/  PRMT R210, RZ, 0x7610, R210 ;  /* 0x00007610ffd27816 */ /* 0x000fe400000000d2 */
[----:B------:R-:W-:Y:S01]  /*4bdd0*/  PRMT R209, RZ, 0x7610, R209 ;  /* 0x00007610ffd17816 */ /* 0x000fe200000000d1 */
[----:B------:R-:W2:Y:S04]  /*4bde0*/  LDL R43, [R1+0x14ac] ;  /* 0x0014ac00012b7983 */ /* 0x000ea80000100800 */
[----:B------:R3:W2:Y:S04]  /*4bdf0*/  @!P0 LDG.E.U8 R212, desc[UR10][R8.64] ;  /* 0x0000000a08d48981 */ /* 0x0006a8000c1e1100 */
[----:B------:R-:W2:Y:S04]  /*4be00*/  LDL R38, [R1+0x14b0] ;  /* 0x0014b00001267983 */ /* 0x000ea80000100800 */
[----:B------:R-:W4:Y:S01]  /*4be10*/  LDL R9, [R1+0x18d8] ;  /* 0x0018d80001097983 */ /* 0x000f220000100800 */
[----:B---3--:R-:W-:Y:S01]  /*4be20*/  @!P0 IMAD.MOV.U32 R8, RZ, RZ, R50 ;  /* 0x000000ffff088224 */ /* 0x008fe200078e0032 */
        /* <DEDUP_REMOVED lines=55> */
[----:B------:R-:W2:Y:S04]  /*4c1a0*/  LDL R38, [R1+0x1230] ;  /* 0x0012300001267983 */ /* 0x000ea80000100800 */
[----:B------:R-:W2:Y:S04]  /*4c1b0*/  LDL R43, [R1+0x122c] ;  /* 0x00122c00012b7983 */ /* 0x000ea80000100800 */
[----:B------:R3:W2:Y:S04]  /*4c1c0*/  @!P0 LDG.E.U8 R202, desc[UR10][R8.64] ;  /* 0x0000000a08ca8981 */ /* 0x0006a8000c1e1100 */
[----:B------:R-:W4:Y:S01]  /*4c1d0*/  LDL R9, [R1+0x132c] ;  /* 0x00132c0001097983 */ /* 0x000f220000100800 */
[----:B---3--:R-:W-:-:S03]  /*4c1e0*/  @!P0 IMAD.MOV.U32 R8, RZ, RZ, R50 ;  /* 0x000000ffff088224 */ /* 0x008fc600078e0032 */
[----:B------:R-:W3:Y:S04]  /*4c1f0*/  LDL.LU R50, [R1+0x11ec] ;  /* 0x0011ec0001327983 */ /* 0x000ee80000300800 */
[----:B----4-:R0:W4:Y:S04]  /*4c200*/  @!P0 LDG.E.U8 R201, desc[UR10][R8.64] ;  /* 0x0000000a08c98981 */ /* 0x010128000c1e1100 */
[----:B------:R-:W0:Y:S04]  /*4c210*/  LDL R8, [R1+0x12ec] ;  /* 0x0012ec0001087983 */ /* 0x000e280000100800 */
[----:B------:R-:W0:Y:S01]  /*4c220*/  LDL R9, [R1+0x12f0] ;  /* 0x0012f00001097983 */ /* 0x000e220000100800 */
[----:B------:R-:W-:-:S02]  /*4c230*/  PRMT R200, RZ, 0x7610, R200 ;  /* 0x00007610ffc87816 */ /* 0x000fc400000000c8 */
[----:B------:R-:W-:Y:S02]  /*4c240*/  PRMT R199, RZ, 0x7610, R199 ;  /* 0x00007610ffc77816 */ /* 0x000fe400000000c7 */
[----:B0-----:R-:W-:-:S04]  /*4c250*/  @!P0 LOP3.LUT R9, R9, R8, RZ, 0x3c, !PT ;  /* 0x0000000809098212 */ /* 0x001fc800078e3cff */
[----:B------:R-:W-:-:S04]  /*4c260*/  @!P0 LOP3.LUT R8, R9, R8, RZ, 0x3c, !PT ;  /* 0x0000000809088212 */ /* 0x000fc800078e3cff */
[----:B------:R-:W-:-:S05]  /*4c270*/  @!P0 LOP3.LUT R9, R9, R8, RZ, 0x3c, !PT ;  /* 0x0000000809098212 */ /* 0x000fca00078e3cff */
[----:B------:R0:W4:Y:S02]  /*4c280*/  @!P0 LDG.E.U8 R200, desc[UR10][R8.64] ;  /* 0x0000000a08c88981 */ /* 0x000124000c1e1100 */
[----:B0-----:R-:W-:Y:S02]  /*4c290*/  @!P0 IMAD.MOV.U32 R8, RZ, RZ, R10 ;  /* 0x000000ffff088224 */ /* 0x001fe400078e000a */
[----:B------:R-:W-:Y:S01]  /*4c2a0*/  @!P0 IMAD.MOV.U32 R9, RZ, RZ, R11 ;  /* 0x000000ffff098224 */ /* 0x000fe200078e000b */
[----:B------:R-:W-:Y:S02]  /*4c2b0*/  PRMT R198, RZ, 0x7610, R198 ;  /* 0x00007610ffc67816 */ /* 0x000fe400000000c6 */
[----:B------:R-:W-:Y:S01]  /*4c2c0*/  PRMT R197, RZ, 0x7610, R197 ;  /* 0x00007610ffc57816 */ /* 0x000fe200000000c5 */
[----:B------:R-:W4:Y:S04]  /*4c2d0*/  LDL R11, [R1+0x2450] ;  /* 0x00245000010b7983 */ /* 0x000f280000100800 */
[----:B------:R0:W4:Y:S04]  /*4c2e0*/  @!P0 LDG.E.U8 R199, desc[UR10][R8.64] ;  /* 0x0000000a08c78981 */ /* 0x000128000c1e1100 */
[----:B------:R-:W4:Y:S04]  /*4c2f0*/  LDL R10, [R1+0x2454] ;  /* 0x00245400010a7983 */ /* 0x000f280000100800 */
[----:B------:R-:W0:Y:S04]  /*4c300*/  LDL R8, [R1+0x126c] ;  /* 0x00126c0001087983 */ /* 0x000e280000100800 */
[----:B------:R-:W0:Y:S01]  /*4c310*/  LDL R9, [R1+0x1270] ;  /* 0x0012700001097983 */ /* 0x000e220000100800 */
[----:B------:R-:W-:-:S02]  /*4c320*/  PRMT R196, RZ, 0x7610, R196 ;  /* 0x00007610ffc47816 */ /* 0x000fc400000000c4 */
[----:B0-----:R-:W-:-:S04]  /*4c330*/  @!P0 LOP3.LUT R9, R9, R8, RZ, 0x3c, !PT ;  /* 0x0000000809098212 */ /* 0x001fc800078e3cff */
[----:B------:R-:W-:-:S04]  /*4c340*/  @!P0 LOP3.LUT R8, R9, R8, RZ, 0x3c, !PT ;  /* 0x0000000809088212 */ /* 0x000fc800078e3cff */
[----:B------:R-:W-:-:S05]  /*4c350*/  @!P0 LOP3.LUT R9, R9, R8, RZ, 0x3c, !PT ;  /* 0x0000000809098212 */ /* 0x000fca00078e3cff */
[----:B------:R2:W4:Y:S02]  /*4c360*/  @!P0 LDG.E.U8 R198, desc[UR10][R8.64] ;  /* 0x0000000a08c68981 */ /* 0x000524000c1e1100 */
[----:B--2---:R-:W-:Y:S02]  /*4c370*/  @!P0 IMAD.MOV.U32 R8, RZ, RZ, R38 ;  /* 0x000000ffff088224 */ /* 0x004fe400078e0026 */
[----:B------:R-:W-:Y:S02]  /*4c380*/  @!P0 IMAD.MOV.U32 R9, RZ, RZ, R43 ;  /* 0x000000ffff098224 */ /* 0x000fe400078e002b */
[----:B------:R-:W2:Y:S04]  /*4c390*/  LDL.LU R43, [R1+0x11ac] ;  /* 0x0011ac00012b7983 */ /* 0x000ea80000300800 */
[----:B------:R-:W2:Y:S04]  /*4c3a0*/  LDL.LU R38, [R1+0x11b0] ;  /* 0x0011b00001267983 */ /* 0x000ea80000300800 */
[----:B------:R0:W2:Y:S04]  /*4c3b0*/  @!P0 LDG.E.U8 R197, desc[UR10][R8.64] ;  /* 0x0000000a08c58981 */ /* 0x0000a8000c1e1100 */
[----:B------:R1:W-:Y:S01]  /*4c3c0*/  STL [R1+0x2b40], R7 ;  /* 0x002b400701007387 */ /* 0x0003e20000100800 */
[----:B0-----:R-:W-:-:S02]  /*4c3d0*/  @!P0 IMAD.MOV.U32 R8, RZ, RZ, R7 ;  /* 0x000000ffff088224 */ /* 0x001fc400078e0007 */
[----:B---3--:R-:W-:Y:S01]  /*4c3e0*/  @!P0 IMAD.MOV.U32 R9, RZ, RZ, R50 ;  /* 0x000000ffff098224 */ /* 0x008fe200078e0032 */
[----:B-1----:R-:W3:Y:S04]  /*4c3f0*/  LDL R7, [R1+0x2488] ;  /* 0x0024880001077983 */ /* 0x002ee80000100800 */
[----:B------:R3:W2:Y:S04]  /*4c400*/  @!P0 LDG.E.U8 R196, desc[UR10][R8.64] ;  /* 0x0000000a08c48981 */ /* 0x0006a8000c1e1100 */
[----:B------:R-:W4:Y:S01]  /*4c410*/  LDL R9, [R1+0x1868] ;  /* 0x0018680001097983 */ /* 0x000f220000100800 */
[----:B------:R-:W-:-:S02]  /*4c420*/  PRMT R195, RZ, 0x7610, R195 ;  /* 0x00007610ffc37816 */ /* 0x000fc400000000c3 */
[----:B------:R-:W-:Y:S01]  /*4c430*/  PRMT R194, RZ, 0x7610, R194 ;  /* 0x00007610ffc27816 */ /* 0x000fe200000000c2 */
[----:B---3--:R-:W-:Y:S01]  /*4c440*/  @!P0 IMAD.MOV.U32 R8, RZ, RZ, R7 ;  /* 0x000000ffff088224 */ /* 0x008fe200078e0007 */
[----:B------:R-:W-:Y:S02]  /*4c450*/  PRMT R193, RZ, 0x7610, R193 ;  /* 0x00007610ffc17816 */ /* 0x000fe400000000c1 */
[----:B------:R-:W-:Y:S02]  /*4c460*/  PRMT R192, RZ, 0x7610, R192 ;  /* 0x00007610ffc07816 */ /* 0x000fe400000000c0 */
[----:B------:R-:W-:Y:S02]  /*4c470*/  PRMT R191, RZ, 0x7610, R191 ;  /* 0x00007610ffbf7816 */ /* 0x000fe400000000bf */
[----:B------:R-:W-:Y:S01]  /*4c480*/  PRMT R190, RZ, 0x7610, R190 ;  /* 0x00007610ffbe7816 */ /* 0x000fe200000000be */
[----:B------:R-:W3:Y:S04]  /*4c490*/  LDL R7, [R1+0x2314] ;  /* 0x0023140001077983 */ /* 0x000ee80000100800 */
[----:B----4-:R0:W4:Y:S02]  /*4c4a0*/  @!P0 LDG.E.U8 R195, desc[UR10][R8.64] ;  /* 0x0000000a08c38981 */ /* 0x010124000c1e1100 */
[----:B0-----:R-:W-:-:S02]  /*4c4b0*/  @!P0 IMAD.MOV.U32 R8, RZ, RZ, R10 ;  /* 0x000000ffff088224 */ /* 0x001fc400078e000a */
[----:B------:R-:W-:Y:S01]  /*4c4c0*/  @!P0 IMAD.MOV.U32 R9, RZ, RZ, R11 ;  /* 0x000000ffff098224 */ /* 0x000fe200078e000b */
[----:B------:R-:W4:Y:S04]  /*4c4d0*/  LDL R10, [R1+0x2310] ;  /* 0x00231000010a7983 */ /* 0x000f280000100800 */
[----:B------:R-:W3:Y:S04]  /*4c4e0*/  LDL R11, [R1+0x2354] ;  /* 0x00235400010b7983 */ /* 0x000ee80000100800 */
        /* <DEDUP_REMOVED lines=8> */
[----:B------:R-:W0:Y:S02]  /*4c570*/  LDL R9, [R1+0x23d4] ;  /* 0x0023d40001097983 */ /* 0x000e240000100800 */
[----:B0-----:R-:W-:-:S04]  /*4c580*/  @!P0 LOP3.LUT R9, R9, R8, RZ, 0x3c, !PT ;  /* 0x0000000809098212 */ /* 0x001fc800078e3cff */
[----:B------:R-:W-:-:S04]  /*4c590*/  @!P0 LOP3.LUT R8, R9, R8, RZ, 0x3c, !PT ;  /* 0x0000000809088212 */ /* 0x000fc800078e3cff */
[----:B------:R-:W-:-:S05]  /*4c5a0*/  @!P0 LOP3.LUT R9, R9, R8, RZ, 0x3c, !PT ;  /* 0x0000000809098212 */ /* 0x000fca00078e3cff */
[----:B------:R2:W4:Y:S02]  /*4c5b0*/  @!P0 LDG.E.U8 R192, desc[UR10][R8.64] ;  /* 0x0000000a08c08981 */ /* 0x000524000c1e1100 */
[----:B--2---:R-:W-:Y:S02]  /*4c5c0*/  @!P0 IMAD.MOV.U32 R8, RZ, RZ, R38 ;  /* 0x000000ffff088224 */ /* 0x004fe400078e0026 */
[----:B------:R-:W-:-:S05]  /*4c5d0*/  @!P0 IMAD.MOV.U32 R9, RZ, RZ, R43 ;  /* 0x000000ffff098224 */ /* 0x000fca00078e002b */
[----:B------:R0:W2:Y:S04]  /*4c5e0*/  @!P0 LDG.E.U8 R191, desc[UR10][R8.64] ;  /* 0x0000000a08bf8981 */ /* 0x0000a8000c1e1100 */
[----:B------:R-:W0:Y:S04]  /*4c5f0*/  LDL R8, [R1+0x2390] ;  /* 0x0023900001087983 */ /* 0x000e280000100800 */
[----:B------:R-:W0:Y:S02]  /*4c600*/  LDL R9, [R1+0x2394] ;  /* 0x0023940001097983 */ /* 0x000e240000100800 */
[----:B0-----:R-:W-:-:S04]  /*4c610*/  @!P0 LOP3.LUT R9, R9, R8, RZ, 0x3c, !PT ;  /* 0x0000000809098212 */ /* 0x001fc800078e3cff */
[----:B------:R-:W-:-:S04]  /*4c620*/  @!P0 LOP3.LUT R8, R9, R8, RZ, 0x3c, !PT ;  /* 0x0000000809088212 */ /* 0x000fc800078e3cff */
[----:B------:R-:W-:-:S05]  /*4c630*/  @!P0 LOP3.LUT R9, R9, R8, RZ, 0x3c, !PT ;  /* 0x0000000809098212 */ /* 0x000fca00078e3cff */
[----:B------:R3:W2:Y:S04]  /*4c640*/  @!P0 LDG.E.U8 R190, desc[UR10][R8.64] ;  /* 0x0000000a08be8981 */ /* 0x0006a8000c1e1100 */
[----:B------:R-:W4:Y:S01]  /*4c650*/  LDL R9, [R1+0x2350] ;  /* 0x0023500001097983 */ /* 0x000f220000100800 */
[----:B------:R-:W-:Y:S01]  /*4c660*/  PRMT R189, RZ, 0x7610, R189 ;  /* 0x00007610ffbd7816 */ /* 0x000fe200000000bd */
[----:B---3--:R-:W-:Y:S01]  /*4c670*/  @!P0 IMAD.MOV.U32 R8, RZ, RZ, R11 ;  /* 0x000000ffff088224 */ /* 0x008fe200078e000b */
[----:B------:R-:W-:Y:S02]  /*4c680*/  PRMT R188, RZ, 0x7610, R188 ;  /* 0x00007610ffbc7816 */ /* 0x000fe400000000bc */
[----:B------:R-:W-:Y:S02]  /*4c690*/  PRMT R187, RZ, 0x7610, R187 ;  /* 0x00007610ffbb7816 */ /* 0x000fe400000000bb */
[----:B------:R-:W-:-:S02]  /*4c6a0*/  PRMT R186, RZ, 0x7610, R186 ;  /* 0x00007610ffba7816 */ /* 0x000fc400000000ba */
[----:B------:R-:W-:Y:S02]  /*4c6b0*/  PRMT R185, RZ, 0x7610, R185 ;  /* 0x00007610ffb97816 */ /* 0x000fe400000000b9 */
[----:B------:R-:W-:Y:S01]  /*4c6c0*/  PRMT R184, RZ, 0x7610, R184 ;  /* 0x00007610ffb87816 */ /* 0x000fe200000000b8 */
[----:B------:R-:W3:Y:S04]  /*4c6d0*/  LDL R11, [R1+0x21d4] ;  /* 0x0021d400010b7983 */ /* 0x000ee80000100800 */
[----:B----4-:R0:W4:Y:S02]  /*4c6e0*/  @!P0 LDG.E.U8 R189, desc[UR10][R8.64] ;  /* 0x0000000a08bd8981 */ /* 0x010124000c1e1100 */
[----:B0-----:R-:W-:Y:S02]  /*4c6f0*/  @!P0 IMAD.MOV.U32 R8, RZ, RZ, R7 ;  /* 0x000000ffff088224 */ /* 0x001fe400078e0007 */
[----:B------:R-:W-:Y:S01]  /*4c700*/  @!P0 IMAD.MOV.U32 R9, RZ, RZ, R10 ;  /* 0x000000ffff098224 */ /* 0x000fe200078e000a */
[----:B------:R-:W2:Y:S04]  /*4c710*/  LDL R7, [R1+0x2194] ;  /* 0x0021940001077983 */ /* 0x000ea80000100800 */
        /* <DEDUP_REMOVED lines=26> */
[----:B------:R-:W2:Y:S01]  /*4c8c0*/  LDL R9, [R1+0x21d0] ;  /* 0x0021d00001097983 */ /* 0x000ea20000100800 */
        /* <DEDUP_REMOVED lines=8> */
[----:B--2---:R0:W2:Y:S02]  /*4c950*/  @!P0 LDG.E.U8 R183, desc[UR10][R8.64] ;  /* 0x0000000a08b78981 */ /* 0x0040a4000c1e1100 */
[----:B0-----:R-:W-:Y:S02]  /*4c960*/  @!P0 IMAD.MOV.U32 R8, RZ, RZ, R7 ;  /* 0x000000ffff088224 */ /* 0x001fe400078e0007 */
[----:B----4-:R-:W-:Y:S01]  /*4c970*/  @!P0 IMAD.MOV.U32 R9, RZ, RZ, R10 ;  /* 0x000000ffff098224 */ /* 0x010fe200078e000a */
[----:B------:R-:W4:Y:S04]  /*4c980*/  LDL R7, [R1+0x2014] ;  /* 0x0020140001077983 */ /* 0x000f280000100800 */
        /* <DEDUP_REMOVED lines=37> */
[----:B--2---:R-:W-:Y:S01]  /*4cbe0*/  @!P0 IMAD.MOV.U32 R9, RZ, RZ, R10 ;  /* 0x000000ffff098224 */ /* 0x004fe200078e000a */
        /* <DEDUP_REMOVED lines=189> */
[----:B------:R-:W-:Y:S01]  /*4d7c0*/  PRMT R221, RZ, 0x7610, R221 ;  /* 0x00007610ffdd7816 */ /* 0x000fe200000000dd */
[----:B------:R-:W3:Y:S05]  /*4d7d0*/  LDL R11, [R1+0x1428] ;  /* 0x00142800010b7983 */ /* 0x000eea0000100800 */
[----:B------:R-:W3:Y:S04]  /*4d7e0*/  @!P0 LDG.E.U8 R221, desc[UR10][R14.64] ;  /* 0x0000000a0edd8981 */ /* 0x000ee8000c1e1100 */
[----:B--2---:R0:W2:Y:S02]  /*4d7f0*/  @!P0 LDG.E.U8 R19, desc[UR10][R8.64] ;  /* 0x0000000a08138981 */ /* 0x0040a4000c1e1100 */
[----:B0-----:R-:W-:-:S02]  /*4d800*/  @!P0 IMAD.MOV.U32 R8, RZ, RZ, R7 ;  /* 0x000000ffff088224 */ /* 0x001fc400078e0007 */
[----:B----4-:R-:W-:Y:S01]  /*4d810*/  @!P0 IMAD.MOV.U32 R9, RZ, RZ, R10 ;  /* 0x000000ffff098224 */ /* 0x010fe200078e000a */
[----:B------:R-:W-:Y:S02]  /*4d820*/  PRMT R15, RZ, 0x7610, R15 ;  /* 0x00007610ff0f7816 */ /* 0x000fe4000000000f */
[----:B------:R-:W-:Y:S01]  /*4d830*/  PRMT R14, RZ, 0x7610, R14 ;  /* 0x00007610ff0e7816 */ /* 0x000fe2000000000e */
[----:B------:R-:W4:Y:S04]  /*4d840*/  LDL R10, [R1+0x13e4] ;  /* 0x0013e400010a7983 */ /* 0x000f280000100800 */
[----:B------:R0:W2:Y:S04]  /*4d850*/  @!P0 LDG.E.U8 R18, desc[UR10][R8.64] ;  /* 0x0000000a08128981 */ /* 0x0000a8000c1e1100 */
[----:B------:R-:W4:Y:S04]  /*4d860*/  LDL R7, [R1+0x13e8] ;  /* 0x0013e80001077983 */ /* 0x000f280000100800 */
        /* <DEDUP_REMOVED lines=28> */
[----:B------:R-:W-:Y:S02]  /*4da30*/  LOP3.LUT R11, R146, 0xffff, RZ, 0xc0, !PT ;  /* 0x0000ffff920b7812 */ /* 0x000fe400078ec0ff */
[----:B------:R-:W3:Y:S04]  /*4da40*/  LDL.LU R146, [R1+0x3778] ;  /* 0x0037780001927983 */ /* 0x000ee80000300800 */
[----:B----4-:R0:W4:Y:S02]  /*4da50*/  @!P0 LDG.E.U8 R13, desc[UR10][R8.64] ;  /* 0x0000000a080d8981 */ /* 0x010124000c1e1100 */
[----:B0-----:R-:W-:-:S02]  /*4da60*/  @!P0 IMAD.MOV.U32 R8, RZ, RZ, R7 ;  /* 0x000000ffff088224 */ /* 0x001fc400078e0007 */
[----:B------:R-:W-:Y:S01]  /*4da70*/  @!P0 IMAD.MOV.U32 R9, RZ, RZ, R10 ;  /* 0x000000ffff098224 */ /* 0x000fe200078e000a */
[----:B------:R-:W-:Y:S02]  /*4da80*/  LOP3.LUT R10, R147, 0xffff, RZ, 0xc0, !PT ;  /* 0x0000ffff930a7812 */ /* 0x000fe400078ec0ff */
[----:B------:R-:W3:Y:S04]  /*4da90*/  LDL.LU R147, [R1+0x3774] ;  /* 0x0037740001937983 */ /* 0x000ee80000300800 */
[----:B------:R0:W3:Y:S02]  /*4daa0*/  @!P0 LDG.E.U8 R2, desc[UR10][R8.64] ;  /* 0x0000000a08028981 */ /* 0x0000e4000c1e1100 */
[----:B0-----:R-:W-:Y:S02]  /*4dab0*/  LOP3.LUT R9, R36, 0xffff, RZ, 0xc0, !PT ;  /* 0x0000ffff24097812 */ /* 0x001fe400078ec0ff */
[----:B------:R-:W-:-:S02]  /*4dac0*/  LOP3.LUT R8, R35, 0xffff, RZ, 0xc0, !PT ;  /* 0x0000ffff23087812 */ /* 0x000fc400078ec0ff */
[----:B------:R-:W-:Y:S02]  /*4dad0*/  PRMT R36, R11, 0x3340, R10 ;  /* 0x000033400b247816 */ /* 0x000fe4000000000a */
[----:B------:R-:W-:Y:S02]  /*4dae0*/  LOP3.LUT R11, R148, 0xffff, RZ, 0xc0, !PT ;  /* 0x0000ffff940b7812 */ /* 0x000fe400078ec0ff */
[----:B------:R-:W-:Y:S02]  /*4daf0*/  LOP3.LUT R10, R25, 0xffff, RZ, 0xc0, !PT ;  /* 0x0000ffff190a7812 */ /* 0x000fe400078ec0ff */
[----:B------:R-:W-:Y:S02]  /*4db00*/  PRMT R35, R9, 0x3340, R8 ;  /* 0x0000334009237816 */ /* 0x000fe40000000008 */
        /* <DEDUP_REMOVED lines=14> */
[----:B------:R-:W-:Y:S01]  /*4dbf0*/  PRMT R7, R11, 0x3340, R10 ;  /* 0x000033400b077816 */ /* 0x000fe2000000000a */
[----:B------:R-:W3:Y:S04]  /*4dc00*/  LDL.LU R148, [R1+0x3770] ;  /* 0x0037700001947983 */ /* 0x000ee80000300800 */
[----:B------:R-:W2:Y:S01]  /*4dc10*/  LDL.LU R25, [R1+0x376c] ;  /* 0x00376c0001197983 */ /* 0x000ea20000300800 */
[----:B------:R-:W-:-:S03]  /*4dc20*/  PRMT R11, R9, 0x3340, R8 ;  /* 0x00003340090b7816 */ /* 0x000fc60000000008 */
[----:B------:R-:W3:Y:S01]  /*4dc30*/  LDL.LU R28, [R1+0x3768] ;  /* 0x00376800011c7983 */ /* 0x000ee20000300800 */
[----:B------:R-:W-:Y:S02]  /*4dc40*/  PRMT R8, R36, 0x5410, R35 ;  /* 0x0000541024087816 */ /* 0x000fe40000000023 */
[----:B------:R-:W-:Y:S02]  /*4dc50*/  PRMT R9, R39, 0x5410, R37 ;  /* 0x0000541027097816 */ /* 0x000fe40000000025 */
[----:B------:R-:W-:Y:S02]  /*4dc60*/  PRMT R10, R44, 0x5410, R41 ;  /* 0x000054102c0a7816 */ /* 0x000fe40000000029 */
[----:B------:R-:W-:Y:S01]  /*4dc70*/  PRMT R11, R7, 0x5410, R11 ;  /* 0x00005410070b7816 */ /* 0x000fe2000000000b */
[----:B------:R-:W3:Y:S04]  /*4dc80*/  LDL.LU R30, [R1+0x3764] ;  /* 0x00376400011e7983 */ /* 0x000ee80000300800 */
[----:B------:R-:W3:Y:S04]  /*4dc90*/  LDL.LU R31, [R1+0x3760] ;  /* 0x00376000011f7983 */ /* 0x000ee80000300800 */
[----:B------:R-:W3:Y:S04]  /*4dca0*/  LDL.LU R32, [R1+0x375c] ;  /* 0x00375c0001207983 */ /* 0x000ee80000300800 */
[----:B------:R-:W3:Y:S04]  /*4dcb0*/  LDL.LU R33, [R1+0x3758] ;  /* 0x0037580001217983 */ /* 0x000ee80000300800 */
[----:B------:R-:W3:Y:S04]  /*4dcc0*/  LDL.LU R34, [R1+0x3754] ;  /* 0x0037540001227983 */ /* 0x000ee80000300800 */
[----:B------:R0:W-:Y:S04]  /*4dcd0*/  STS.128 [R45+UR4+0x14000], R8 ;  /* 0x014000082d007988 */ /* 0x0001e80008000c04 */
[----:B------:R-:W3:Y:S04]  /*4dce0*/  LDL.LU R35, [R1+0x3750] ;  /* 0x0037500001237983 */ /* 0x000ee80000300800 */
[----:B------:R-:W3:Y:S04]  /*4dcf0*/  LDL.LU R36, [R1+0x374c] ;  /* 0x00374c0001247983 */ /* 0x000ee80000300800 */
[----:B------:R-:W3:Y:S04]  /*4dd00*/  LDL.LU R37, [R1+0x3748] ;  /* 0x0037480001257983 */ /* 0x000ee80000300800 */
[----:B------:R-:W3:Y:S04]  /*4dd10*/  LDL.LU R39, [R1+0x3744] ;  /* 0x0037440001277983 */ /* 0x000ee80000300800 */
[----:B------:R-:W3:Y:S04]  /*4dd20*/  LDL.LU R41, [R1+0x3740] ;  /* 0x0037400001297983 */ /* 0x000ee80000300800 */
[----:B------:R-:W3:Y:S01]  /*4dd30*/  LDL.LU R44, [R1+0x373c] ;  /* 0x00373c00012c7983 */ /* 0x000ee20000300800 */
[----:B0-----:R-:W-:-:S02]  /*4dd40*/  LOP3.LUT R11, R47, 0xffff, RZ, 0xc0, !PT ;  /* 0x0000ffff2f0b7812 */ /* 0x001fc400078ec0ff */
[----:B------:R-:W-:Y:S02]  /*4dd50*/  LOP3.LUT R10, R48, 0xffff, RZ, 0xc0, !PT ;  /* 0x0000ffff300a7812 */ /* 0x000fe400078ec0ff */
[----:B------:R-:W-:Y:S02]  /*4dd60*/  LOP3.LUT R9, R58, 0xffff, RZ, 0xc0, !PT ;  /* 0x0000ffff3a097812 */ /* 0x000fe400078ec0ff */
[----:B------:R-:W-:Y:S01]  /*4dd70*/  LOP3.LUT R8, R57, 0xffff, RZ, 0xc0, !PT ;  /* 0x0000ffff39087812 */ /* 0x000fe200078ec0ff */
[----:B------:R-:W3:Y:S01]  /*4dd80*/  LDL.LU R45, [R1+0x3738] ;  /* 0x00373800012d7983 */ /* 0x000ee20000300800 */
[----:B------:R-:W-:Y:S02]  /*4dd90*/  PRMT R58, R11, 0x3340, R10 ;  /* 0x000033400b3a7816 */ /* 0x000fe4000000000a */
[----:B------:R-:W-:Y:S02]  /*4dda0*/  LOP3.LUT R11, R49, 0xffff, RZ, 0xc0, !PT ;  /* 0x0000ffff310b7812 */ /* 0x000fe400078ec0ff */
[----:B------:R-:W-:Y:S01]  /*4ddb0*/  LOP3.LUT R10, R51, 0xffff, RZ, 0xc0, !PT ;  /* 0x0000ffff330a7812 */ /* 0x000fe200078ec0ff */
[----:B------:R-:W3:Y:S01]  /*4ddc0*/  LDL.LU R47, [R1+0x3734] ;  /* 0x00373400012f7983 */ /* 0x000ee20000300800 */
[----:B------:R-:W-:-:S03]  /*4ddd0*/  PRMT R57, R9, 0x3340, R8 ;  /* 0x0000334009397816 */ /* 0x000fc60000000008 */
[----:B------:R-:W3:Y:S01]  /*4dde0*/  LDL.LU R48, [R1+0x3730] ;  /* 0x0037300001307983 */ /* 0x000ee20000300800 */
[----:B------:R-:W-:-:S03]  /*4ddf0*/  LOP3.LUT R9, R60, 0xffff, RZ, 0xc0, !PT ;  /* 0x0000ffff3c097812 */ /* 0x000fc600078ec0ff */
[----:B------:R-:W3:Y:S01]  /*4de00*/  LDL.LU R49, [R1+0x372c] ;  /* 0x00372c0001317983 */ /* 0x000ee20000300800 */
[----:B------:R-:W-:-:S03]  /*4de10*/  PRMT R60, R11, 0x3340, R10 ;  /* 0x000033400b3c7816 */ /* 0x000fc6000000000a */
[----:B------:R-:W3:Y:S01]  /*4de20*/  LDL.LU R51, [R1+0x3728] ;  /* 0x0037280001337983 */ /* 0x000ee20000300800 */
[----:B------:R-:W-:-:S03]  /*4de30*/  LOP3.LUT R11, R78, 0xffff, RZ, 0xc0, !PT ;  /* 0x0000ffff4e0b7812 */ /* 0x000fc600078ec0ff */
[----:B------:R-:W4:Y:S01]  /*4de40*/  LDL R78, [R1+0x2970] ;  /* 0x00297000014e7983 */ /* 0x000f220000100800 */
[----:B------:R-:W-:Y:S02]  /*4de50*/  LOP3.LUT R8, R59, 0xffff, RZ, 0xc0, !PT ;  /* 0x0000ffff3b087812 */ /* 0x000fe400078ec0ff */
[----:B------:R-:W-:Y:S02]  /*4de60*/  LOP3.LUT R10, R52, 0xffff, RZ, 0xc0, !PT ;  /* 0x0000ffff340a7812 */ /* 0x000fe400078ec0ff */
[----:B------:R-:W3:Y:S01]  /*4de70*/  LDL.LU R52, [R1+0x3724] ;  /* 0x0037240001347983 */ /* 0x000ee20000300800 */
        /* <DEDUP_REMOVED lines=10> */
[----:B------:R-:W3:Y:S01]  /*4df20*/  LDL.LU R53, [R1+0x3720] ;  /* 0x0037200001357983 */ /* 0x000ee20000300800 */
[----:B------:R-:W-:Y:S02]  /*4df30*/  PRMT R11, R9, 0x3340, R8 ;  /* 0x00003340090b7816 */ /* 0x000fe40000000008 */
        /* <DEDUP_REMOVED lines=13> */
[----:B----4-:R0:W-:Y:S02]  /*4e010*/  STS.128 [R78+UR4+0x10000], R8 ;  /* 0x010000084e007988 */ /* 0x0101e40008000c04 */
[----:B0-----:R-:W-:-:S02]  /*4e020*/  LOP3.LUT R11, R63, 0xffff, RZ, 0xc0, !PT ;  /* 0x0000ffff3f0b7812 */ /* 0x001fc400078ec0ff */
[----:B------:R-:W-:Y:S02]  /*4e030*/  LOP3.LUT R10, R64, 0xffff, RZ, 0xc0, !PT ;  /* 0x0000ffff400a7812 */ /* 0x000fe400078ec0ff */
[----:B------:R-:W-:Y:S02]  /*4e040*/  LOP3.LUT R9, R73, 0xffff, RZ, 0xc0, !PT ;  /* 0x0000ffff49097812 */ /* 0x000fe400078ec0ff */
[----:B------:R-:W-:Y:S01]  /*4e050*/  LOP3.LUT R8, R72, 0xffff, RZ, 0xc0, !PT ;  /* 0x0000ffff48087812 */ /* 0x000fe200078ec0ff */
[----:B------:R-:W4:Y:S01]  /*4e060*/  LDL.LU R63, [R1+0x36f8] ;  /* 0x0036f800013f7983 */ /* 0x000f220000300800 */
[----:B------:R-:W-:Y:S02]  /*4e070*/  PRMT R73, R11, 0x3340, R10 ;  /* 0x000033400b497816 */ /* 0x000fe4000000000a */
[----:B------:R-:W-:Y:S02]  /*4e080*/  LOP3.LUT R11, R65, 0xffff, RZ, 0xc0, !PT ;  /* 0x0000ffff410b7812 */ /* 0x000fe400078ec0ff */
[----:B------:R-:W-:-:S02]  /*4e090*/  PRMT R72, R9, 0x3340, R8 ;  /* 0x0000334009487816 */ /* 0x000fc40000000008 */
        /* <DEDUP_REMOVED lines=17> */
[----:B------:R-:W4:Y:S04]  /*4e1b0*/  LDL.LU R66, [R1+0x36ec] ;  /* 0x0036ec0001427983 */ /* 0x000f280000300800 */
[----:B------:R-:W4:Y:S04]  /*4e1c0*/  LDL.LU R67, [R1+0x36e8] ;  /* 0x0036e80001437983 */ /* 0x000f280000300800 */
[----:B------:R-:W2:Y:S01]  /*4e1d0*/  LDL.LU R42, [R1+0x1180] ;  /* 0x00118000012a7983 */ /* 0x000ea20000300800 */
[----:B------:R-:W-:-:S03]  /*4e1e0*/  PRMT R7, R11, 0x3340, R10 ;  /* 0x000033400b077816 */ /* 0x000fc6000000000a */
[----:B------:R-:W4:Y:S01]  /*4e1f0*/  LDL.LU R68, [R1+0x36e4] ;  /* 0x0036e40001447983 */ /* 0x000f220000300800 */
[----:B------:R-:W-:-:S03]  /*4e200*/  PRMT R11, R9, 0x3340, R8 ;  /* 0x00003340090b7816 */ /* 0x000fc60000000008 */
[----:B------:R-:W4:Y:S04]  /*4e210*/  LDL.LU R69, [R1+0x36e0] ;  /* 0x0036e00001457983 */ /* 0x000f280000300800 */
[----:B------:R-:W4:Y:S04]  /*4e220*/  LDL.LU R70, [R1+0x36dc] ;  /* 0x0036dc0001467983 */ /* 0x000f280000300800 */
[----:B------:R-:W4:Y:S01]  /*4e230*/  LDL.LU R71, [R1+0x36d8] ;  /* 0x0036d80001477983 */ /* 0x000f220000300800 */
[----:B------:R-:W-:-:S03]  /*4e240*/  PRMT R8, R73, 0x5410, R72 ;  /* 0x0000541049087816 */ /* 0x000fc60000000048 */
[----:B------:R-:W4:Y:S01]  /*4e250*/  LDL.LU R72, [R1+0x36d4] ;  /* 0x0036d40001487983 */ /* 0x000f220000300800 */
[----:B------:R-:W-:Y:S02]  /*4e260*/  PRMT R9, R75, 0x5410, R74 ;  /* 0x000054104b097816 */ /* 0x000fe4000000004a */
[----:B------:R-:W-:Y:S02]  /*4e270*/  PRMT R10, R77, 0x5410, R76 ;  /* 0x000054104d0a7816 */ /* 0x000fe4000000004c */
[----:B------:R-:W-:Y:S01]  /*4e280*/  PRMT R11, R7, 0x5410, R11 ;  /* 0x00005410070b7816 */ /* 0x000fe2000000000b */
[----:B------:R-:W4:Y:S04]  /*4e290*/  LDL.LU R73, [R1+0x36d0] ;  /* 0x0036d00001497983 */ /* 0x000f280000300800 */
[----:B------:R-:W4:Y:S04]  /*4e2a0*/  LDL.LU R74, [R1+0x36cc] ;  /* 0x0036cc00014a7983 */ /* 0x000f280000300800 */
[----:B------:R-:W4:Y:S04]  /*4e2b0*/  LDL.LU R75, [R1+0x36c8] ;  /* 0x0036c800014b7983 */ /* 0x000f280000300800 */
[----:B------:R-:W4:Y:S04]  /*4e2c0*/  LDL.LU R76, [R1+0x36c4] ;  /* 0x0036c400014c7983 */ /* 0x000f280000300800 */
[----:B------:R-:W4:Y:S04]  /*4e2d0*/  LDL.LU R77, [R1+0x36c0] ;  /* 0x0036c000014d7983 */ /* 0x000f280000300800 */
[----:B------:R0:W-:Y:S04]  /*4e2e0*/  STS.128 [R78+UR4+0x14000], R8 ;  /* 0x014000084e007988 */ /* 0x0001e80008000c04 */
[----:B0-----:R-:W4:Y:S04]  /*4e2f0*/  LDL.LU R78, [R1+0x36bc] ;  /* 0x0036bc00014e7983 */ /* 0x001f280000300800 */
[----:B------:R-:W3:Y:S01]  /*4e300*/  LDL R9, [R1+0x117c] ;  /* 0x00117c0001097983 */ /* 0x000ee20000100800 */
[----:B------:R-:W-:Y:S01]  /*4e310*/  PRMT R12, RZ, 0x7610, R12 ;  /* 0x00007610ff0c7816 */ /* 0x000fe2000000000c */
[----:B--2---:R-:W-:-:S05]  /*4e320*/  @!P0 IMAD.MOV.U32 R8, RZ, RZ, R42 ;  /* 0x000000ffff088224 */ /* 0x004fca00078e002a */
[----:B---3--:R-:W2:Y:S01]  /*4e330*/  @!P0 LDG.E.U8 R12, desc[UR10][R8.64] ;  /* 0x0000000a080c8981 */ /* 0x008ea2000c1e1100 */
[----:B------:R-:W0:Y:S02]  /*4e340*/  S2R R7, SR_TID.X ;  /* 0x0000000000077919 */ /* 0x000e240000002100 */
[----:B0-----:R-:W-:-:S05]  /*4e350*/  LOP3.LUT R7, R7, 0x7f, RZ, 0xc0, !PT ;  /* 0x0000007f07077812 */ /* 0x001fca00078ec0ff */
[----:B------:R0:W-:Y:S04]  /*4e360*/  STS.U8 [R7+UR4], R79 ;  /* 0x0000004f07007988 */ /* 0x0001e80008000004 */
[----:B------:R1:W-:Y:S04]  /*4e370*/  STS.U8 [R7+UR4+0x400], R80 ;  /* 0x0004005007007988 */ /* 0x0003e80008000004 */
        /* <DEDUP_REMOVED lines=57> */
[----:B--2---:R-:W-:Y:S04]  /*4e710*/  STL [R1+0x340c], R12 ;  /* 0x00340c0c01007387 */ /* 0x004fe80000100800 */
[----:B0-----:R-:W2:Y:S04]  /*4e720*/  LDL.LU R79, [R1+0x36b8] ;  /* 0x0036b800014f7983 */ /* 0x001ea80000300800 */
[----:B-1----:R-:W2:Y:S04]  /*4e730*/  LDL.LU R80, [R1+0x36b4] ;  /* 0x0036b40001507983 */ /* 0x002ea80000300800 */
[----:B---3--:R-:W3:Y:S04]  /*4e740*/  LDL.LU R81, [R1+0x36b0] ;  /* 0x0036b00001517983 */ /* 0x008ee80000300800 */
[----:B----4-:R-:W4:Y:S04]  /*4e750*/  LDL.LU R82, [R1+0x36ac] ;  /* 0x0036ac0001527983 */ /* 0x010f280000300800 */
[----:B------:R-:W2:Y:S04]  /*4e760*/  LDL.LU R83, [R1+0x36a8] ;  /* 0x0036a80001537983 */ /* 0x000ea80000300800 */
[----:B------:R-:W3:Y:S04]  /*4e770*/  LDL.LU R84, [R1+0x36a4] ;  /* 0x0036a40001547983 */ /* 0x000ee80000300800 */
[----:B------:R-:W4:Y:S04]  /*4e780*/  LDL.LU R85, [R1+0x36a0] ;  /* 0x0036a00001557983 */ /* 0x000f280000300800 */
        /* <DEDUP_REMOVED lines=51> */
[----:B------:R-:W3:Y:S04]  /*4eac0*/  LDL.LU R239, [R1+0x35d0] ;  /* 0x0035d00001ef7983 */ /* 0x000ee80000300800 */
[----:B------:R0:W-:Y:S04]  /*4ead0*/  STS.U8 [R7+UR4+0xec00], R137 ;  /* 0x00ec008907007988 */ /* 0x0001e80008000004 */
[----:B------:R1:W-:Y:S04]  /*4eae0*/  STS.U8 [R7+UR4+0xf000], R138 ;  /* 0x00f0008a07007988 */ /* 0x0003e80008000004 */
[----:B------:R1:W-:Y:S04]  /*4eaf0*/  STS.U8 [R7+UR4+0xf400], R139 ;  /* 0x00f4008b07007988 */ /* 0x0003e80008000004 */
[----:B------:R1:W-:Y:S04]  /*4eb00*/  STS.U8 [R7+UR4+0xf800], R140 ;  /* 0x00f8008c07007988 */ /* 0x0003e80008000004 */
[----:B------:R1:W-:Y:S04]  /*4eb10*/  STS.U8 [R7+UR4+0xfc00], R141 ;  /* 0x00fc008d07007988 */ /* 0x0003e80008000004 */
[----:B0-----:R-:W2:Y:S04]  /*4eb20*/  LDL.LU R137, [R1+0x35cc] ;  /* 0x0035cc0001897983 */ /* 0x001ea80000300800 */
[----:B-1----:R-:W4:Y:S04]  /*4eb30*/  LDL.LU R138, [R1+0x35c8] ;  /* 0x0035c800018a7983 */ /* 0x002f280000300800 */
[----:B------:R-:W2:Y:S04]  /*4eb40*/  LDL.LU R139, [R1+0x35c4] ;  /* 0x0035c400018b7983 */ /* 0x000ea80000300800 */
[----:B------:R-:W2:Y:S04]  /*4eb50*/  LDL.LU R140, [R1+0x35c0] ;  /* 0x0035c000018c7983 */ /* 0x000ea80000300800 */
[----:B------:R-:W2:Y:S04]  /*4eb60*/  LDL.LU R141, [R1+0x35bc] ;  /* 0x0035bc00018d7983 */ /* 0x000ea80000300800 */
[----:B---3--:R0:W-:Y:S04]  /*4eb70*/  STS.U8 [R239+UR4+0x80], R142 ;  /* 0x0000808eef007988 */ /* 0x0081e80008000004 */
[----:B------:R1:W-:Y:S04]  /*4eb80*/  STS.U8 [R239+UR4+0x480], R143 ;  /* 0x0004808fef007988 */ /* 0x0003e80008000004 */
[----:B------:R3:W-:Y:S04]  /*4eb90*/  STS.U8 [R239+UR4+0x880], R144 ;  /* 0x00088090ef007988 */ /* 0x0007e80008000004 */
[----:B------:R3:W-:Y:S04]  /*4eba0*/  STS.U8 [R239+UR4+0xc80], R235 ;  /* 0x000c80ebef007988 */ /* 0x0007e80008000004 */
[----:B------:R4:W-:Y:S04]  /*4ebb0*/  STS.U8 [R239+UR4+0x1080], R236 ;  /* 0x001080ecef007988 */ /* 0x0009e80008000004 */
[----:B------:R4:W-:Y:S04]  /*4ebc0*/  STS.U8 [R239+UR4+0x1480], R233 ;  /* 0x001480e9ef007988 */ /* 0x0009e80008000004 */
[----:B0-----:R-:W2:Y:S04]  /*4ebd0*/  LDL.LU R142, [R1+0x35b8] ;  /* 0x0035b800018e7983 */ /* 0x001ea80000300800 */
[----:B-1----:R-:W2:Y:S04]  /*4ebe0*/  LDL.LU R143, [R1+0x35b4] ;  /* 0x0035b400018f7983 */ /* 0x002ea80000300800 */
[----:B---3--:R-:W3:Y:S04]  /*4ebf0*/  LDL.LU R144, [R1+0x35b0] ;  /* 0x0035b00001907983 */ /* 0x008ee80000300800 */
[----:B------:R-:W3:Y:S04]  /*4ec00*/  LDL.LU R235, [R1+0x35ac] ;  /* 0x0035ac0001eb7983 */ /* 0x000ee80000300800 */
[----:B----4-:R-:W4:Y:S04]  /*4ec10*/  LDL.LU R236, [R1+0x35a8] ;  /* 0x0035a80001ec7983 */ /* 0x010f280000300800 */
[----:B------:R-:W3:Y:S04]  /*4ec20*/  LDL.LU R233, [R1+0x35a4] ;  /* 0x0035a40001e97983 */ /* 0x000ee80000300800 */
[----:B------:R0:W-:Y:S04]  /*4ec30*/  STS.U8 [R239+UR4+0x1880], R234 ;  /* 0x001880eaef007988 */ /* 0x0001e80008000004 */
[----:B------:R1:W-:Y:S04]  /*4ec40*/  STS.U8 [R239+UR4+0x1c80], R237 ;  /* 0x001c80edef007988 */ /* 0x0003e80008000004 */
[----:B0-----:R-:W2:Y:S04]  /*4ec50*/  LDL.LU R234, [R1+0x35a0] ;  /* 0x0035a00001ea7983 */ /* 0x001ea80000300800 */
[----:B-1----:R-:W4:Y:S04]  /*4ec60*/  LDL.LU R237, [R1+0x359c] ;  /* 0x00359c0001ed7983 */ /* 0x002f280000300800 */
[----:B------:R-:W3:Y:S04]  /*4ec70*/  LDL R9, [R1+0x1864] ;  /* 0x0018640001097983 */ /* 0x000ee80000100800 */
[----:B------:R-:W3:Y:S01]  /*4ec80*/  LDL R8, [R1+0x2484] ;  /* 0x0024840001087983 */ /* 0x000ee20000100800 */
[----:B----4-:R-:W-:-:S06]  /*4ec90*/  PRMT R237, RZ, 0x7610, R237 ;  /* 0x00007610ffed7816 */ /* 0x010fcc00000000ed */
[----:B---3--:R-:W3:Y:S04]  /*4eca0*/  @!P0 LDG.E.U8 R237, desc[UR10][R8.64] ;  /* 0x0000000a08ed8981 */ /* 0x008ee8000c1e1100 */
[----:B------:R0:W-:Y:S04]  /*4ecb0*/  STS.U8 [R239+UR4+0x2480], R27 ;  /* 0x0024801bef007988 */ /* 0x0001e80008000004 */
[----:B------:R1:W-:Y:S04]  /*4ecc0*/  STS.U8 [R239+UR4+0x2880], R26 ;  /* 0x0028801aef007988 */ /* 0x0003e80008000004 */
[----:B------:R4:W-:Y:S04]  /*4ecd0*/  STS.U8 [R239+UR4+0x2c80], R6 ;  /* 0x002c8006ef007988 */ /* 0x0009e80008000004 */
[----:B------:R2:W-:Y:S04]  /*4ece0*/  STS.U8 [R239+UR4+0x3080], R0 ;  /* 0x00308000ef007988 */ /* 0x0005e80008000004 */
[----:B------:R-:W-:Y:S04]  /*4ecf0*/  STS.U8 [R239+UR4+0x2080], R238 ;  /* 0x002080eeef007988 */ /* 0x000fe80008000004 */
[----:B------:R-:W-:Y:S04]  /*4ed00*/  STS.U8 [R239+UR4+0x3480], R252 ;  /* 0x003480fcef007988 */ /* 0x000fe80008000004 */
[----:B------:R-:W-:Y:S04]  /*4ed10*/  STS.U8 [R239+UR4+0x3880], R251 ;  /* 0x003880fbef007988 */ /* 0x000fe80008000004 */
[----:B0-----:R-:W3:Y:S04]  /*4ed20*/  LDL R27, [R1+0x2468] ;  /* 0x00246800011b7983 */ /* 0x001ee80000100800 */
[----:B-1----:R-:W3:Y:S04]  /*4ed30*/  LDL R26, [R1+0x246c] ;  /* 0x00246c00011a7983 */ /* 0x002ee80000100800 */
[----:B------:R-:W3:Y:S04]  /*4ed40*/  LDL.LU R7, [R1+0x121c] ;  /* 0x00121c0001077983 */ /* 0x000ee80000300800 */
[----:B----4-:R-:W4:Y:S04]  /*4ed50*/  LDL.LU R6, [R1+0x1214] ;  /* 0x0012140001067983 */ /* 0x010f280000300800 */
[----:B--2---:R-:W2:Y:S04]  /*4ed60*/  LDL.LU R0, [R1+0x11e8] ;  /* 0x0011e80001007983 */ /* 0x004ea80000300800 */
[----:B------:R-:W-:Y:S04]  /*4ed70*/  STS.U8 [R239+UR4+0x3c80], R250 ;  /* 0x003c80faef007988 */ /* 0x000fe80008000004 */
        /* <DEDUP_REMOVED lines=48> */
[----:B------:R0:W-:Y:S04]  /*4f080*/  STL [R1+0x2b44], R239 ;  /* 0x002b44ef01007387 */ /* 0x0001e80000100800 */
[----:B0-----:R-:W4:Y:S04]  /*4f090*/  LDL.LU R239, [R1+0x1224] ;  /* 0x0012240001ef7983 */ /* 0x001f280000300800 */
[----:B---3--:R0:W-:Y:S04]  /*4f0a0*/  STL [R1+0x116c], R237 ;  /* 0x00116ced01007387 */ /* 0x0081e80000100800 */
[----:B0-----:R-:W3:Y:S04]  /*4f0b0*/  LDL.LU R237, [R1+0x3598] ;  /* 0x0035980001ed7983 */ /* 0x001ee80000300800 */
[----:B------:R-:W2:Y:S04]  /*4f0c0*/  LDL R8, [R1+0x1544] ;  /* 0x0015440001087983 */ /* 0x000ea80000100800 */
[----:B------:R-:W2:Y:S01]  /*4f0d0*/  LDL R9, [R1+0x2480] ;  /* 0x0024800001097983 */ /* 0x000ea20000100800 */
[----:B------:R-:W-:-:S02]  /*4f0e0*/  PRMT R234, RZ, 0x7610, R234 ;  /* 0x00007610ffea7816 */ /* 0x000fc400000000ea */
[----:B--2---:R-:W-:-:S04]  /*4f0f0*/  @!P0 LOP3.LUT R9, R9, R8, RZ, 0x3c, !PT ;  /* 0x0000000809098212 */ /* 0x004fc800078e3cff */
[----:B------:R-:W-:-:S04]  /*4f100*/  @!P0 LOP3.LUT R8, R9, R8, RZ, 0x3c, !PT ;  /* 0x0000000809088212 */ /* 0x000fc800078e3cff */
[----:B------:R-:W-:-:S05]  /*4f110*/  @!P0 LOP3.LUT R9, R9, R8, RZ, 0x3c, !PT ;  /* 0x0000000809098212 */ /* 0x000fca00078e3cff */
[----:B------:R-:W2:Y:S04]  /*4f120*/  @!P0 LDG.E.U8 R234, desc[UR10][R8.64] ;  /* 0x0000000a08ea8981 */ /* 0x000ea8000c1e1100 */
[----:B--2---:R0:W-:Y:S04]  /*4f130*/  STL [R1+0x1168], R234 ;  /* 0x001168ea01007387 */ /* 0x0041e80000100800 */
[----:B0-----:R-:W2:Y:S04]  /*4f140*/  LDL.LU R234, [R1+0x3594] ;  /* 0x0035940001ea7983 */ /* 0x001ea80000300800 */
[----:B------:R-:W4:Y:S04]  /*4f150*/  LDL R8, [R1+0x2478] ;  /* 0x0024780001087983 */ /* 0x000f280000100800 */
[----:B------:R-:W4:Y:S01]  /*4f160*/  LDL R9, [R1+0x247c] ;  /* 0x00247c0001097983 */ /* 0x000f220000100800 */
[----:B---3--:R-:W-:-:S02]  /*4f170*/  PRMT R237, RZ, 0x7610, R237 ;  /* 0x00007610ffed7816 */ /* 0x008fc400000000ed */
[----:B----4-:R-:W-:-:S04]  /*4f180*/  @!P0 LOP3.LUT R9, R9, R8, RZ, 0x3c, !PT ;  /* 0x0000000809098212 */ /* 0x010fc800078e3cff */
[----:B------:R-:W-:-:S04]  /*4f190*/  @!P0 LOP3.LUT R8, R9, R8, RZ, 0x3c, !PT ;  /* 0x0000000809088212 */ /* 0x000fc800078e3cff */
[----:B------:R-:W-:-:S05]  /*4f1a0*/  @!P0 LOP3.LUT R9, R9, R8, RZ, 0x3c, !PT ;  /* 0x0000000809098212 */ /* 0x000fca00078e3cff */
[----:B------:R-:W3:Y:S04]  /*4f1b0*/  @!P0 LDG.E.U8 R237, desc[UR10][R8.64] ;  /* 0x0000000a08ed8981 */ /* 0x000ee8000c1e1100 */
[----:B---3--:R0:W-:Y:S04]  /*4f1c0*/  STL [R1+0x1164], R237 ;  /* 0x001164ed01007387 */ /* 0x0081e80000100800 */
[----:B0-----:R-:W3:Y:S04]  /*4f1d0*/  LDL.LU R237, [R1+0x3590] ;  /* 0x0035900001ed7983 */ /* 0x001ee80000300800 */
[----:B------:R-:W4:Y:S04]  /*4f1e0*/  LDL R8, [R1+0x2470] ;  /* 0x0024700001087983 */ /* 0x000f280000100800 */
[----:B------:R-:W4:Y:S01]  /*4f1f0*/  LDL R9, [R1+0x2474] ;  /* 0x0024740001097983 */ /* 0x000f220000100800 */
[----:B------:R-:W-:-:S02]  /*4f200*/  PRMT R138, RZ, 0x7610, R138 ;  /* 0x00007610ff8a7816 */ /* 0x000fc4000000008a */
[----:B----4-:R-:W-:-:S04]  /*4f210*/  @!P0 LOP3.LUT R9, R9, R8, RZ, 0x3c, !PT ;  /* 0x0000000809098212 */ /* 0x010fc800078e3cff */
[----:B------:R-:W-:-:S04]  /*4f220*/  @!P0 LOP3.LUT R8, R9, R8, RZ, 0x3c, !PT ;  /* 0x0000000809088212 */ /* 0x000fc800078e3cff */
[----:B------:R-:W-:-:S05]  /*4f230*/  @!P0 LOP3.LUT R9, R9, R8, RZ, 0x3c, !PT ;  /* 0x0000000809098212 */ /* 0x000fca00078e3cff */
[----:B------:R0:W4:Y:S01]  /*4f240*/  @!P0 LDG.E.U8 R138, desc[UR10][R8.64] ;  /* 0x0000000a088a8981 */ /* 0x000122000c1e1100 */
[----:B------:R-:W-:Y:S01]  /*4f250*/  PRMT R94, RZ, 0x7610, R94 ;  /* 0x00007610ff5e7816 */ /* 0x000fe2000000005e */
[----:B0-----:R-:W-:Y:S02]  /*4f260*/  @!P0 IMAD.MOV.U32 R8, RZ, RZ, R26 ;  /* 0x000000ffff088224 */ /* 0x001fe400078e001a */
[----:B------:R-:W-:-:S05]  /*4f270*/  @!P0 IMAD.MOV.U32 R9, RZ, RZ, R27 ;  /* 0x000000ffff098224 */ /* 0x000fca00078e001b */
[----:B------:R0:W2:Y:S04]  /*4f280*/  @!P0 LDG.E.U8 R94, desc[UR10][R8.64] ;  /* 0x0000000a085e8981 */ /* 0x0000a8000c1e1100 */
[----:B----4-:R-:W-:Y:S04]  /*4f290*/  STL [R1+0x3410], R138 ;  /* 0x0034108a01007387 */ /* 0x010fe80000100800 */
[----:B------:R-:W0:Y:S04]  /*4f2a0*/  LDL R8, [R1+0x2448] ;  /* 0x0024480001087983 */ /* 0x000e280000100800 */
[----:B------:R-:W0:Y:S01]  /*4f2b0*/  LDL R9, [R1+0x244c] ;  /* 0x00244c0001097983 */ /* 0x000e220000100800 */
[----:B---3--:R-:W-:-:S03]  /*4f2c0*/  PRMT R237, RZ, 0x7610, R237 ;  /* 0x00007610ffed7816 */ /* 0x008fc600000000ed */
[----:B------:R-:W3:Y:S04]  /*4f2d0*/  LDL R27, [R1+0x2428] ;  /* 0x00242800011b7983 */ /* 0x000ee80000100800 */
[----:B------:R-:W4:Y:S01]  /*4f2e0*/  LDL R26, [R1+0x242c] ;  /* 0x00242c00011a7983 */ /* 0x000f220000100800 */
[----:B0-----:R-:W-:-:S04]  /*4f2f0*/  @!P0 LOP3.LUT R9, R9, R8, RZ, 0x3c, !PT ;  /* 0x0000000809098212 */ /* 0x001fc800078e3cff */
[----:B------:R-:W-:-:S04]  /*4f300*/  @!P0 LOP3.LUT R8, R9, R8, RZ, 0x3c, !PT ;  /* 0x0000000809088212 */ /* 0x000fc800078e3cff */
[----:B------:R-:W-:-:S05]  /*4f310*/  @!P0 LOP3.LUT R9, R9, R8, RZ, 0x3c, !PT ;  /* 0x0000000809098212 */ /* 0x000fca00078e3cff */
[----:B------:R-:W3:Y:S04]  /*4f320*/  @!P0 LDG.E.U8 R237, desc[UR10][R8.64] ;  /* 0x0000000a08ed8981 */ /* 0x000ee8000c1e1100 */
[----:B--2---:R-:W-:Y:S04]  /*4f330*/  STL [R1+0x3414], R94 ;  /* 0x0034145e01007387 */ /* 0x004fe80000100800 */
[----:B---3--:R0:W-:Y:S04]  /*4f340*/  STL [R1+0x1158], R237 ;  /* 0x001158ed01007387 */ /* 0x0081e80000100800 */
[----:B0-----:R-:W2:Y:S04]  /*4f350*/  LDL.LU R237, [R1+0x358c] ;  /* 0x00358c0001ed7983 */ /* 0x001ea80000300800 */
[----:B------:R-:W3:Y:S04]  /*4f360*/  LDL R8, [R1+0x2440] ;  /* 0x0024400001087983 */ /* 0x000ee80000100800 */
[----:B------:R-:W3:Y:S01]  /*4f370*/  LDL R9, [R1+0x2444] ;  /* 0x0024440001097983 */ /* 0x000ee20000100800 */
[----:B------:R-:W-:-:S02]  /*4f380*/  PRMT R234, RZ, 0x7610, R234 ;  /* 0x00007610ffea7816 */ /* 0x000fc400000000ea */
[----:B---3--:R-:W-:-:S04]  /*4f390*/  @!P0 LOP3.LUT R9, R9, R8, RZ, 0x3c, !PT ;  /* 0x0000000809098212 */ /* 0x008fc800078e3cff */
[----:B------:R-:W-:-:S04]  /*4f3a0*/  @!P0 LOP3.LUT R8, R9, R8, RZ, 0x3c, !PT ;  /* 0x0000000809088212 */ /* 0x000fc800078e3cff */
[----:B------:R-:W-:-:S05]  /*4f3b0*/  @!P0 LOP3.LUT R9, R9, R8, RZ, 0x3c, !PT ;  /* 0x0000000809098212 */ /* 0x000fca00078e3cff */
[----:B------:R-:W3:Y:S04]  /*4f3c0*/  @!P0 LDG.E.U8 R234, desc[UR10][R8.64] ;  /* 0x0000000a08ea8981 */ /* 0x000ee8000c1e1100 */
[----:B---3--:R0:W-:Y:S04]  /*4f3d0*/  STL [R1+0x1154], R234 ;  /* 0x001154ea01007387 */ /* 0x0081e80000100800 */
[----:B0-----:R-:W3:Y:S04]  /*4f3e0*/  LDL.LU R234, [R1+0x3588] ;  /* 0x0035880001ea7983 */ /* 0x001ee80000300800 */
[----:B------:R-:W4:Y:S04]  /*4f3f0*/  LDL R8, [R1+0x2438] ;  /* 0x0024380001087983 */ /* 0x000f280000100800 */
[----:B------:R-:W4:Y:S01]  /*4f400*/  LDL R9, [R1+0x243c] ;  /* 0x00243c0001097983 */ /* 0x000f220000100800 */
[----:B--2---:R-:W-:-:S02]  /*4f410*/  PRMT R237, RZ, 0x7610, R237 ;  /* 0x00007610ffed7816 */ /* 0x004fc400000000ed */
[----:B----4-:R-:W-:-:S04]  /*4f420*/  @!P0 LOP3.LUT R9, R9, R8, RZ, 0x3c, !PT ;  /* 0x0000000809098212 */ /* 0x010fc800078e3cff */
[----:B------:R-:W-:-:S04]  /*4f430*/  @!P0 LOP3.LUT R8, R9, R8, RZ, 0x3c, !PT ;  /* 0x0000000809088212 */ /* 0x000fc800078e3cff */
[----:B------:R-:W-:-:S05]  /*4f440*/  @!P0 LOP3.LUT R9, R9, R8, RZ, 0x3c, !PT ;  /* 0x0000000809098212 */ /* 0x000fca00078e3cff */
[----:B------:R-:W2:Y:S04]  /*4f450*/  @!P0 LDG.E.U8 R237, desc[UR10][R8.64] ;  /* 0x0000000a08ed8981 */ /* 0x000ea8000c1e1100 */
[----:B--2---:R0:W-:Y:S04]  /*4f460*/  STL [R1+0x1150], R237 ;  /* 0x001150ed01007387 */ /* 0x0041e80000100800 */
[----:B0-----:R-:W2:Y:S04]  /*4f470*/  LDL.LU R237, [R1+0x3584] ;  /* 0x0035840001ed7983 */ /* 0x001ea80000300800 */
        /* <DEDUP_REMOVED lines=10> */
[----:B------:R0:W3:Y:S04]  /*4f520*/  @!P0 LDG.E.U8 R93, desc[UR10][R8.64] ;  /* 0x0000000a085d8981 */ /* 0x0000e8000c1e1100 */
[----:B----4-:R-:W-:Y:S04]  /*4f530*/  STL [R1+0x3418], R137 ;  /* 0x0034188901007387 */ /* 0x010fe80000100800 */
[----:B------:R-:W0:Y:S04]  /*4f540*/  LDL R8, [R1+0x2408] ;  /* 0x0024080001087983 */ /* 0x000e280000100800 */
[----:B------:R-:W0:Y:S01]  /*4f550*/  LDL R9, [R1+0x240c] ;  /* 0x00240c0001097983 */ /* 0x000e220000100800 */
[----:B--2---:R-:W-:-:S03]  /*4f560*/  PRMT R237, RZ, 0x7610, R237 ;  /* 0x00007610ffed7816 */ /* 0x004fc600000000ed */
[----:B------:R-:W2:Y:S04]  /*4f570*/  LDL R27, [R1+0x23e8] ;  /* 0x0023e800011b7983 */ /* 0x000ea80000100800 */
[----:B------:R-:W4:Y:S01]  /*4f580*/  LDL R26, [R1+0x23ec] ;  /* 0x0023ec00011a7983 */ /* 0x000f220000100800 */
[----:B0-----:R-:W-:-:S04]  /*4f590*/  @!P0 LOP3.LUT R9, R9, R8, RZ, 0x3c, !PT ;  /* 0x0000000809098212 */ /* 0x001fc800078e3cff */
[----:B------:R-:W-:-:S04]  /*4f5a0*/  @!P0 LOP3.LUT R8, R9, R8, RZ, 0x3c, !PT ;  /* 0x0000000809088212 */ /* 0x000fc800078e3cff */
[----:B------:R-:W-:-:S05]  /*4f5b0*/  @!P0 LOP3.LUT R9, R9, R8, RZ, 0x3c, !PT ;  /* 0x0000000809098212 */ /* 0x000fca00078e3cff */
[----:B------:R-:W2:Y:S04]  /*4f5c0*/  @!P0 LDG.E.U8 R237, desc[UR10][R8.64] ;  /* 0x0000000a08ed8981 */ /* 0x000ea8000c1e1100 */
[----:B---3--:R-:W-:Y:S04]  /*4f5d0*/  STL [R1+0x341c], R93 ;  /* 0x00341c5d01007387 */ /* 0x008fe80000100800 */
[----:B--2---:R0:W-:Y:S04]  /*4f5e0*/  STL [R1+0x1144], R237 ;  /* 0x001144ed01007387 */ /* 0x0041e80000100800 */
        /* <DEDUP_REMOVED lines=350> */
[----:B------:R-:W4:Y:S04]  /*50bd0*/  @!P0 LDG.E.U8 R234, desc[UR10][R8.64] ;  /* 0x0000000a08ea8981 */ /* 0x000f28000c1e1100 */
[----:B---3--:R0:W-:Y:S04]  /*50be0*/  STL [R1+0x10a0], R25 ;  /* 0x0010a01901007387 */ /* 0x0081e80000100800 */
[----:B0-----:R-:W3:Y:S04]  /*50bf0*/  LDL R25, [R1+0x21c4] ;  /* 0x0021c40001197983 */ /* 0x001ee80000100800 */
[----:B----4-:R0:W-:Y:S04]  /*50c00*/  STL [R1+0x109c], R234 ;  /* 0x00109cea01007387 */ /* 0x0101e80000100800 */
[----:B0-----:R-:W4:Y:S04]  /*50c10*/  LDL.LU R234, [R1+0x351c] ;  /* 0x00351c0001ea7983 */ /* 0x001f280000300800 */
[----:B------:R-:W2:Y:S04]  /*50c20*/  LDL R8, [R1+0x21f0] ;  /* 0x0021f00001087983 */ /* 0x000ea80000100800 */
[----:B------:R-:W2:Y:S01]  /*50c30*/  LDL R9, [R1+0x21f4] ;  /* 0x0021f40001097983 */ /* 0x000ea20000100800 */
[----:B------:R-:W-:-:S02]  /*50c40*/  PRMT R128, RZ, 0x7610, R128 ;  /* 0x00007610ff807816 */ /* 0x000fc40000000080 */
[----:B--2---:R-:W-:-:S04]  /*50c50*/  @!P0 LOP3.LUT R9, R9, R8, RZ, 0x3c, !PT ;  /* 0x0000000809098212 */ /* 0x004fc800078e3cff */
[----:B------:R-:W-:-:S04]  /*50c60*/  @!P0 LOP3.LUT R8, R9, R8, RZ, 0x3c, !PT ;  /* 0x0000000809088212 */ /* 0x000fc800078e3cff */
[----:B------:R-:W-:-:S05]  /*50c70*/  @!P0 LOP3.LUT R9, R9, R8, RZ, 0x3c, !PT ;  /* 0x0000000809098212 */ /* 0x000fca00078e3cff */
[----:B------:R0:W2:Y:S01]  /*50c80*/  @!P0 LDG.E.U8 R128, desc[UR10][R8.64] ;  /* 0x0000000a08808981 */ /* 0x0000a2000c1e1100 */
[----:B------:R-:W-:Y:S01]  /*50c90*/  PRMT R84, RZ, 0x7610, R84 ;  /* 0x00007610ff547816 */ /* 0x000fe20000000054 */
[----:B0-----:R-:W-:Y:S02]  /*50ca0*/  @!P0 IMAD.MOV.U32 R8, RZ, RZ, R26 ;  /* 0x000000ffff088224 */ /* 0x001fe400078e001a */
[----:B------:R-:W-:-:S05]  /*50cb0*/  @!P0 IMAD.MOV.U32 R9, RZ, RZ, R27 ;  /* 0x000000ffff098224 */ /* 0x000fca00078e001b */
[----:B------:R0:W3:Y:S04]  /*50cc0*/  @!P0 LDG.E.U8 R84, desc[UR10][R8.64] ;  /* 0x0000000a08548981 */ /* 0x0000e8000c1e1100 */
[----:B--2---:R-:W-:Y:S04]  /*50cd0*/  STL [R1+0x3460], R128 ;  /* 0x0034608001007387 */ /* 0x004fe80000100800 */
[----:B------:R-:W0:Y:S04]  /*50ce0*/  LDL R8, [R1+0x21c8] ;  /* 0x0021c80001087983 */ /* 0x000e280000100800 */
[----:B------:R-:W0:Y:S01]  /*50cf0*/  LDL R9, [R1+0x21cc] ;  /* 0x0021cc0001097983 */ /* 0x000e220000100800 */
[----:B------:R-:W-:-:S03]  /*50d00*/  PRMT R233, RZ, 0x7610, R233 ;  /* 0x00007610ffe97816 */ /* 0x000fc600000000e9 */
[----:B------:R-:W2:Y:S04]  /*50d10*/  LDL R27, [R1+0x21a8] ;  /* 0x0021a800011b7983 */ /* 0x000ea80000100800 */
[----:B------:R-:W4:Y:S01]  /*50d20*/  LDL R26, [R1+0x21ac] ;  /* 0x0021ac00011a7983 */ /* 0x000f220000100800 */
[----:B0-----:R-:W-:-:S04]  /*50d30*/  @!P0 LOP3.LUT R9, R9, R8, RZ, 0x3c, !PT ;  /* 0x0000000809098212 */ /* 0x001fc800078e3cff */
[----:B------:R-:W-:-:S04]  /*50d40*/  @!P0 LOP3.LUT R8, R9, R8, RZ, 0x3c, !PT ;  /* 0x0000000809088212 */ /* 0x000fc800078e3cff */
[----:B------:R-:W-:-:S05]  /*50d50*/  @!P0 LOP3.LUT R9, R9, R8, RZ, 0x3c, !PT ;  /* 0x0000000809098212 */ /* 0x000fca00078e3cff */
[----:B------:R-:W2:Y:S04]  /*50d60*/  @!P0 LDG.E.U8 R233, desc[UR10][R8.64] ;  /* 0x0000000a08e98981 */ /* 0x000ea8000c1e1100 */
[----:B---3--:R-:W-:Y:S01]  /*50d70*/  STL [R1+0x3464], R84 ;  /* 0x0034645401007387 */ /* 0x008fe20000100800 */
[----:B------:R-:W-:-:S03]  /*50d80*/  PRMT R5, RZ, 0x7610, R5 ;  /* 0x00007610ff057816 */ /* 0x000fc60000000005 */
[----:B--2---:R0:W-:Y:S04]  /*50d90*/  STL [R1+0x1090], R233 ;  /* 0x001090e901007387 */ /* 0x0041e80000100800 */
[----:B0-----:R-:W2:Y:S04]  /*50da0*/  LDL.LU R233, [R1+0x3518] ;  /* 0x0035180001e97983 */ /* 0x001ea80000300800 */
[----:B------:R-:W3:Y:S01]  /*50db0*/  LDL R9, [R1+0x21c0] ;  /* 0x0021c00001097983 */ /* 0x000ee20000100800 */
[----:B------:R-:W-:Y:S01]  /*50dc0*/  @!P0 IMAD.MOV.U32 R8, RZ, RZ, R25 ;  /* 0x000000ffff088224 */ /* 0x000fe200078e0019 */
[----:B------:R-:W-:-:S02]  /*50dd0*/  PRMT R236, RZ, 0x7610, R236 ;  /* 0x00007610ffec7816 */ /* 0x000fc400000000ec */
[----:B------:R-:W2:Y:S04]  /*50de0*/  LDL R25, [R1+0x2180] ;  /* 0x0021800001197983 */ /* 0x000ea80000100800 */
[----:B---3--:R0:W3:Y:S04]  /*50df0*/  @!P0 LDG.E.U8 R5, desc[UR10][R8.64] ;  /* 0x0000000a08058981 */ /* 0x0080e8000c1e1100 */
[----:B------:R-:W0:Y:S04]  /*50e00*/  LDL R8, [R1+0x21b8] ;  /* 0x0021b80001087983 */ /* 0x000e280000100800 */
[----:B------:R-:W0:Y:S02]  /*50e10*/  LDL R9, [R1+0x21bc] ;  /* 0x0021bc0001097983 */ /* 0x000e240000100800 */
        /* <DEDUP_REMOVED lines=18> */
[----:B------:R0:W4:Y:S01]  /*50f40*/  @!P0 LDG.E.U8 R83, desc[UR10][R8.64] ;  /* 0x0000000a08538981 */ /* 0x000122000c1e1100 */
[----:B------:R-:W1:Y:S03]  /*50f50*/  S2R R238, SR_TID.X ;  /* 0x0000000000ee7919 */ /* 0x000e660000002100 */
[----:B--2---:R-:W-:Y:S04]  /*50f60*/  STL [R1+0x3468], R127 ;  /* 0x0034687f01007387 */ /* 0x004fe80000100800 */
[----:B------:R-:W0:Y:S04]  /*50f70*/  LDL R8, [R1+0x2188] ;  /* 0x0021880001087983 */ /* 0x000e280000100800 */
[----:B------:R-:W0:Y:S01]  /*50f80*/  LDL R9, [R1+0x218c] ;  /* 0x00218c0001097983 */ /* 0x000e220000100800 */
[----:B-1----:R-:W-:-:S02]  /*50f90*/  LOP3.LUT R238, R238, 0x7f, RZ, 0xc0, !PT ;  /* 0x0000007feeee7812 */ /* 0x002fc400078ec0ff */
[----:B------:R-:W-:Y:S01]  /*50fa0*/  PRMT R235, RZ, 0x7610, R235 ;  /* 0x00007610ffeb7816 */ /* 0x000fe200000000eb */
[----:B------:R-:W2:Y:S04]  /*50fb0*/  LDL R27, [R1+0x2168] ;  /* 0x00216800011b7983 */ /* 0x000ea80000100800 */
[----:B------:R-:W2:Y:S01]  /*50fc0*/  LDL R26, [R1+0x216c] ;  /* 0x00216c00011a7983 */ /* 0x000ea20000100800 */
[----:B------:R-:W-:-:S05]  /*50fd0*/  LOP3.LUT R238, R238, 0x20, RZ, 0x3c, !PT ;  /* 0x00000020eeee7812 */ /* 0x000fca00078e3cff */
        /* <DEDUP_REMOVED lines=54> */
[----:B------:R1:W-:Y:S02]  /*51340*/  STS.U8 [R238+UR4+0xd900], R2 ;  /* 0x00d90002ee007988 */ /* 0x0003e40008000004 */
[----:B-1----:R-:W-:-:S02]  /*51350*/  PRMT R238, RZ, 0x7610, R238 ;  /* 0x00007610ffee7816 */ /* 0x002fc400000000ee */
[----:B0-----:R-:W-:-:S04]  /*51360*/  @!P0 LOP3.LUT R9, R9, R8, RZ, 0x3c, !PT ;  /* 0x0000000809098212 */ /* 0x001fc800078e3cff */
[----:B------:R-:W-:-:S04]  /*51370*/  @!P0 LOP3.LUT R8, R9, R8, RZ, 0x3c, !PT ;  /* 0x0000000809088212 */ /* 0x000fc800078e3cff */
[----:B------:R-:W-:-:S05]  /*51380*/  @!P0 LOP3.LUT R9, R9, R8, RZ, 0x3c, !PT ;  /* 0x0000000809098212 */ /* 0x000fca00078e3cff */
[----:B------:R3:W2:Y:S02]  /*51390*/  @!P0 LDG.E.U8 R235, desc[UR10][R8.64] ;  /* 0x0000000a08eb8981 */ /* 0x0006a4000c1e1100 */
[----:B---3--:R-:W-:Y:S02]  /*513a0*/  @!P0 IMAD.MOV.U32 R8, RZ, RZ, R5 ;  /* 0x000000ffff088224 */ /* 0x008fe400078e0005 */
[----:B------:R-:W-:-:S05]  /*513b0*/  @!P0 IMAD.MOV.U32 R9, RZ, RZ, R25 ;  /* 0x000000ffff098224 */ /* 0x000fca00078e0019 */
[----:B------:R-:W3:Y:S04]  /*513c0*/  @!P0 LDG.E.U8 R238, desc[UR10][R8.64] ;  /* 0x0000000a08ee8981 */ /* 0x000ee8000c1e1100 */
[----:B----4-:R-:W-:Y:S04]  /*513d0*/  STL [R1+0x346c], R83 ;  /* 0x00346c5301007387 */ /* 0x010fe80000100800 */
[----:B--2---:R0:W-:Y:S04]  /*513e0*/  STL [R1+0x107c], R235 ;  /* 0x00107ceb01007387 */ /* 0x0041e80000100800 */
[----:B0-----:R-:W2:Y:S04]  /*513f0*/  LDL.LU R235, [R1+0x3510] ;  /* 0x0035100001eb7983 */ /* 0x001ea80000300800 */
[----:B------:R-:W4:Y:S04]  /*51400*/  LDL R25, [R1+0x2148] ;  /* 0x0021480001197983 */ /* 0x000f280000100800 */
[----:B------:R-:W2:Y:S04]  /*51410*/  LDL R5, [R1+0x214c] ;  /* 0x00214c0001057983 */ /* 0x000ea80000100800 */
[----:B---3--:R-:W-:Y:S04]  /*51420*/  STL [R1+0x1078], R238 ;  /* 0x001078ee01007387 */ /* 0x008fe80000100800 */
        /* <DEDUP_REMOVED lines=16> */
[----:B0-----:R-:W-:Y:S02]  /*51530*/  @!P0 IMAD.MOV.U32 R8, RZ, RZ, R26 ;  /* 0x000000ffff088224 */ /* 0x001fe400078e001a */
[----:B------:R-:W-:-:S05]  /*51540*/  @!P0 IMAD.MOV.U32 R9, RZ, RZ, R27 ;  /* 0x000000ffff098224 */ /* 0x000fca00078e001b */
[----:B------:R2:W3:Y:S02]  /*51550*/  @!P0 LDG.E.U8 R82, desc[UR10][R8.64] ;  /* 0x0000000a08528981 */ /* 0x0004e4000c1e1100 */
[----:B--2---:R-:W-:Y:S02]  /*51560*/  @!P0 IMAD.MOV.U32 R8, RZ, RZ, R5 ;  /* 0x000000ffff088224 */ /* 0x004fe400078e0005 */
[----:B----4-:R-:W-:-:S05]  /*51570*/  @!P0 IMAD.MOV.U32 R9, RZ, RZ, R25 ;  /* 0x000000ffff098224 */ /* 0x010fca00078e0019 */
[----:B------:R-:W2:Y:S04]  /*51580*/  @!P0 LDG.E.U8 R237, desc[UR10][R8.64] ;  /* 0x0000000a08ed8981 */ /* 0x000ea8000c1e1100 */
[----:B---3--:R-:W-:Y:S04]  /*51590*/  STL [R1+0x3470], R127 ;  /* 0x0034707f01007387 */ /* 0x008fe80000100800 */
[----:B------:R-:W-:Y:S04]  /*515a0*/  STL [R1+0x3474], R126 ;  /* 0x0034747e01007387 */ /* 0x000fe80000100800 */
[----:B------:R-:W3:Y:S04]  /*515b0*/  LDL R27, [R1+0x2130] ;  /* 0x00213000011b7983 */ /* 0x000ee80000100800 */
[----:B------:R-:W4:Y:S04]  /*515c0*/  LDL R26, [R1+0x2134] ;  /* 0x00213400011a7983 */ /* 0x000f280000100800 */
[----:B------:R-:W-:Y:S04]  /*515d0*/  STL [R1+0x3478], R82 ;  /* 0x0034785201007387 */ /* 0x000fe80000100800 */
[----:B------:R-:W3:Y:S04]  /*515e0*/  LDL R25, [R1+0x2128] ;  /* 0x0021280001197983 */ /* 0x000ee80000100800 */
[----:B------:R-:W3:Y:S04]  /*515f0*/  LDL R5, [R1+0x212c] ;  /* 0x00212c0001057983 */ /* 0x000ee80000100800 */
[----:B--2---:R-:W-:Y:S04]  /*51600*/  STL [R1+0x1068], R237 ;  /* 0x001068ed01007387 */ /* 0x004fe80000100800 */
[----:B------:R-:W2:Y:S04]  /*51610*/  LDL R8, [R1+0x2140] ;  /* 0x0021400001087983 */ /* 0x000ea80000100800 */
[----:B------:R-:W2:Y:S01]  /*51620*/  LDL R9, [R1+0x2144] ;  /* 0x0021440001097983 */ /* 0x000ea20000100800 */
[----:B------:R-:W-:-:S02]  /*51630*/  PRMT R4, RZ, 0x7610, R4 ;  /* 0x00007610ff047816 */ /* 0x000fc40000000004 */
[----:B--2---:R-:W-:-:S04]  /*51640*/  @!P0 LOP3.LUT R9, R9, R8, RZ, 0x3c, !PT ;  /* 0x0000000809098212 */ /* 0x004fc800078e3cff */
        /* <DEDUP_REMOVED lines=11> */
[----:B----4-:R-:W-:Y:S02]  /*51700*/  @!P0 IMAD.MOV.U32 R8, RZ, RZ, R26 ;  /* 0x000000ffff088224 */ /* 0x010fe400078e001a */
[----:B---3--:R-:W-:-:S05]  /*51710*/  @!P0 IMAD.MOV.U32 R9, RZ, RZ, R27 ;  /* 0x000000ffff098224 */ /* 0x008fca00078e001b */
[----:B------:R0:W3:Y:S01]  /*51720*/  @!P0 LDG.E.U8 R125, desc[UR10][R8.64] ;  /* 0x0000000a087d8981 */ /* 0x0000e2000c1e1100 */
[----:B------:R-:W-:-:S03]  /*51730*/  PRMT R81, RZ, 0x7610, R81 ;  /* 0x00007610ff517816 */ /* 0x000fc60000000051 */
[----:B--2---:R1:W-:Y:S01]  /*51740*/  STL [R1+0x1064], R4 ;  /* 0x0010640401007387 */ /* 0x0043e20000100800 */
[----:B0-----:R-:W-:Y:S02]  /*51750*/  @!P0 IMAD.MOV.U32 R8, RZ, RZ, R5 ;  /* 0x000000ffff088224 */ /* 0x001fe400078e0005 */
[----:B------:R-:W-:Y:S01]  /*51760*/  @!P0 IMAD.MOV.U32 R9, RZ, RZ, R25 ;  /* 0x000000ffff098224 */ /* 0x000fe200078e0019 */
[----:B-1----:R-:W2:Y:S04]  /*51770*/  LDL R4, [R1+0x210c] ;  /* 0x00210c0001047983 */ /* 0x002ea80000100800 */
[----:B------:R2:W4:Y:S04]  /*51780*/  @!P0 LDG.E.U8 R81, desc[UR10][R8.64] ;  /* 0x0000000a08518981 */ /* 0x000528000c1e1100 */
[----:B------:R-:W-:Y:S04]  /*51790*/  STL [R1+0x347c], R84 ;  /* 0x00347c5401007387 */ /* 0x000fe80000100800 */
[----:B------:R-:W4:Y:S04]  /*517a0*/  LDL R27, [R1+0x20f8] ;  /* 0x0020f800011b7983 */ /* 0x000f280000100800 */
[----:B------:R-:W4:Y:S04]  /*517b0*/  LDL R26, [R1+0x20fc] ;  /* 0x0020fc00011a7983 */ /* 0x000f280000100800 */
[----:B---3--:R-:W-:Y:S04]  /*517c0*/  STL [R1+0x3480], R125 ;  /* 0x0034807d01007387 */ /* 0x008fe80000100800 */
[----:B------:R-:W3:Y:S01]  /*517d0*/  LDL R9, [R1+0x2108] ;  /* 0x0021080001097983 */ /* 0x000ee20000100800 */
[----:B------:R-:W-:-:S03]  /*517e0*/  PRMT R3, RZ, 0x7610, R3 ;  /* 0x00007610ff037816 */ /* 0x000fc60000000003 */
[----:B------:R-:W3:Y:S04]  /*517f0*/  LDL R25, [R1+0x20f0] ;  /* 0x0020f00001197983 */ /* 0x000ee80000100800 */
[----:B------:R-:W3:Y:S01]  /*51800*/  LDL R5, [R1+0x20f4] ;  /* 0x0020f40001057983 */ /* 0x000ee20000100800 */
[----:B--2---:R-:W-:-:S03]  /*51810*/  @!P0 IMAD.MOV.U32 R8, RZ, RZ, R4 ;  /* 0x000000ffff088224 */ /* 0x004fc600078e0004 */
[----:B----4-:R-:W-:Y:S01]  /*51820*/  STL [R1+0x3484], R81 ;  /* 0x0034845101007387 */ /* 0x010fe20000100800 */
[----:B------:R-:W-:Y:S02]  /*51830*/  PRMT R49, RZ, 0x7610, R49 ;  /* 0x00007610ff317816 */ /* 0x000fe40000000031 */
[----:B------:R-:W-:Y:S01]  /*51840*/  PRMT R128, RZ, 0x7610, R128 ;  /* 0x00007610ff807816 */ /* 0x000fe20000000080 */
[----:B------:R-:W2:Y:S04]  /*51850*/  LDL R4, [R1+0x20e8] ;  /* 0x0020e80001047983 */ /* 0x000ea80000100800 */
[----:B---3--:R0:W3:Y:S04]  /*51860*/  @!P0 LDG.E.U8 R3, desc[UR10][R8.64] ;  /* 0x0000000a08038981 */ /* 0x0080e8000c1e1100 */
[----:B------:R-:W0:Y:S04]  /*51870*/  LDL R8, [R1+0x2100] ;  /* 0x0021000001087983 */ /* 0x000e280000100800 */
[----:B------:R-:W0:Y:S01]  /*51880*/  LDL R9, [R1+0x2104] ;  /* 0x0021040001097983 */ /* 0x000e220000100800 */
[----:B------:R-:W-:-:S02]  /*51890*/  PRMT R124, RZ, 0x7610, R124 ;  /* 0x00007610ff7c7816 */ /* 0x000fc4000000007c */
[----:B0-----:R-:W-:-:S04]  /*518a0*/  @!P0 LOP3.LUT R9, R9, R8, RZ, 0x3c, !PT ;  /* 0x0000000809098212 */ /* 0x001fc800078e3cff */
[----:B------:R-:W-:-:S04]  /*518b0*/  @!P0 LOP3.LUT R8, R9, R8, RZ, 0x3c, !PT ;  /* 0x0000000809088212 */ /* 0x000fc800078e3cff */
[----:B------:R-:W-:-:S05]  /*518c0*/  @!P0 LOP3.LUT R9, R9, R8, RZ, 0x3c, !PT ;  /* 0x0000000809098212 */ /* 0x000fca00078e3cff */
[----:B------:R0:W4:Y:S04]  /*518d0*/  @!P0 LDG.E.U8 R49, desc[UR10][R8.64] ;  /* 0x0000000a08318981 */ /* 0x000128000c1e1100 */
[----:B---3--:R1:W-:Y:S01]  /*518e0*/  STL [R1+0x1054], R3 ;  /* 0x0010540301007387 */ /* 0x0083e20000100800 */
[----:B0-----:R-:W-:Y:S02]  /*518f0*/  @!P0 IMAD.MOV.U32 R8, RZ, RZ, R26 ;  /* 0x000000ffff088224 */ /* 0x001fe400078e001a */
[----:B------:R-:W-:Y:S01]  /*51900*/  @!P0 IMAD.MOV.U32 R9, RZ, RZ, R27 ;  /* 0x000000ffff098224 */ /* 0x000fe200078e001b */
[----:B-1----:R-:W3:Y:S04]  /*51910*/  LDL R3, [R1+0x20ec] ;  /* 0x0020ec0001037983 */ /* 0x002ee80000100800 */
[----:B------:R0:W3:Y:S02]  /*51920*/  @!P0 LDG.E.U8 R128, desc[UR10][R8.64] ;  /* 0x0000000a08808981 */ /* 0x0000e4000c1e1100 */
[----:B0-----:R-:W-:-:S02]  /*51930*/  @!P0 IMAD.MOV.U32 R8, RZ, RZ, R5 ;  /* 0x000000ffff088224 */ /* 0x001fc400078e0005 */
[----:B------:R-:W-:-:S05]  /*51940*/  @!P0 IMAD.MOV.U32 R9, RZ, RZ, R25 ;  /* 0x000000ffff098224 */ /* 0x000fca00078e0019 */
[----:B------:R2:W3:Y:S01]  /*51950*/  @!P0 LDG.E.U8 R124, desc[UR10][R8.64] ;  /* 0x0000000a087c8981 */ /* 0x0004e2000c1e1100 */
[----:B------:R-:W-:Y:S01]  /*51960*/  PRMT R80, RZ, 0x7610, R80 ;  /* 0x00007610ff507816 */ /* 0x000fe20000000050 */
[----:B--2---:R-:W-:Y:S02]  /*51970*/  @!P0 IMAD.MOV.U32 R9, RZ, RZ, R4 ;  /* 0x000000ffff098224 */ /* 0x004fe400078e0004 */
[----:B----4-:R0:W-:Y:S04]  /*51980*/  STL [R1+0x1050], R49 ;  /* 0x0010503101007387 */ /* 0x0101e80000100800 */
[----:B------:R-:W2:Y:S04]  /*51990*/  LDL R27, [R1+0x20c0] ;  /* 0x0020c000011b7983 */ /* 0x000ea80000100800 */
[----:B------:R-:W4:Y:S04]  /*519a0*/  LDL R26, [R1+0x20c4] ;  /* 0x0020c400011a7983 */ /* 0x000f280000100800 */
[----:B0-----:R-:W2:Y:S01]  /*519b0*/  LDL R49, [R1+0x20cc] ;  /* 0x0020cc0001317983 */ /* 0x001ea20000100800 */
[----:B---3--:R-:W-:-:S03]  /*519c0*/  @!P0 IMAD.MOV.U32 R8, RZ, RZ, R3 ;  /* 0x000000ffff088224 */ /* 0x008fc600078e0003 */
[----:B------:R-:W-:Y:S04]  /*519d0*/  STL [R1+0x3488], R128 ;  /* 0x0034888001007387 */ /* 0x000fe80000100800 */
[----:B------:R-:W3:Y:S04]  /*519e0*/  LDL R25, [R1+0x20b8] ;  /* 0x0020b80001197983 */ /* 0x000ee80000100800 */
[----:B------:R-:W3:Y:S04]  /*519f0*/  LDL R5, [R1+0x20bc] ;  /* 0x0020bc0001057983 */ /* 0x000ee80000100800 */
[----:B------:R2:W3:Y:S04]  /*51a00*/  @!P0 LDG.E.U8 R80, desc[UR10][R8.64] ;  /* 0x0000000a08508981 */ /* 0x0004e8000c1e1100 */
[----:B------:R-:W-:Y:S04]  /*51a10*/  STL [R1+0x348c], R124 ;  /* 0x00348c7c01007387 */ /* 0x000fe80000100800 */
[----:B------:R-:W4:Y:S01]  /*51a20*/  LDL R9, [R1+0x20c8] ;  /* 0x0020c80001097983 */ /* 0x000f220000100800 */
[----:B------:R-:W-:-:S02]  /*51a30*/  PRMT R48, RZ, 0x7610, R48 ;  /* 0x00007610ff307816 */ /* 0x000fc40000000030 */
[----:B------:R-:W-:Y:S01]  /*51a40*/  PRMT R47, RZ, 0x7610, R47 ;  /* 0x00007610ff2f7816 */ /* 0x000fe2000000002f */
[----:B------:R-:W3:Y:S04]  /*51a50*/  LDL R4, [R1+0x20b0] ;  /* 0x0020b00001047983 */ /* 0x000ee80000100800 */
[----:B------:R-:W3:Y:S01]  /*51a60*/  LDL R3, [R1+0x20b4] ;  /* 0x0020b40001037983 */ /* 0x000ee20000100800 */
[----:B------:R-:W-:Y:S01]  /*51a70*/  PRMT R85, RZ, 0x7610, R85 ;  /* 0x00007610ff557816 */ /* 0x000fe20000000055 */
[----:B--2---:R-:W-:-:S05]  /*51a80*/  @!P0 IMAD.MOV.U32 R8, RZ, RZ, R49 ;  /* 0x000000ffff088224 */ /* 0x004fca00078e0031 */
[----:B----4-:R0:W2:Y:S02]  /*51a90*/  @!P0 LDG.E.U8 R48, desc[UR10][R8.64] ;  /* 0x0000000a08308981 */ /* 0x0100a4000c1e1100 */
[----:B0-----:R-:W-:Y:S02]  /*51aa0*/  @!P0 IMAD.MOV.U32 R8, RZ, RZ, R26 ;  /* 0x000000ffff088224 */ /* 0x001fe400078e001a */
[----:B------:R-:W-:-:S05]  /*51ab0*/  @!P0 IMAD.MOV.U32 R9, RZ, RZ, R27 ;  /* 0x000000ffff098224 */ /* 0x000fca00078e001b */
[----:B------:R0:W4:Y:S04]  /*51ac0*/  @!P0 LDG.E.U8 R47, desc[UR10][R8.64] ;  /* 0x0000000a082f8981 */ /* 0x000128000c1e1100 */
[----:B---3--:R-:W-:Y:S04]  /*51ad0*/  STL [R1+0x3490], R80 ;  /* 0x0034905001007387 */ /* 0x008fe80000100800 */
[----:B------:R-:W3:Y:S04]  /*51ae0*/  LDL R27, [R1+0x20a8] ;  /* 0x0020a800011b7983 */ /* 0x000ee80000100800 */
[----:B------:R-:W3:Y:S01]  /*51af0*/  LDL R26, [R1+0x20ac] ;  /* 0x0020ac00011a7983 */ /* 0x000ee20000100800 */
[----:B0-----:R-:W-:-:S02]  /*51b00*/  @!P0 IMAD.MOV.U32 R8, RZ, RZ, R5 ;  /* 0x000000ffff088224 */ /* 0x001fc400078e0005 */
[----:B------:R-:W-:-:S05]  /*51b10*/  @!P0 IMAD.MOV.U32 R9, RZ, RZ, R25 ;  /* 0x000000ffff098224 */ /* 0x000fca00078e0019 */
[----:B------:R0:W3:Y:S01]  /*51b20*/  @!P0 LDG.E.U8 R85, desc[UR10][R8.64] ;  /* 0x0000000a08558981 */ /* 0x0000e2000c1e1100 */
[----:B------:R-:W-:Y:S01]  /*51b30*/  PRMT R123, RZ, 0x7610, R123 ;  /* 0x00007610ff7b7816 */ /* 0x000fe2000000007b */
[----:B0-----:R-:W-:Y:S02]  /*51b40*/  @!P0 IMAD.MOV.U32 R8, RZ, RZ, R3 ;  /* 0x000000ffff088224 */ /* 0x001fe400078e0003 */
[----:B------:R-:W-:-:S05]  /*51b50*/  @!P0 IMAD.MOV.U32 R9, RZ, RZ, R4 ;  /* 0x000000ffff098224 */ /* 0x000fca00078e0004 */
[----:B------:R3:W3:Y:S01]  /*51b60*/  @!P0 LDG.E.U8 R123, desc[UR10][R8.64] ;  /* 0x0000000a087b8981 */ /* 0x0006e2000c1e1100 */
[----:B------:R-:W-:-:S03]  /*51b70*/  PRMT R79, RZ, 0x7610, R79 ;  /* 0x00007610ff4f7816 */ /* 0x000fc6000000004f */
[----:B--2---:R0:W-:Y:S04]  /*51b80*/  STL [R1+0x1040], R48 ;  /* 0x0010403001007387 */ /* 0x0041e80000100800 */
[----:B0-----:R-:W2:Y:S04]  /*51b90*/  LDL R48, [R1+0x2088] ;  /* 0x0020880001307983 */ /* 0x001ea80000100800 */
[----:B----4-:R0:W-:Y:S04]  /*51ba0*/  STL [R1+0x103c], R47 ;  /* 0x00103c2f01007387 */ /* 0x0101e80000100800 */
[----:B------:R-:W4:Y:S04]  /*51bb0*/  LDL R25, [R1+0x2080] ;  /* 0x0020800001197983 */ /* 0x000f280000100800 */
[----:B------:R-:W4:Y:S04]  /*51bc0*/  LDL R5, [R1+0x2084] ;  /* 0x0020840001057983 */ /* 0x000f280000100800 */
[----:B0-----:R-:W4:Y:S01]  /*51bd0*/  LDL R47, [R1+0x208c] ;  /* 0x00208c00012f7983 */ /* 0x001f220000100800 */
[----:B---3--:R-:W-:-:S02]  /*51be0*/  @!P0 IMAD.MOV.U32 R8, RZ, RZ, R26 ;  /* 0x000000ffff088224 */ /* 0x008fc400078e001a */
[----:B------:R-:W-:Y:S01]  /*51bf0*/  @!P0 IMAD.MOV.U32 R9, RZ, RZ, R27 ;  /* 0x000000ffff098224 */ /* 0x000fe200078e001b */
[----:B------:R-:W-:Y:S04]  /*51c00*/  STL [R1+0x3494], R85 ;  /* 0x0034945501007387 */ /* 0x000fe80000100800 */
[----:B------:R-:W3:Y:S04]  /*51c10*/  LDL R4, [R1+0x2078] ;  /* 0x0020780001047983 */ /* 0x000ee80000100800 */
[----:B------:R-:W3:Y:S04]  /*51c20*/  LDL R3, [R1+0x207c] ;  /* 0x00207c0001037983 */ /* 0x000ee80000100800 */
[----:B------:R2:W3:Y:S01]  /*51c30*/  @!P0 LDG.E.U8 R79, desc[UR10][R8.64] ;  /* 0x0000000a084f8981 */ /* 0x0004e2000c1e1100 */
[----:B------:R-:W-:-:S02]  /*51c40*/  PRMT R45, RZ, 0x7610, R45 ;  /* 0x00007610ff2d7816 */ /* 0x000fc4000000002d */
[----:B------:R-:W-:Y:S01]  /*51c50*/  PRMT R44, RZ, 0x7610, R44 ;  /* 0x00007610ff2c7816 */ /* 0x000fe2000000002c */
[----:B------:R-:W-:Y:S04]  /*51c60*/  STL [R1+0x3498], R123 ;  /* 0x0034987b01007387 */ /* 0x000fe80000100800 */
[----:B------:R-:W3:Y:S04]  /*51c70*/  LDL R27, [R1+0x2070] ;  /* 0x00207000011b7983 */ /* 0x000ee80000100800 */
[----:B------:R-:W3:Y:S01]  /*51c80*/  LDL R26, [R1+0x2074] ;  /* 0x00207400011a7983 */ /* 0x000ee20000100800 */
[----:B------:R-:W-:Y:S01]  /*51c90*/  PRMT R129, RZ, 0x7610, R129 ;  /* 0x00007610ff817816 */ /* 0x000fe20000000081 */
[----:B--2---:R-:W-:-:S02]  /*51ca0*/  @!P0 IMAD.MOV.U32 R9, RZ, RZ, R48 ;  /* 0x000000ffff098224 */ /* 0x004fc400078e0030 */
[----:B----4-:R-:W-:-:S05]  /*51cb0*/  @!P0 IMAD.MOV.U32 R8, RZ, RZ, R47 ;  /* 0x000000ffff088224 */ /* 0x010fca00078e002f */
[----:B------:R0:W2:Y:S02]  /*51cc0*/  @!P0 LDG.E.U8 R45, desc[UR10][R8.64] ;  /* 0x0000000a082d8981 */ /* 0x0000a4000c1e1100 */
        /* <DEDUP_REMOVED lines=61> */
[----:B------:R-:W-:-:S03]  /*520a0*/  PRMT R37, RZ, 0x7610, R37 ;  /* 0x00007610ff257816 */ /* 0x000fc60000000025 */
[----:B------:R-:W-:Y:S04]  /*520b0*/  STL [R1+0x34b0], R121 ;  /* 0x0034b07901007387 */ /* 0x000fe80000100800 */
[----:B------:R-:W3:Y:S04]  /*520c0*/  LDL R4, [R1+0x1ff0] ;  /* 0x001ff00001047983 */ /* 0x000ee80000100800 */
[----:B------:R-:W3:Y:S01]  /*520d0*/  LDL R3, [R1+0x1ff4] ;  /* 0x001ff40001037983 */ /* 0x000ee20000100800 */
[----:B------:R-:W-:Y:S02]  /*520e0*/  PRMT R36, RZ, 0x7610, R36 ;  /* 0x00007610ff247816 */ /* 0x000fe40000000024 */
        /* <DEDUP_REMOVED lines=29> */
[----:B------:R2:W3:Y:S04]  /*522c0*/  @!P0 LDG.E.U8 R76, desc[UR10][R8.64] ;  /* 0x0000000a084c8981 */ /* 0x0004e8000c1e1100 */
[----:B------:R-:W-:Y:S04]  /*522d0*/  STL [R1+0x34bc], R120 ;  /* 0x0034bc7801007387 */ /* 0x000fe80000100800 */
[----:B------:R-:W3:Y:S04]  /*522e0*/  LDL R27, [R1+0x1fb0] ;  /* 0x001fb000011b7983 */ /* 0x000ee80000100800 */
[----:B------:R-:W3:Y:S01]  /*522f0*/  LDL R26, [R1+0x1fb4] ;  /* 0x001fb400011a7983 */ /* 0x000ee20000100800 */
[----:B------:R-:W-:-:S02]  /*52300*/  PRMT R35, RZ, 0x7610, R35 ;  /* 0x00007610ff237816 */ /* 0x000fc40000000023 */
[----:B------:R-:W-:Y:S02]  /*52310*/  PRMT R30, RZ, 0x7610, R30 ;  /* 0x00007610ff1e7816 */ /* 0x000fe4000000001e */
[----:B------:R-:W-:Y:S01]  /*52320*/  PRMT R87, RZ, 0x7610, R87 ;  /* 0x00007610ff577816 */ /* 0x000fe20000000057 */
[----:B--2---:R-:W-:Y:S02]  /*52330*/  @!P0 IMAD.MOV.U32 R9, RZ, RZ, R37 ;  /* 0x000000ffff098224 */ /* 0x004fe400078e0025 */
        /* <DEDUP_REMOVED lines=20> */
[----:B------:R-:W4:Y:S01]  /*52480*/  LDL R3, [R1+0x1f84] ;  /* 0x001f840001037983 */ /* 0x000f220000100800 */
[----:B---3--:R-:W-:-:S03]  /*52490*/  @!P0 IMAD.MOV.U32 R8, RZ, RZ, R5 ;  /* 0x000000ffff088224 */ /* 0x008fc600078e0005 */
[----:B0-----:R-:W3:Y:S01]  /*524a0*/  LDL R30, [R1+0x1f8c] ;  /* 0x001f8c00011e7983 */ /* 0x001ee20000100800 */
[----:B------:R-:W-:-:S03]  /*524b0*/  @!P0 IMAD.MOV.U32 R9, RZ, RZ, R25 ;  /* 0x000000ffff098224 */ /* 0x000fc600078e0019 */
[----:B------:R0:W-:Y:S04]  /*524c0*/  STL [R1+0x34c4], R87 ;  /* 0x0034c45701007387 */ /* 0x0001e80000100800 */
[----:B------:R-:W4:Y:S04]  /*524d0*/  LDL R27, [R1+0x1f78] ;  /* 0x001f7800011b7983 */ /* 0x000f280000100800 */
[----:B------:R-:W4:Y:S04]  /*524e0*/  LDL R26, [R1+0x1f7c] ;  /* 0x001f7c00011a7983 */ /* 0x000f280000100800 */
[----:B------:R2:W4:Y:S04]  /*524f0*/  @!P0 LDG.E.U8 R75, desc[UR10][R8.64] ;  /* 0x0000000a084b8981 */ /* 0x000528000c1e1100 */
[----:B------:R-:W-:Y:S04]  /*52500*/  STL [R1+0x34c8], R119 ;  /* 0x0034c87701007387 */ /* 0x000fe80000100800 */
[----:B------:R-:W4:Y:S04]  /*52510*/  LDL R25, [R1+0x1f70] ;  /* 0x001f700001197983 */ /* 0x000f280000100800 */
[----:B------:R-:W4:Y:S01]  /*52520*/  LDL R5, [R1+0x1f74] ;  /* 0x001f740001057983 */ /* 0x000f220000100800 */
[----:B------:R-:W-:-:S02]  /*52530*/  PRMT R28, RZ, 0x7610, R28 ;  /* 0x00007610ff1c7816 */ /* 0x000fc4000000001c */
[----:B0-----:R-:W-:Y:S02]  /*52540*/  PRMT R87, RZ, 0x7610, R87 ;  /* 0x00007610ff577816 */ /* 0x001fe40000000057 */
[----:B------:R-:W-:Y:S01]  /*52550*/  PRMT R131, RZ, 0x7610, R131 ;  /* 0x00007610ff837816 */ /* 0x000fe20000000083 */
[----:B--2---:R-:W-:Y:S02]  /*52560*/  @!P0 IMAD.MOV.U32 R9, RZ, RZ, R35 ;  /* 0x000000ffff098224 */ /* 0x004fe400078e0023 */
[----:B---3--:R-:W-:-:S05]  /*52570*/  @!P0 IMAD.MOV.U32 R8, RZ, RZ, R30 ;  /* 0x000000ffff088224 */ /* 0x008fca00078e001e */
[----:B------:R0:W2:Y:S04]  /*52580*/  @!P0 LDG.E.U8 R28, desc[UR10][R8.64] ;  /* 0x0000000a081c8981 */ /* 0x0000a8000c1e1100 */
[----:B----4-:R-:W-:Y:S01]  /*52590*/  STL [R1+0x34cc], R75 ;  /* 0x0034cc4b01007387 */ /* 0x010fe20000100800 */
[----:B0-----:R-:W-:Y:S02]  /*525a0*/  @!P0 IMAD.MOV.U32 R8, RZ, RZ, R3 ;  /* 0x000000ffff088224 */ /* 0x001fe400078e0003 */
[----:B------:R-:W-:Y:S01]  /*525b0*/  @!P0 IMAD.MOV.U32 R9, RZ, RZ, R4 ;  /* 0x000000ffff098224 */ /* 0x000fe200078e0004 */
[----:B------:R-:W3:Y:S04]  /*525c0*/  LDL R3, [R1+0x1f6c] ;  /* 0x001f6c0001037983 */ /* 0x000ee80000100800 */
[----:B------:R-:W4:Y:S04]  /*525d0*/  LDL R4, [R1+0x1f68] ;  /* 0x001f680001047983 */ /* 0x000f280000100800 */
[----:B------:R0:W2:Y:S02]  /*525e0*/  @!P0 LDG.E.U8 R87, desc[UR10][R8.64] ;  /* 0x0000000a08578981 */ /* 0x0000a4000c1e1100 */
[----:B0-----:R-:W-:-:S02]  /*525f0*/  @!P0 IMAD.MOV.U32 R8, RZ, RZ, R26 ;  /* 0x000000ffff088224 */ /* 0x001fc400078e001a */
        /* <DEDUP_REMOVED lines=8> */
[----:B--2---:R-:W-:Y:S04]  /*52680*/  STL [R1+0x34d0], R87 ;  /* 0x0034d05701007387 */ /* 0x004fe80000100800 */
[----:B------:R-:W2:Y:S04]  /*52690*/  LDL R27, [R1+0x1f48] ;  /* 0x001f4800011b7983 */ /* 0x000ea80000100800 */
[----:B------:R-:W3:Y:S01]  /*526a0*/  LDL R26, [R1+0x1f4c] ;  /* 0x001f4c00011a7983 */ /* 0x000ee20000100800 */
[----:B----4-:R-:W-:-:S05]  /*526b0*/  @!P0 IMAD.MOV.U32 R9, RZ, RZ, R4 ;  /* 0x000000ffff098224 */ /* 0x010fca00078e0004 */
[----:B------:R2:W4:Y:S04]  /*526c0*/  @!P0 LDG.E.U8 R74, desc[UR10][R8.64] ;  /* 0x0000000a084a8981 */ /* 0x000528000c1e1100 */
[----:B------:R-:W-:Y:S04]  /*526d0*/  STL [R1+0x34d4], R131 ;  /* 0x0034d48301007387 */ /* 0x000fe80000100800 */
[----:B------:R-:W4:Y:S04]  /*526e0*/  LDL R30, [R1+0x1f40] ;  /* 0x001f4000011e7983 */ /* 0x000f280000100800 */
[----:B------:R-:W4:Y:S04]  /*526f0*/  LDL R5, [R1+0x1f44] ;  /* 0x001f440001057983 */ /* 0x000f280000100800 */
[----:B------:R0:W-:Y:S04]  /*52700*/  STL [R1+0xfdc], R28 ;  /* 0x000fdc1c01007387 */ /* 0x0001e80000100800 */
[----:B------:R-:W4:Y:S04]  /*52710*/  LDL R25, [R1+0x1f3c] ;  /* 0x001f3c0001197983 */ /* 0x000f280000100800 */
[----:B0-----:R-:W4:Y:S04]  /*52720*/  LDL R28, [R1+0x1f38] ;  /* 0x001f3800011c7983 */ /* 0x001f280000100800 */
[----:B------:R-:W-:Y:S04]  /*52730*/  STL [R1+0x34d8], R118 ;  /* 0x0034d87601007387 */ /* 0x000fe80000100800 */
[----:B------:R-:W4:Y:S04]  /*52740*/  LDL R4, [R1+0x1f30] ;  /* 0x001f300001047983 */ /* 0x000f280000100800 */
[----:B------:R-:W4:Y:S01]  /*52750*/  LDL R3, [R1+0x1f34] ;  /* 0x001f340001037983 */ /* 0x000f220000100800 */
[----:B------:R-:W-:-:S02]  /*52760*/  PRMT R34, RZ, 0x7610, R34 ;  /* 0x00007610ff227816 */ /* 0x000fc40000000022 */
[----:B------:R-:W-:Y:S02]  /*52770*/  PRMT R76, RZ, 0x7610, R76 ;  /* 0x00007610ff4c7816 */ /* 0x000fe4000000004c */
[----:B------:R-:W-:Y:S01]  /*52780*/  PRMT R88, RZ, 0x7610, R88 ;  /* 0x00007610ff587816 */ /* 0x000fe20000000058 */
[----:B--2---:R-:W-:Y:S02]  /*52790*/  @!P0 IMAD.MOV.U32 R9, RZ, RZ, R27 ;  /* 0x000000ffff098224 */ /* 0x004fe400078e001b */
[----:B---3--:R-:W-:-:S05]  /*527a0*/  @!P0 IMAD.MOV.U32 R8, RZ, RZ, R26 ;  /* 0x000000ffff088224 */ /* 0x008fca00078e001a */
[----:B------:R0:W2:Y:S04]  /*527b0*/  @!P0 LDG.E.U8 R34, desc[UR10][R8.64] ;  /* 0x0000000a08228981 */ /* 0x0000a8000c1e1100 */
[----:B----4-:R-:W-:Y:S04]  /*527c0*/  STL [R1+0x34dc], R74 ;  /* 0x0034dc4a01007387 */ /* 0x010fe80000100800 */
[----:B------:R-:W3:Y:S04]  /*527d0*/  LDL R27, [R1+0x1f28] ;  /* 0x001f2800011b7983 */ /* 0x000ee80000100800 */
[----:B------:R-:W4:Y:S01]  /*527e0*/  LDL R26, [R1+0x1f2c] ;  /* 0x001f2c00011a7983 */ /* 0x000f220000100800 */
[----:B0-----:R-:W-:-:S02]  /*527f0*/  @!P0 IMAD.MOV.U32 R9, RZ, RZ, R30 ;  /* 0x000000ffff098224 */ /* 0x001fc400078e001e */
[----:B------:R-:W-:Y:S01]  /*52800*/  @!P0 IMAD.MOV.U32 R8, RZ, RZ, R5 ;  /* 0x000000ffff088224 */ /* 0x000fe200078e0005 */
[----:B------:R-:W-:Y:S02]  /*52810*/  PRMT R117, RZ, 0x7610, R117 ;  /* 0x00007610ff757816 */ /* 0x000fe40000000075 */
[----:B------:R-:W-:Y:S01]  /*52820*/  PRMT R73, RZ, 0x7610, R73 ;  /* 0x00007610ff497816 */ /* 0x000fe20000000049 */
[----:B------:R-:W2:Y:S04]  /*52830*/  LDL R5, [R1+0x1f0c] ;  /* 0x001f0c0001057983 */ /* 0x000ea80000100800 */
[----:B------:R0:W2:Y:S02]  /*52840*/  @!P0 LDG.E.U8 R76, desc[UR10][R8.64] ;  /* 0x0000000a084c8981 */ /* 0x0000a4000c1e1100 */
[----:B0-----:R-:W-:-:S02]  /*52850*/  @!P0 IMAD.MOV.U32 R8, RZ, RZ, R25 ;  /* 0x000000ffff088224 */ /* 0x001fc400078e0019 */
[----:B------:R-:W-:-:S05]  /*52860*/  @!P0 IMAD.MOV.U32 R9, RZ, RZ, R28 ;  /* 0x000000ffff098224 */ /* 0x000fca00078e001c */
[----:B------:R0:W2:Y:S02]  /*52870*/  @!P0 LDG.E.U8 R88, desc[UR10][R8.64] ;  /* 0x0000000a08588981 */ /* 0x0000a4000c1e1100 */
[----:B0-----:R-:W-:Y:S02]  /*52880*/  @!P0 IMAD.MOV.U32 R8, RZ, RZ, R3 ;  /* 0x000000ffff088224 */ /* 0x001fe400078e0003 */
[----:B------:R-:W-:-:S05]  /*52890*/  @!P0 IMAD.MOV.U32 R9, RZ, RZ, R4 ;  /* 0x000000ffff098224 */ /* 0x000fca00078e0004 */
[----:B------:R3:W2:Y:S02]  /*528a0*/  @!P0 LDG.E.U8 R117, desc[UR10][R8.64] ;  /* 0x0000000a08758981 */ /* 0x0006a4000c1e1100 */
[----:B---3--:R-:W-:Y:S02]  /*528b0*/  @!P0 IMAD.MOV.U32 R9, RZ, RZ, R27 ;  /* 0x000000ffff098224 */ /* 0x008fe400078e001b */
[----:B----4-:R-:W-:-:S05]  /*528c0*/  @!P0 IMAD.MOV.U32 R8, RZ, RZ, R26 ;  /* 0x000000ffff088224 */ /* 0x010fca00078e001a */
[----:B------:R0:W3:Y:S04]  /*528d0*/  @!P0 LDG.E.U8 R73, desc[UR10][R8.64] ;  /* 0x0000000a08498981 */ /* 0x0000e8000c1e1100 */
[----:B--2---:R-:W-:Y:S04]  /*528e0*/  STL [R1+0x34e0], R76 ;  /* 0x0034e04c01007387 */ /* 0x004fe80000100800 */
[----:B------:R-:W2:Y:S04]  /*528f0*/  LDL R25, [R1+0x1f08] ;  /* 0x001f080001197983 */ /* 0x000ea80000100800 */
[----:B------:R-:W-:Y:S04]  /*52900*/  STL [R1+0x34e4], R88 ;  /* 0x0034e45801007387 */ /* 0x000fe80000100800 */
[----:B------:R-:W4:Y:S04]  /*52910*/  LDL R4, [R1+0x1f00] ;  /* 0x001f000001047983 */ /* 0x000f280000100800 */
[----:B------:R-:W4:Y:S04]  /*52920*/  LDL R3, [R1+0x1f04] ;  /* 0x001f040001037983 */ /* 0x000f280000100800 */
[----:B------:R-:W-:Y:S04]  /*52930*/  STL [R1+0x34e8], R117 ;  /* 0x0034e87501007387 */ /* 0x000fe80000100800 */
[----:B------:R-:W4:Y:S04]  /*52940*/  LDL R30, [R1+0x1ef8] ;  /* 0x001ef800011e7983 */ /* 0x000f280000100800 */
[----:B------:R-:W4:Y:S04]  /*52950*/  LDL R26, [R1+0x1efc] ;  /* 0x001efc00011a7983 */ /* 0x000f280000100800 */
[----:B------:R-:W4:Y:S04]  /*52960*/  LDL R28, [R1+0x1ef0] ;  /* 0x001ef000011c7983 */ /* 0x000f280000100800 */
[----:B------:R-:W4:Y:S01]  /*52970*/  LDL R27, [R1+0x1ef4] ;  /* 0x001ef400011b7983 */ /* 0x000f220000100800 */
[----:B0-----:R-:W-:Y:S01]  /*52980*/  @!P0 IMAD.MOV.U32 R8, RZ, RZ, R5 ;  /* 0x000000ffff088224 */ /* 0x001fe200078e0005 */
[----:B------:R-:W-:-:S02]  /*52990*/  PRMT R33, RZ, 0x7610, R33 ;  /* 0x00007610ff217816 */ /* 0x000fc40000000021 */
[----:B---3--:R-:W-:Y:S04]  /*529a0*/  STL [R1+0x34ec], R73 ;  /* 0x0034ec4901007387 */ /* 0x008fe80000100800 */
[----:B------:R-:W3:Y:S01]  /*529b0*/  LDL R5, [R1+0x1eec] ;  /* 0x001eec0001057983 */ /* 0x000ee20000100800 */
[----:B--2---:R-:W-:-:S03]  /*529c0*/  @!P0 IMAD.MOV.U32 R9, RZ, RZ, R25 ;  /* 0x000000ffff098224 */ /* 0x004fc600078e0019 */
[----:B------:R-:W2:Y:S01]  /*529d0*/  LDL R25, [R1+0x1ee8] ;  /* 0x001ee80001197983 */ /* 0x000ea20000100800 */
[----:B------:R-:W-:-:S03]  /*529e0*/  PRMT R120, RZ, 0x7610, R120 ;  /* 0x00007610ff787816 */ /* 0x000fc60000000078 */
[----:B------:R4:W2:Y:S01]  /*529f0*/  @!P0 LDG.E.U8 R33, desc[UR10][R8.64] ;  /* 0x0000000a08218981 */ /* 0x0008a2000c1e1100 */
[----:B------:R-:W-:Y:S01]  /*52a00*/  PRMT R132, RZ, 0x7610, R132 ;  /* 0x00007610ff847816 */ /* 0x000fe20000000084 */
[----:B----4-:R-:W-:Y:S02]  /*52a10*/  @!P0 IMAD.MOV.U32 R9, RZ, RZ, R4 ;  /* 0x000000ffff098224 */ /* 0x010fe400078e0004 */
[----:B------:R-:W-:-:S05]  /*52a20*/  @!P0 IMAD.MOV.U32 R8, RZ, RZ, R3 ;  /* 0x000000ffff088224 */ /* 0x000fca00078e0003 */
[----:B------:R0:W4:Y:S01]  /*52a30*/  @!P0 LDG.E.U8 R120, desc[UR10][R8.64] ;  /* 0x0000000a08788981 */ /* 0x000122000c1e1100 */
[----:B------:R-:W-:Y:S01]  /*52a40*/  PRMT R116, RZ, 0x7610, R116 ;  /* 0x00007610ff747816 */ /* 0x000fe20000000074 */
[----:B0-----:R-:W-:Y:S02]  /*52a50*/  @!P0 IMAD.MOV.U32 R9, RZ, RZ, R30 ;  /* 0x000000ffff098224 */ /* 0x001fe400078e001e */
[----:B------:R-:W-:-:S05]  /*52a60*/  @!P0 IMAD.MOV.U32 R8, RZ, RZ, R26 ;  /* 0x000000ffff088224 */ /* 0x000fca00078e001a */
[----:B------:R0:W4:Y:S02]  /*52a70*/  @!P0 LDG.E.U8 R132, desc[UR10][R8.64] ;  /* 0x0000000a08848981 */ /* 0x000124000c1e1100 */
[----:B0-----:R-:W-:Y:S02]  /*52a80*/  @!P0 IMAD.MOV.U32 R8, RZ, RZ, R27 ;  /* 0x000000ffff088224 */ /* 0x001fe400078e001b */
[----:B------:R-:W-:-:S05]  /*52a90*/  @!P0 IMAD.MOV.U32 R9, RZ, RZ, R28 ;  /* 0x000000ffff098224 */ /* 0x000fca00078e001c */
[----:B------:R3:W4:Y:S01]  /*52aa0*/  @!P0 LDG.E.U8 R116, desc[UR10][R8.64] ;  /* 0x0000000a08748981 */ /* 0x000722000c1e1100 */
[----:B------:R-:W-:Y:S01]  /*52ab0*/  PRMT R72, RZ, 0x7610, R72 ;  /* 0x00007610ff487816 */ /* 0x000fe20000000048 */
[----:B---3--:R-:W-:Y:S02]  /*52ac0*/  @!P0 IMAD.MOV.U32 R8, RZ, RZ, R5 ;  /* 0x000000ffff088224 */ /* 0x008fe400078e0005 */
[----:B--2---:R-:W-:-:S05]  /*52ad0*/  @!P0 IMAD.MOV.U32 R9, RZ, RZ, R25 ;  /* 0x000000ffff098224 */ /* 0x004fca00078e0019 */
[----:B------:R-:W2:Y:S04]  /*52ae0*/  @!P0 LDG.E.U8 R72, desc[UR10][R8.64] ;  /* 0x0000000a08488981 */ /* 0x000ea8000c1e1100 */
[----:B------:R-:W-:Y:S04]  /*52af0*/  STL [R1+0xfc8], R34 ;  /* 0x000fc82201007387 */ /* 0x000fe80000100800 */
[----:B------:R-:W3:Y:S04]  /*52b00*/  LDL R4, [R1+0x1ec8] ;  /* 0x001ec80001047983 */ /* 0x000ee80000100800 */
[----:B------:R-:W3:Y:S04]  /*52b10*/  LDL R3, [R1+0x1ecc] ;  /* 0x001ecc0001037983 */ /* 0x000ee80000100800 */
[----:B----4-:R-:W-:Y:S04]  /*52b20*/  STL [R1+0x34f0], R120 ;  /* 0x0034f07801007387 */ /* 0x010fe80000100800 */
[----:B------:R-:W4:Y:S04]  /*52b30*/  LDL R26, [R1+0x1ec4] ;  /* 0x001ec400011a7983 */ /* 0x000f280000100800 */
[----:B------:R-:W-:Y:S04]  /*52b40*/  STL [R1+0x34f4], R132 ;  /* 0x0034f48401007387 */ /* 0x000fe80000100800 */
[----:B------:R-:W4:Y:S04]  /*52b50*/  LDL R27, [R1+0x1ec0] ;  /* 0x001ec000011b7983 */ /* 0x000f280000100800 */
[----:B------:R-:W4:Y:S04]  /*52b60*/  LDL R28, [R1+0x1ebc] ;  /* 0x001ebc00011c7983 */ /* 0x000f280000100800 */
[----:B------:R-:W-:Y:S04]  /*52b70*/  STL [R1+0x34f8], R116 ;  /* 0x0034f87401007387 */ /* 0x000fe80000100800 */
[----:B------:R-:W4:Y:S04]  /*52b80*/  LDL R30, [R1+0x1eb8] ;  /* 0x001eb800011e7983 */ /* 0x000f280000100800 */
[----:B------:R-:W4:Y:S04]  /*52b90*/  LDL R5, [R1+0x1eb4] ;  /* 0x001eb40001057983 */ /* 0x000f280000100800 */
[----:B--2---:R-:W-:Y:S04]  /*52ba0*/  STL [R1+0x34fc], R72 ;  /* 0x0034fc4801007387 */ /* 0x004fe80000100800 */
[----:B------:R-:W2:Y:S01]  /*52bb0*/  LDL R25, [R1+0x1eb0] ;  /* 0x001eb00001197983 */ /* 0x000ea20000100800 */
[----:B------:R-:W-:Y:S01]  /*52bc0*/  PRMT R32, RZ, 0x7610, R32 ;  /* 0x00007610ff207816 */ /* 0x000fe20000000020 */
[----:B---3--:R-:W-:-:S02]  /*52bd0*/  @!P0 IMAD.MOV.U32 R8, RZ, RZ, R3 ;  /* 0x000000ffff088224 */ /* 0x008fc400078e0003 */
[----:B------:R-:W-:Y:S01]  /*52be0*/  @!P0 IMAD.MOV.U32 R9, RZ, RZ, R4 ;  /* 0x000000ffff098224 */ /* 0x000fe200078e0004 */
[----:B------:R-:W3:Y:S04]  /*52bf0*/  LDL R3, [R1+0x1eac] ;  /* 0x001eac0001037983 */ /* 0x000ee80000100800 */
[----:B------:R-:W3:Y:S01]  /*52c00*/  LDL R4, [R1+0x1ea8] ;  /* 0x001ea80001047983 */ /* 0x000ee20000100800 */
[----:B------:R-:W-:-:S03]  /*52c10*/  PRMT R130, RZ, 0x7610, R130 ;  /* 0x00007610ff827816 */ /* 0x000fc60000000082 */
[----:B------:R4:W3:Y:S01]  /*52c20*/  @!P0 LDG.E.U8 R32, desc[UR10][R8.64] ;  /* 0x0000000a08208981 */ /* 0x0008e2000c1e1100 */
[----:B------:R-:W-:Y:S01]  /*52c30*/  PRMT R89, RZ, 0x7610, R89 ;  /* 0x00007610ff597816 */ /* 0x000fe20000000059 */
[----:B----4-:R-:W-:Y:S02]  /*52c40*/  @!P0 IMAD.MOV.U32 R8, RZ, RZ, R26 ;  /* 0x000000ffff088224 */ /* 0x010fe400078e001a */
[----:B------:R-:W-:-:S05]  /*52c50*/  @!P0 IMAD.MOV.U32 R9, RZ, RZ, R27 ;  /* 0x000000ffff098224 */ /* 0x000fca00078e001b */
[----:B------:R0:W4:Y:S02]  /*52c60*/  @!P0 LDG.E.U8 R130, desc[UR10][R8.64] ;  /* 0x0000000a08828981 */ /* 0x000124000c1e1100 */
[----:B0-----:R-:W-:Y:S02]  /*52c70*/  @!P0 IMAD.MOV.U32 R8, RZ, RZ, R28 ;  /* 0x000000ffff088224 */ /* 0x001fe400078e001c */
[----:B------:R-:W-:-:S05]  /*52c80*/  @!P0 IMAD.MOV.U32 R9, RZ, RZ, R30 ;  /* 0x000000ffff098224 */ /* 0x000fca00078e001e */
[----:B------:R0:W4:Y:S01]  /*52c90*/  @!P0 LDG.E.U8 R89, desc[UR10][R8.64] ;  /* 0x0000000a08598981 */ /* 0x000122000c1e1100 */
[----:B------:R-:W-:Y:S01]  /*52ca0*/  PRMT R115, RZ, 0x7610, R115 ;  /* 0x00007610ff737816 */ /* 0x000fe20000000073 */
[----:B0-----:R-:W-:Y:S02]  /*52cb0*/  @!P0 IMAD.MOV.U32 R8, RZ, RZ, R5 ;  /* 0x000000ffff088224 */ /* 0x001fe400078e0005 */
[----:B--2---:R-:W-:-:S05]  /*52cc0*/  @!P0 IMAD.MOV.U32 R9, RZ, RZ, R25 ;  /* 0x000000ffff098224 */ /* 0x004fca00078e0019 */
[----:B------:R3:W2:Y:S01]  /*52cd0*/  @!P0 LDG.E.U8 R115, desc[UR10][R8.64] ;  /* 0x0000000a08738981 */ /* 0x0006a2000c1e1100 */
[----:B------:R-:W-:-:S03]  /*52ce0*/  PRMT R71, RZ, 0x7610, R71 ;  /* 0x00007610ff477816 */ /* 0x000fc60000000047 */
[----:B------:R-:W-:Y:S04]  /*52cf0*/  STL [R1+0xfb4], R33 ;  /* 0x000fb42101007387 */ /* 0x000fe80000100800 */
[----:B------:R-:W2:Y:S04]  /*52d00*/  LDL R27, [R1+0x1e88] ;  /* 0x001e8800011b7983 */ /* 0x000ea80000100800 */
[----:B------:R-:W2:Y:S01]  /*52d10*/  LDL R26, [R1+0x1e8c] ;  /* 0x001e8c00011a7983 */ /* 0x000ea20000100800 */
[----:B---3--:R-:W-:Y:S02]  /*52d20*/  @!P0 IMAD.MOV.U32 R8, RZ, RZ, R3 ;  /* 0x000000ffff088224 */ /* 0x008fe400078e0003 */
[----:B------:R-:W-:-:S05]  /*52d30*/  @!P0 IMAD.MOV.U32 R9, RZ, RZ, R4 ;  /* 0x000000ffff098224 */ /* 0x000fca00078e0004 */
[----:B------:R0:W3:Y:S04]  /*52d40*/  @!P0 LDG.E.U8 R71, desc[UR10][R8.64] ;  /* 0x0000000a08478981 */ /* 0x0000e8000c1e1100 */
[----:B----4-:R-:W-:Y:S04]  /*52d50*/  STL [R1+0x3500], R130 ;  /* 0x0035008201007387 */ /* 0x010fe80000100800 */
[----:B------:R-:W4:Y:S04]  /*52d60*/  LDL R30, [R1+0x1e80] ;  /* 0x001e8000011e7983 */ /* 0x000f280000100800 */
[----:B------:R-:W4:Y:S04]  /*52d70*/  LDL R28, [R1+0x1e84] ;  /* 0x001e8400011c7983 */ /* 0x000f280000100800 */
[----:B------:R-:W-:Y:S04]  /*52d80*/  STL [R1+0x3504], R89 ;  /* 0x0035045901007387 */ /* 0x000fe80000100800 */
[----:B------:R-:W4:Y:S04]  /*52d90*/  LDL R5, [R1+0x1e7c] ;  /* 0x001e7c0001057983 */ /* 0x000f280000100800 */
[----:B------:R-:W4:Y:S04]  /*52da0*/  LDL R25, [R1+0x1e78] ;  /* 0x001e780001197983 */ /* 0x000f280000100800 */
[----:B--2---:R-:W-:Y:S04]  /*52db0*/  STL [R1+0x3508], R115 ;  /* 0x0035087301007387 */ /* 0x004fe80000100800 */
[----:B------:R-:W2:Y:S04]  /*52dc0*/  LDL R3, [R1+0x1e74] ;  /* 0x001e740001037983 */ /* 0x000ea80000100800 */
[----:B------:R-:W2:Y:S01]  /*52dd0*/  LDL R4, [R1+0x1e70] ;  /* 0x001e700001047983 */ /* 0x000ea20000100800 */
[----:B------:R-:W-:Y:S01]  /*52de0*/  PRMT R31, RZ, 0x7610, R31 ;  /* 0x00007610ff1f7816 */ /* 0x000fe2000000001f */
[----:B0-----:R-:W-:-:S02]  /*52df0*/  @!P0 IMAD.MOV.U32 R8, RZ, RZ, R26 ;  /* 0x000000ffff088224 */ /* 0x001fc400078e001a */
[----:B------:R-:W-:Y:S01]  /*52e00*/  @!P0 IMAD.MOV.U32 R9, RZ, RZ, R27 ;  /* 0x000000ffff098224 */ /* 0x000fe200078e001b */
[----:B------:R-:W-:-:S04]  /*52e10*/  PRMT R77, RZ, 0x7610, R77 ;  /* 0x00007610ff4d7816 */ /* 0x000fc8000000004d */
[----:B------:R4:W2:Y:S04]  /*52e20*/  @!P0 LDG.E.U8 R31, desc[UR10][R8.64] ;  /* 0x0000000a081f8981 */ /* 0x0008a8000c1e1100 */
[----:B---3--:R0:W-:Y:S04]  /*52e30*/  STL [R1+0x350c], R71 ;  /* 0x00350c4701007387 */ /* 0x0081e80000100800 */
[----:B------:R-:W3:Y:S04]  /*52e40*/  LDL R27, [R1+0x1e68] ;  /* 0x001e6800011b7983 */ /* 0x000ee80000100800 */
[----:B------:R-:W3:Y:S04]  /*52e50*/  LDL R26, [R1+0x1e6c] ;  /* 0x001e6c00011a7983 */ /* 0x000ee80000100800 */
[----:B------:R1:W-:Y:S01]  /*52e60*/  STL [R1+0xfa0], R32 ;  /* 0x000fa02001007387 */ /* 0x0003e20000100800 */
[----:B----4-:R-:W-:-:S02]  /*52e70*/  @!P0 IMAD.MOV.U32 R9, RZ, RZ, R30 ;  /* 0x000000ffff098224 */ /* 0x010fc400078e001e */
[----:B------:R-:W-:Y:S01]  /*52e80*/  @!P0 IMAD.MOV.U32 R8, RZ, RZ, R28 ;  /* 0x000000ffff088224 */ /* 0x000fe200078e001c */
[----:B------:R-:W4:Y:S04]  /*52e90*/  LDL R30, [R1+0x1e48] ;  /* 0x001e4800011e7983 */ /* 0x000f280000100800 */
[----:B------:R-:W4:Y:S04]  /*52ea0*/  LDL R28, [R1+0x1e4c] ;  /* 0x001e4c00011c7983 */ /* 0x000f280000100800 */
[----:B------:R0:W4:Y:S02]  /*52eb0*/  @!P0 LDG.E.U8 R77, desc[UR10][R8.64] ;  /* 0x0000000a084d8981 */ /* 0x000124000c1e1100 */
[----:B0-----:R-:W-:-:S02]  /*52ec0*/  @!P0 IMAD.MOV.U32 R8, RZ, RZ, R5 ;  /* 0x000000ffff088224 */ /* 0x001fc400078e0005 */
[----:B------:R-:W4:Y:S01]  /*52ed0*/  LDL R5, [R1+0x1e44] ;  /* 0x001e440001057983 */ /* 0x000f220000100800 */
[----:B------:R-:W-:Y:S01]  /*52ee0*/  PRMT R133, RZ, 0x7610, R133 ;  /* 0x00007610ff857816 */ /* 0x000fe20000000085 */
[----:B------:R-:W-:Y:S02]  /*52ef0*/  @!P0 IMAD.MOV.U32 R9, RZ, RZ, R25 ;  /* 0x000000ffff098224 */ /* 0x000fe400078e0019 */
[----:B------:R-:W4:Y:S04]  /*52f00*/  LDL R25, [R1+0x1e40] ;  /* 0x001e400001197983 */ /* 0x000f280000100800 */
[----:B------:R2:W4:Y:S02]  /*52f10*/  @!P0 LDG.E.U8 R133, desc[UR10][R8.64] ;  /* 0x0000000a08858981 */ /* 0x000524000c1e1100 */
[----:B--2---:R-:W-:-:S02]  /*52f20*/  @!P0 IMAD.MOV.U32 R8, RZ, RZ, R3 ;  /* 0x000000ffff088224 */ /* 0x004fc400078e0003 */
[----:B------:R-:W2:Y:S01]  /*52f30*/  LDL R3, [R1+0x1e3c] ;  /* 0x001e3c0001037983 */ /* 0x000ea20000100800 */
[----:B------:R-:W-:Y:S01]  /*52f40*/  PRMT R114, RZ, 0x7610, R114 ;  /* 0x00007610ff727816 */ /* 0x000fe20000000072 */
[----:B------:R-:W-:Y:S02]  /*52f50*/  @!P0 IMAD.MOV.U32 R9, RZ, RZ, R4 ;  /* 0x000000ffff098224 */ /* 0x000fe400078e0004 */
[----:B------:R-:W2:Y:S01]  /*52f60*/  LDL R4, [R1+0x1e38] ;  /* 0x001e380001047983 */ /* 0x000ea20000100800 */
[----:B------:R-:W-:-:S03]  /*52f70*/  PRMT R70, RZ, 0x7610, R70 ;  /* 0x00007610ff467816 */ /* 0x000fc60000000046 */
[----:B------:R3:W2:Y:S01]  /*52f80*/  @!P0 LDG.E.U8 R114, desc[UR10][R8.64] ;  /* 0x0000000a08728981 */ /* 0x0006a2000c1e1100 */
[----:B------:R-:W-:Y:S01]  /*52f90*/  PRMT R71, RZ, 0x7610, R71 ;  /* 0x00007610ff477816 */ /* 0x000fe20000000047 */
[----:B---3--:R-:W-:Y:S02]  /*52fa0*/  @!P0 IMAD.MOV.U32 R8, RZ, RZ, R26 ;  /* 0x000000ffff088224 */ /* 0x008fe400078e001a */
[----:B------:R-:W-:Y:S01]  /*52fb0*/  @!P0 IMAD.MOV.U32 R9, RZ, RZ, R27 ;  /* 0x000000ffff098224 */ /* 0x000fe200078e001b */
[----:B------:R-:W3:Y:S04]  /*52fc0*/  LDL R26, [R1+0x1e34] ;  /* 0x001e3400011a7983 */ /* 0x000ee80000100800 */
[----:B------:R-:W3:Y:S04]  /*52fd0*/  LDL R27, [R1+0x1e30] ;  /* 0x001e3000011b7983 */ /* 0x000ee80000100800 */
[----:B------:R4:W3:Y:S02]  /*52fe0*/  @!P0 LDG.E.U8 R70, desc[UR10][R8.64] ;  /* 0x0000000a08468981 */ /* 0x0008e4000c1e1100 */
        /* <DEDUP_REMOVED lines=10> */
[----:B------:R2:W4:Y:S04]  /*53090*/  @!P0 LDG.E.U8 R121, desc[UR10][R8.64] ;  /* 0x0000000a08798981 */ /* 0x000528000c1e1100 */
[----:B------:R0:W-:Y:S01]  /*530a0*/  STL [R1+0xf8c], R31 ;  /* 0x000f8c1f01007387 */ /* 0x0001e20000100800 */
[----:B------:R-:W-:-:S02]  /*530b0*/  PRMT R90, RZ, 0x7610, R90 ;  /* 0x00007610ff5a7816 */ /* 0x000fc4000000005a */
[----:B------:R-:W-:Y:S02]  /*530c0*/  PRMT R113, RZ, 0x7610, R113 ;  /* 0x00007610ff717816 */ /* 0x000fe40000000071 */
[----:B------:R-:W-:Y:S02]  /*530d0*/  PRMT R69, RZ, 0x7610, R69 ;  /* 0x00007610ff457816 */ /* 0x000fe40000000045 */
[----:B------:R-:W-:Y:S02]  /*530e0*/  PRMT R115, RZ, 0x7610, R115 ;  /* 0x00007610ff737816 */ /* 0x000fe40000000073 */
[----:B------:R-:W-:Y:S02]  /*530f0*/  PRMT R86, RZ, 0x7610, R86 ;  /* 0x00007610ff567816 */ /* 0x000fe40000000056 */
[----:B------:R-:W-:Y:S02]  /*53100*/  PRMT R134, RZ, 0x7610, R134 ;  /* 0x00007610ff867816 */ /* 0x000fe40000000086 */
        /* <DEDUP_REMOVED lines=132> */
[----:B------:R-:W-:Y:S01]  /*53950*/  PRMT R200, RZ, 0x7610, R200 ;  /* 0x00007610ffc87816 */ /* 0x000fe200000000c8 */
[----:B-1----:R-:W4:Y:S04]  /*53960*/  LDL R32, [R1+0x13fc] ;  /* 0x0013fc0001207983 */ /* 0x002f280000100800 */
[----:B0-----:R-:W4:Y:S01]  /*53970*/  LDL R31, [R1+0x1400] ;  /* 0x00140000011f7983 */ /* 0x001f220000100800 */
[----:B--2---:R-:W-:-:S03]  /*53980*/  @!P0 IMAD.MOV.U32 R8, RZ, RZ, R3 ;  /* 0x000000ffff088224 */ /* 0x004fc600078e0003 */
[----:B------:R-:W2:Y:S01]  /*53990*/  LDL R3, [R1+0x1e04] ;  /* 0x001e040001037983 */ /* 0x000ea20000100800 */
[----:B------:R-:W-:-:S03]  /*539a0*/  @!P0 IMAD.MOV.U32 R9, RZ, RZ, R4 ;  /* 0x000000ffff098224 */ /* 0x000fc600078e0004 */
[----:B------:R-:W2:Y:S04]  /*539b0*/  LDL R4, [R1+0x1e00] ;  /* 0x001e000001047983 */ /* 0x000ea80000100800 */
[----:B------:R3:W2:Y:S02]  /*539c0*/  @!P0 LDG.E.U8 R90, desc[UR10][R8.64] ;  /* 0x0000000a085a8981 */ /* 0x0006a4000c1e1100 */
        /* <DEDUP_REMOVED lines=12> */
[----:B------:R-:W-:-:S03]  /*53a90*/  @!P0 IMAD.MOV.U32 R9, RZ, RZ, R25 ;  /* 0x000000ffff098224 */ /* 0x000fc600078e0019 */
[----:B------:R-:W4:Y:S04]  /*53aa0*/  LDL R25, [R1+0x1de8] ;  /* 0x001de80001197983 */ /* 0x000f280000100800 */
[----:B------:R2:W4:Y:S02]  /*53ab0*/  @!P0 LDG.E.U8 R115, desc[UR10][R8.64] ;  /* 0x0000000a08738981 */ /* 0x000524000c1e1100 */
[----:B--2---:R-:W-:Y:S02]  /*53ac0*/  @!P0 IMAD.MOV.U32 R8, RZ, RZ, R3 ;  /* 0x000000ffff088224 */ /* 0x004fe400078e0003 */
        /* <DEDUP_REMOVED lines=671> */
[----:B------:R-:W-:Y:S02]  /*564c0*/  PRMT R199, RZ, 0x7610, R199 ;  /* 0x00007610ffc77816 */ /* 0x000fe400000000c7 */
[----:B------:R-:W-:Y:S02]  /*564d0*/  PRMT R198, RZ, 0x7610, R198 ;  /* 0x00007610ffc67816 */ /* 0x000fe400000000c6 */
[----:B------:R-:W-:Y:S01]  /*564e0*/  PRMT R197, RZ, 0x7610, R197 ;  /* 0x00007610ffc57816 */ /* 0x000fe200000000c5 */
[----:B------:R-:W4:Y:S04]  /*564f0*/  LDL R30, [R1+0x1324] ;  /* 0x00132400011e7983 */ /* 0x000f280000100800 */
[----:B------:R0:W4:Y:S04]  /*56500*/  @!P0 LDG.E.U8 R200, desc[UR10][R8.64] ;  /* 0x0000000a08c88981 */ /* 0x000128000c1e1100 */
[----:B------:R-:W4:Y:S01]  /*56510*/  LDL R28, [R1+0x1328] ;  /* 0x00132800011c7983 */ /* 0x000f220000100800 */
[----:B0-----:R-:W-:-:S03]  /*56520*/  @!P0 IMAD.MOV.U32 R8, RZ, RZ, R5 ;  /* 0x000000ffff088224 */ /* 0x001fc600078e0005 */
        /* <DEDUP_REMOVED lines=8> */
[----:B------:R3:W2:Y:S01]  /*565b0*/  @!P0 LDG.E.U8 R198, desc[UR10][R8.64] ;  /* 0x0000000a08c68981 */ /* 0x0006a2000c1e1100 */
[----:B------:R-:W-:Y:S01]  /*565c0*/  PRMT R196, RZ, 0x7610, R196 ;  /* 0x00007610ffc47816 */ /* 0x000fe200000000c4 */
[----:B---3--:R-:W-:Y:S02]  /*565d0*/  @!P0 IMAD.MOV.U32 R8, RZ, RZ, R26 ;  /* 0x000000ffff088224 */ /* 0x008fe400078e001a */
[----:B------:R-:W-:Y:S01]  /*565e0*/  @!P0 IMAD.MOV.U32 R9, RZ, RZ, R27 ;  /* 0x000000ffff098224 */ /* 0x000fe200078e001b */
[----:B------:R-:W3:Y:S04]  /*565f0*/  LDL R26, [R1+0x12e8] ;  /* 0x0012e800011a7983 */ /* 0x000ee80000100800 */
[----:B------:R-:W3:Y:S04]  /*56600*/  LDL R27, [R1+0x12e4] ;  /* 0x0012e400011b7983 */ /* 0x000ee80000100800 */
[----:B------:R0:W3:Y:S02]  /*56610*/  @!P0 LDG.E.U8 R197, desc[UR10][R8.64] ;  /* 0x0000000a08c58981 */ /* 0x0000e4000c1e1100 */
[----:B0-----:R-:W-:-:S02]  /*56620*/  @!P0 IMAD.MOV.U32 R8, RZ, RZ, R31 ;  /* 0x000000ffff088224 */ /* 0x001fc400078e001f */
[----:B------:R-:W-:Y:S01]  /*56630*/  @!P0 IMAD.MOV.U32 R9, RZ, RZ, R32 ;  /* 0x000000ffff098224 */ /* 0x000fe200078e0020 */
[----:B------:R-:W-:Y:S02]  /*56640*/  PRMT R195, RZ, 0x7610, R195 ;  /* 0x00007610ffc37816 */ /* 0x000fe400000000c3 */
[----:B------:R-:W-:Y:S02]  /*56650*/  PRMT R194, RZ, 0x7610, R194 ;  /* 0x00007610ffc27816 */ /* 0x000fe400000000c2 */
[----:B------:R-:W-:Y:S01]  /*56660*/  PRMT R193, RZ, 0x7610, R193 ;  /* 0x00007610ffc17816 */ /* 0x000fe200000000c1 */
[----:B------:R-:W3:Y:S04]  /*56670*/  LDL R32, [R1+0x1228] ;  /* 0x0012280001207983 */ /* 0x000ee80000100800 */
[----:B------:R4:W3:Y:S01]  /*56680*/  @!P0 LDG.E.U8 R196, desc[UR10][R8.64] ;  /* 0x0000000a08c48981 */ /* 0x0008e2000c1e1100 */
[----:B------:R-:W-:-:S03]  /*56690*/  PRMT R192, RZ, 0x7610, R192 ;  /* 0x00007610ffc07816 */ /* 0x000fc600000000c0 */
[----:B------:R-:W3:Y:S01]  /*566a0*/  LDL R31, [R1+0x13dc] ;  /* 0x0013dc00011f7983 */ /* 0x000ee20000100800 */
[----:B----4-:R-:W-:-:S03]  /*566b0*/  @!P0 IMAD.MOV.U32 R8, RZ, RZ, R5 ;  /* 0x000000ffff088224 */ /* 0x010fc600078e0005 */
        /* <DEDUP_REMOVED lines=9> */
[----:B0-----:R-:W-:Y:S02]  /*56750*/  @!P0 IMAD.MOV.U32 R8, RZ, RZ, R28 ;  /* 0x000000ffff088224 */ /* 0x001fe400078e001c */
[----:B------:R-:W-:Y:S02]  /*56760*/  @!P0 IMAD.MOV.U32 R9, RZ, RZ, R30 ;  /* 0x000000ffff098224 */ /* 0x000fe400078e001e */
[----:B------:R-:W2:Y:S04]  /*56770*/  LDL R30, [R1+0x13e0] ;  /* 0x0013e000011e7983 */ /* 0x000ea80000100800 */
[----:B------:R3:W2:Y:S04]  /*56780*/  @!P0 LDG.E.U8 R193, desc[UR10][R8.64] ;  /* 0x0000000a08c18981 */ /* 0x0006a8000c1e1100 */
[----:B------:R-:W2:Y:S04]  /*56790*/  LDL.LU R41, [R1+0x11e4] ;  /* 0x0011e40001297983 */ /* 0x000ea80000300800 */
[----:B------:R-:W2:Y:S01]  /*567a0*/  LDL R28, [R1+0x13d4] ;  /* 0x0013d400011c7983 */ /* 0x000ea20000100800 */
[----:B---3--:R-:W-:-:S02]  /*567b0*/  @!P0 IMAD.MOV.U32 R8, RZ, RZ, R26 ;  /* 0x000000ffff088224 */ /* 0x008fc400078e001a */
[----:B------:R-:W-:Y:S02]  /*567c0*/  @!P0 IMAD.MOV.U32 R9, RZ, RZ, R27 ;  /* 0x000000ffff098224 */ /* 0x000fe400078e001b */
[----:B------:R-:W3:Y:S04]  /*567d0*/  LDL R27, [R1+0x13d8] ;  /* 0x0013d800011b7983 */ /* 0x000ee80000100800 */
[----:B------:R4:W3:Y:S04]  /*567e0*/  @!P0 LDG.E.U8 R192, desc[UR10][R8.64] ;  /* 0x0000000a08c08981 */ /* 0x0008e8000c1e1100 */
[----:B------:R-:W3:Y:S01]  /*567f0*/  LDL.LU R36, [R1+0x11a8] ;  /* 0x0011a80001247983 */ /* 0x000ee20000300800 */
[----:B----4-:R-:W-:-:S03]  /*56800*/  @!P0 IMAD.MOV.U32 R8, RZ, RZ, R5 ;  /* 0x000000ffff088224 */ /* 0x010fc600078e0005 */
[----:B------:R-:W4:Y:S01]  /*56810*/  LDL.LU R5, [R1+0x11a4] ;  /* 0x0011a40001057983 */ /* 0x000f220000300800 */
[----:B------:R-:W-:Y:S01]  /*56820*/  PRMT R191, RZ, 0x7610, R191 ;  /* 0x00007610ffbf7816 */ /* 0x000fe200000000bf */
[----:B------:R-:W-:Y:S02]  /*56830*/  @!P0 IMAD.MOV.U32 R9, RZ, RZ, R25 ;  /* 0x000000ffff098224 */ /* 0x000fe400078e0019 */
[----:B------:R-:W4:Y:S04]  /*56840*/  LDL R26, [R1+0x139c] ;  /* 0x00139c00011a7983 */ /* 0x000f280000100800 */
[----:B------:R-:W4:Y:S04]  /*56850*/  LDL R25, [R1+0x13a0] ;  /* 0x0013a00001197983 */ /* 0x000f280000100800 */
[----:B------:R2:W4:Y:S02]  /*56860*/  @!P0 LDG.E.U8 R191, desc[UR10][R8.64] ;  /* 0x0000000a08bf8981 */ /* 0x000524000c1e1100 */
[----:B--2---:R-:W-:-:S02]  /*56870*/  @!P0 IMAD.MOV.U32 R8, RZ, RZ, R3 ;  /* 0x000000ffff088224 */ /* 0x004fc400078e0003 */
[----:B------:R-:W2:Y:S01]  /*56880*/  LDL R3, [R1+0x1360] ;  /* 0x0013600001037983 */ /* 0x000ea20000100800 */
[----:B------:R-:W-:Y:S01]  /*56890*/  PRMT R190, RZ, 0x7610, R190 ;  /* 0x00007610ffbe7816 */ /* 0x000fe200000000be */
[----:B------:R-:W-:Y:S01]  /*568a0*/  @!P0 IMAD.MOV.U32 R9, RZ, RZ, R4 ;  /* 0x000000ffff098224 */ /* 0x000fe200078e0004 */
[----:B------:R-:W-:Y:S02]  /*568b0*/  PRMT R189, RZ, 0x7610, R189 ;  /* 0x00007610ffbd7816 */ /* 0x000fe400000000bd */
[----:B------:R-:W-:Y:S02]  /*568c0*/  PRMT R188, RZ, 0x7610, R188 ;  /* 0x00007610ffbc7816 */ /* 0x000fe400000000bc */
[----:B------:R-:W-:Y:S01]  /*568d0*/  PRMT R187, RZ, 0x7610, R187 ;  /* 0x00007610ffbb7816 */ /* 0x000fe200000000bb */
[----:B------:R-:W2:Y:S04]  /*568e0*/  LDL R4, [R1+0x135c] ;  /* 0x00135c0001047983 */ /* 0x000ea80000100800 */
[----:B------:R0:W2:Y:S02]  /*568f0*/  @!P0 LDG.E.U8 R190, desc[UR10][R8.64] ;  /* 0x0000000a08be8981 */ /* 0x0000a4000c1e1100 */
[----:B0-----:R-:W-:-:S02]  /*56900*/  @!P0 IMAD.MOV.U32 R8, RZ, RZ, R32 ;  /* 0x000000ffff088224 */ /* 0x001fc400078e0020 */
[----:B------:R-:W-:-:S05]  /*56910*/  @!P0 IMAD.MOV.U32 R9, RZ, RZ, R239 ;  /* 0x000000ffff098224 */ /* 0x000fca00078e00ef */
[----:B------:R0:W2:Y:S04]  /*56920*/  @!P0 LDG.E.U8 R189, desc[UR10][R8.64] ;  /* 0x0000000a08bd8981 */ /* 0x0000a8000c1e1100 */
[----:B------:R1:W-:Y:S01]  /*56930*/  STL [R1+0x2b48], R239 ;  /* 0x002b48ef01007387 */ /* 0x0003e20000100800 */
[----:B0-----:R-:W-:Y:S02]  /*56940*/  @!P0 IMAD.MOV.U32 R8, RZ, RZ, R0 ;  /* 0x000000ffff088224 */ /* 0x001fe400078e0000 */
[----:B------:R-:W-:Y:S01]  /*56950*/  @!P0 IMAD.MOV.U32 R9, RZ, RZ, R41 ;  /* 0x000000ffff098224 */ /* 0x000fe200078e0029 */
[----:B-1----:R-:W2:Y:S04]  /*56960*/  LDL.LU R239, [R1+0x1200] ;  /* 0x0012000001ef7983 */ /* 0x002ea80000300800 */
[----:B------:R3:W2:Y:S04]  /*56970*/  @!P0 LDG.E.U8 R188, desc[UR10][R8.64] ;  /* 0x0000000a08bc8981 */ /* 0x0006a8000c1e1100 */
[----:B------:R0:W-:Y:S01]  /*56980*/  STL [R1+0x2b4c], R0 ;  /* 0x002b4c0001007387 */ /* 0x0001e20000100800 */
[----:B---3--:R-:W-:-:S02]  /*56990*/  @!P0 IMAD.MOV.U32 R8, RZ, RZ, R36 ;  /* 0x000000ffff088224 */ /* 0x008fc400078e0024 */
[----:B----4-:R-:W-:Y:S01]  /*569a0*/  @!P0 IMAD.MOV.U32 R9, RZ, RZ, R5 ;  /* 0x000000ffff098224 */ /* 0x010fe200078e0005 */
[----:B0-----:R-:W3:Y:S04]  /*569b0*/  LDL.LU R0, [R1+0x1208] ;  /* 0x0012080001007983 */ /* 0x001ee80000300800 */
[----:B------:R0:W4:Y:S01]  /*569c0*/  @!P0 LDG.E.U8 R187, desc[UR10][R8.64] ;  /* 0x0000000a08bb8981 */ /* 0x000122000c1e1100 */
[----:B------:R-:W-:Y:S01]  /*569d0*/  PRMT R186, RZ, 0x7610, R186 ;  /* 0x00007610ffba7816 */ /* 0x000fe200000000ba */
[----:B0-----:R-:W-:Y:S02]  /*569e0*/  @!P0 IMAD.MOV.U32 R8, RZ, RZ, R30 ;  /* 0x000000ffff088224 */ /* 0x001fe400078e001e */
[----:B------:R-:W3:Y:S01]  /*569f0*/  LDL R30, [R1+0x1320] ;  /* 0x00132000011e7983 */ /* 0x000ee20000100800 */
[----:B------:R-:W-:-:S03]  /*56a00*/  @!P0 IMAD.MOV.U32 R9, RZ, RZ, R31 ;  /* 0x000000ffff098224 */ /* 0x000fc600078e001f */
[----:B------:R-:W4:Y:S01]  /*56a10*/  LDL R31, [R1+0x131c] ;  /* 0x00131c00011f7983 */ /* 0x000f220000100800 */
[----:B------:R-:W-:-:S03]  /*56a20*/  PRMT R185, RZ, 0x7610, R185 ;  /* 0x00007610ffb97816 */ /* 0x000fc600000000b9 */
[----:B------:R0:W4:Y:S01]  /*56a30*/  @!P0 LDG.E.U8 R186, desc[UR10][R8.64] ;  /* 0x0000000a08ba8981 */ /* 0x000122000c1e1100 */
[----:B------:R-:W-:Y:S01]  /*56a40*/  PRMT R184, RZ, 0x7610, R184 ;  /* 0x00007610ffb87816 */ /* 0x000fe200000000b8 */
[----:B0-----:R-:W-:Y:S02]  /*56a50*/  @!P0 IMAD.MOV.U32 R8, RZ, RZ, R27 ;  /* 0x000000ffff088224 */ /* 0x001fe400078e001b */
[----:B------:R-:W-:Y:S01]  /*56a60*/  @!P0 IMAD.MOV.U32 R9, RZ, RZ, R28 ;  /* 0x000000ffff098224 */ /* 0x000fe200078e001c */
[----:B------:R-:W4:Y:S04]  /*56a70*/  LDL R27, [R1+0x12e0] ;  /* 0x0012e000011b7983 */ /* 0x000f280000100800 */
[----:B------:R-:W4:Y:S04]  /*56a80*/  LDL R28, [R1+0x12dc] ;  /* 0x0012dc00011c7983 */ /* 0x000f280000100800 */
[----:B------:R0:W4:Y:S02]  /*56a90*/  @!P0 LDG.E.U8 R185, desc[UR10][R8.64] ;  /* 0x0000000a08b98981 */ /* 0x000124000c1e1100 */
[----:B0-----:R-:W-:-:S02]  /*56aa0*/  @!P0 IMAD.MOV.U32 R8, RZ, RZ, R25 ;  /* 0x000000ffff088224 */ /* 0x001fc400078e0019 */
[----:B------:R-:W-:Y:S01]  /*56ab0*/  @!P0 IMAD.MOV.U32 R9, RZ, RZ, R26 ;  /* 0x000000ffff098224 */ /* 0x000fe200078e001a */
[----:B------:R-:W4:Y:S04]  /*56ac0*/  LDL R25, [R1+0x12a0] ;  /* 0x0012a00001197983 */ /* 0x000f280000100800 */
[----:B------:R-:W4:Y:S04]  /*56ad0*/  LDL R26, [R1+0x129c] ;  /* 0x00129c00011a7983 */ /* 0x000f280000100800 */
[----:B------:R2:W4:Y:S02]  /*56ae0*/  @!P0 LDG.E.U8 R184, desc[UR10][R8.64] ;  /* 0x0000000a08b88981 */ /* 0x000524000c1e1100 */
[----:B--2---:R-:W-:-:S02]  /*56af0*/  @!P0 IMAD.MOV.U32 R8, RZ, RZ, R3 ;  /* 0x000000ffff088224 */ /* 0x004fc400078e0003 */
[----:B------:R-:W2:Y:S01]  /*56b00*/  LDL R3, [R1+0x1260] ;  /* 0x0012600001037983 */ /* 0x000ea20000100800 */
[----:B------:R-:W-:Y:S01]  /*56b10*/  PRMT R183, RZ, 0x7610, R183 ;  /* 0x00007610ffb77816 */ /* 0x000fe200000000b7 */
[----:B------:R-:W-:Y:S02]  /*56b20*/  @!P0 IMAD.MOV.U32 R9, RZ, RZ, R4 ;  /* 0x000000ffff098224 */ /* 0x000fe400078e0004 */
[----:B------:R-:W2:Y:S04]  /*56b30*/  LDL R4, [R1+0x125c] ;  /* 0x00125c0001047983 */ /* 0x000ea80000100800 */
[----:B------:R3:W2:Y:S04]  /*56b40*/  @!P0 LDG.E.U8 R183, desc[UR10][R8.64] ;  /* 0x0000000a08b78981 */ /* 0x0006a8000c1e1100 */
[----:B------:R-:W2:Y:S01]  /*56b50*/  LDL.LU R39, [R1+0x11dc] ;  /* 0x0011dc0001277983 */ /* 0x000ea20000300800 */
[----:B------:R-:W-:-:S02]  /*56b60*/  PRMT R182, RZ, 0x7610, R182 ;  /* 0x00007610ffb67816 */ /* 0x000fc400000000b6 */
[----:B------:R-:W-:Y:S02]  /*56b70*/  PRMT R181, RZ, 0x7610, R181 ;  /* 0x00007610ffb57816 */ /* 0x000fe400000000b5 */
[----:B------:R-:W-:Y:S01]  /*56b80*/  PRMT R180, RZ, 0x7610, R180 ;  /* 0x00007610ffb47816 */ /* 0x000fe200000000b4 */
[----:B---3--:R-:W-:Y:S02]  /*56b90*/  @!P0 IMAD.MOV.U32 R8, RZ, RZ, R30 ;  /* 0x000000ffff088224 */ /* 0x008fe400078e001e */
[----:B------:R-:W3:Y:S01]  /*56ba0*/  LDL R30, [R1+0x1220] ;  /* 0x00122000011e7983 */ /* 0x000ee20000100800 */
[----:B----4-:R-:W-:-:S03]  /*56bb0*/  @!P0 IMAD.MOV.U32 R9, RZ, RZ, R31 ;  /* 0x000000ffff098224 */ /* 0x010fc600078e001f */
[----:B------:R-:W4:Y:S04]  /*56bc0*/  LDL.LU R48, [R1+0x11e0] ;  /* 0x0011e00001307983 */ /* 0x000f280000300800 */
[----:B------:R-:W4:Y:S04]  /*56bd0*/  LDL.LU R44, [R1+0x119c] ;  /* 0x00119c00012c7983 */ /* 0x000f280000300800 */
[----:B------:R-:W4:Y:S04]  /*56be0*/  LDL.LU R34, [R1+0x11a0] ;  /* 0x0011a00001227983 */ /* 0x000f280000300800 */
[----:B------:R0:W4:Y:S01]  /*56bf0*/  @!P0 LDG.E.U8 R182, desc[UR10][R8.64] ;  /* 0x0000000a08b68981 */ /* 0x000122000c1e1100 */
[----:B------:R-:W-:-:S02]  /*56c00*/  PRMT R179, RZ, 0x7610, R179 ;  /* 0x00007610ffb37816 */ /* 0x000fc400000000b3 */
[----:B------:R-:W-:Y:S01]  /*56c10*/  PRMT R178, RZ, 0x7610, R178 ;  /* 0x00007610ffb27816 */ /* 0x000fe200000000b2 */
[----:B------:R-:W4:Y:S04]  /*56c20*/  LDL R33, [R1+0x1354] ;  /* 0x0013540001217983 */ /* 0x000f280000100800 */
[----:B------:R-:W4:Y:S01]  /*56c30*/  LDL R32, [R1+0x1358] ;  /* 0x0013580001207983 */ /* 0x000f220000100800 */
[----:B0-----:R-:W-:Y:S02]  /*56c40*/  @!P0 IMAD.MOV.U32 R8, RZ, RZ, R27 ;  /* 0x000000ffff088224 */ /* 0x001fe400078e001b */
[----:B------:R-:W-:Y:S01]  /*56c50*/  @!P0 IMAD.MOV.U32 R9, RZ, RZ, R28 ;  /* 0x000000ffff098224 */ /* 0x000fe200078e001c */
[----:B------:R-:W-:Y:S01]  /*56c60*/  PRMT R177, RZ, 0x7610, R177 ;  /* 0x00007610ffb17816 */ /* 0x000fe200000000b1 */
[----:B------:R-:W4:Y:S04]  /*56c70*/  LDL R28, [R1+0x13cc] ;  /* 0x0013cc00011c7983 */ /* 0x000f280000100800 */
[----:B------:R0:W4:Y:S04]  /*56c80*/  @!P0 LDG.E.U8 R181, desc[UR10][R8.64] ;  /* 0x0000000a08b58981 */ /* 0x000128000c1e1100 */
[----:B------:R-:W4:Y:S01]  /*56c90*/  LDL R27, [R1+0x1314] ;  /* 0x00131400011b7983 */ /* 0x000f220000100800 */
[----:B0-----:R-:W-:-:S02]  /*56ca0*/  @!P0 IMAD.MOV.U32 R8, RZ, RZ, R25 ;  /* 0x000000ffff088224 */ /* 0x001fc400078e0019 */
[----:B------:R-:W-:Y:S01]  /*56cb0*/  @!P0 IMAD.MOV.U32 R9, RZ, RZ, R26 ;  /* 0x000000ffff098224 */ /* 0x000fe200078e001a */
[----:B------:R-:W4:Y:S04]  /*56cc0*/  LDL R25, [R1+0x1394] ;  /* 0x0013940001197983 */ /* 0x000f280000100800 */
[----:B------:R-:W4:Y:S04]  /*56cd0*/  LDL R26, [R1+0x13d0] ;  /* 0x0013d000011a7983 */ /* 0x000f280000100800 */
[----:B------:R2:W4:Y:S02]  /*56ce0*/  @!P0 LDG.E.U8 R180, desc[UR10][R8.64] ;  /* 0x0000000a08b48981 */ /* 0x000524000c1e1100 */
[----:B--2---:R-:W-:-:S02]  /*56cf0*/  @!P0 IMAD.MOV.U32 R8, RZ, RZ, R3 ;  /* 0x000000ffff088224 */ /* 0x004fc400078e0003 */
[----:B------:R-:W2:Y:S01]  /*56d00*/  LDL R3, [R1+0x1398] ;  /* 0x0013980001037983 */ /* 0x000ea20000100800 */
[----:B------:R-:W-:-:S03]  /*56d10*/  @!P0 IMAD.MOV.U32 R9, RZ, RZ, R4 ;  /* 0x000000ffff098224 */ /* 0x000fc600078e0004 */
[----:B------:R-:W2:Y:S04]  /*56d20*/  LDL R4, [R1+0x1318] ;  /* 0x0013180001047983 */ /* 0x000ea80000100800 */
[----:B------:R0:W2:Y:S02]  /*56d30*/  @!P0 LDG.E.U8 R179, desc[UR10][R8.64] ;  /* 0x0000000a08b38981 */ /* 0x0000a4000c1e1100 */
[----:B0-----:R-:W-:Y:S02]  /*56d40*/  @!P0 IMAD.MOV.U32 R9, RZ, RZ, R7 ;  /* 0x000000ffff098224 */ /* 0x001fe400078e0007 */
[----:B------:R0:W-:Y:S01]  /*56d50*/  STL [R1+0x2b50], R7 ;  /* 0x002b500701007387 */ /* 0x0001e20000100800 */
[----:B------:R-:W-:Y:S02]  /*56d60*/  PRMT R176, RZ, 0x7610, R176 ;  /* 0x00007610ffb07816 */ /* 0x000fe400000000b0 */
[----:B------:R-:W-:Y:S01]  /*56d70*/  PRMT R175, RZ, 0x7610, R175 ;  /* 0x00007610ffaf7816 */ /* 0x000fe200000000af */
[----:B0-----:R-:W2:Y:S04]  /*56d80*/  LDL.LU R7, [R1+0x1210] ;  /* 0x0012100001077983 */ /* 0x001ea80000300800 */
[----:B------:R-:W2:Y:S01]  /*56d90*/  LDL R31, [R1+0x12d4] ;  /* 0x0012d400011f7983 */ /* 0x000ea20000100800 */
[----:B---3--:R-:W-:-:S03]  /*56da0*/  @!P0 IMAD.MOV.U32 R8, RZ, RZ, R30 ;  /* 0x000000ffff088224 */ /* 0x008fc600078e001e */
[----:B------:R-:W3:Y:S04]  /*56db0*/  LDL R30, [R1+0x12d8] ;  /* 0x0012d800011e7983 */ /* 0x000ee80000100800 */
[----:B------:R4:W3:Y:S02]  /*56dc0*/  @!P0 LDG.E.U8 R178, desc[UR10][R8.64] ;  /* 0x0000000a08b28981 */ /* 0x0008e4000c1e1100 */
[----:B----4-:R-:W-:Y:S02]  /*56dd0*/  @!P0 IMAD.MOV.U32 R8, RZ, RZ, R48 ;  /* 0x000000ffff088224 */ /* 0x010fe400078e0030 */
[----:B------:R-:W-:-:S05]  /*56de0*/  @!P0 IMAD.MOV.U32 R9, RZ, RZ, R39 ;  /* 0x000000ffff098224 */ /* 0x000fca00078e0027 */
[----:B------:R0:W4:Y:S02]  /*56df0*/  @!P0 LDG.E.U8 R177, desc[UR10][R8.64] ;  /* 0x0000000a08b18981 */ /* 0x000124000c1e1100 */
[----:B0-----:R-:W-:Y:S02]  /*56e00*/  @!P0 IMAD.MOV.U32 R8, RZ, RZ, R34 ;  /* 0x000000ffff088224 */ /* 0x001fe400078e0022 */
[----:B------:R-:W-:-:S05]  /*56e10*/  @!P0 IMAD.MOV.U32 R9, RZ, RZ, R44 ;  /* 0x000000ffff098224 */ /* 0x000fca00078e002c */
[----:B------:R0:W4:Y:S02]  /*56e20*/  @!P0 LDG.E.U8 R176, desc[UR10][R8.64] ;  /* 0x0000000a08b08981 */ /* 0x000124000c1e1100 */
[----:B0-----:R-:W-:Y:S02]  /*56e30*/  @!P0 IMAD.MOV.U32 R8, RZ, RZ, R26 ;  /* 0x000000ffff088224 */ /* 0x001fe400078e001a */
[----:B------:R-:W-:Y:S01]  /*56e40*/  @!P0 IMAD.MOV.U32 R9, RZ, RZ, R28 ;  /* 0x000000ffff098224 */ /* 0x000fe200078e001c */
        /* <DEDUP_REMOVED lines=8> */
[----:B------:R-:W-:Y:S01]  /*56ed0*/  PRMT R172, RZ, 0x7610, R172 ;  /* 0x00007610ffac7816 */ /* 0x000fe200000000ac */
[----:B------:R-:W2:Y:S04]  /*56ee0*/  LDL R25, [R1+0x1254] ;  /* 0x0012540001197983 */ /* 0x000ea80000100800 */
[----:B------:R0:W2:Y:S02]  /*56ef0*/  @!P0 LDG.E.U8 R174, desc[UR10][R8.64] ;  /* 0x0000000a08ae8981 */ /* 0x0000a4000c1e1100 */
[----:B0-----:R-:W-:-:S02]  /*56f00*/  @!P0 IMAD.MOV.U32 R8, RZ, RZ, R32 ;  /* 0x000000ffff088224 */ /* 0x001fc400078e0020 */
[----:B------:R-:W-:-:S05]  /*56f10*/  @!P0 IMAD.MOV.U32 R9, RZ, RZ, R33 ;  /* 0x000000ffff098224 */ /* 0x000fca00078e0021 */
[----:B------:R0:W2:Y:S01]  /*56f20*/  @!P0 LDG.E.U8 R173, desc[UR10][R8.64] ;  /* 0x0000000a08ad8981 */ /* 0x0000a2000c1e1100 */
[----:B------:R-:W-:Y:S01]  /*56f30*/  PRMT R171, RZ, 0x7610, R171 ;  /* 0x00007610ffab7816 */ /* 0x000fe200000000ab */
[----:B0-----:R-:W-:Y:S02]  /*56f40*/  @!P0 IMAD.MOV.U32 R8, RZ, RZ, R4 ;  /* 0x000000ffff088224 */ /* 0x001fe400078e0004 */
[----:B------:R-:W-:Y:S01]  /*56f50*/  @!P0 IMAD.MOV.U32 R9, RZ, RZ, R27 ;  /* 0x000000ffff098224 */ /* 0x000fe200078e001b */
[----:B------:R-:W2:Y:S01]  /*56f60*/  LDL R4, [R1+0x1218] ;  /* 0x0012180001047983 */ /* 0x000ea20000100800 */
[----:B------:R-:W-:-:S03]  /*56f70*/  PRMT R170, RZ, 0x7610, R170 ;  /* 0x00007610ffaa7816 */ /* 0x000fc600000000aa */
[----:B------:R-:W2:Y:S04]  /*56f80*/  LDL.LU R37, [R1+0x11d4] ;  /* 0x0011d40001257983 */ /* 0x000ea80000300800 */
[----:B------:R-:W2:Y:S04]  /*56f90*/  LDL.LU R27, [R1+0x11d8] ;  /* 0x0011d800011b7983 */ /* 0x000ea80000300800 */
[----:B------:R0:W2:Y:S04]  /*56fa0*/  @!P0 LDG.E.U8 R172, desc[UR10][R8.64] ;  /* 0x0000000a08ac8981 */ /* 0x0000a8000c1e1100 */
[----:B------:R-:W2:Y:S01]  /*56fb0*/  LDL.LU R32, [R1+0x1198] ;  /* 0x0011980001207983 */ /* 0x000ea20000300800 */
[----:B------:R-:W-:-:S03]  /*56fc0*/  PRMT R169, RZ, 0x7610, R169 ;  /* 0x00007610ffa97816 */ /* 0x000fc600000000a9 */
[----:B------:R-:W2:Y:S01]  /*56fd0*/  LDL R33, [R1+0x13c4] ;  /* 0x0013c40001217983 */ /* 0x000ea20000100800 */
[----:B0-----:R-:W-:Y:S01]  /*56fe0*/  @!P0 IMAD.MOV.U32 R9, RZ, RZ, R31 ;  /* 0x000000ffff098224 */ /* 0x001fe200078e001f */
[----:B------:R-:W-:Y:S02]  /*56ff0*/  PRMT R168, RZ, 0x7610, R168 ;  /* 0x00007610ffa87816 */ /* 0x000fe400000000a8 */
[----:B------:R-:W2:Y:S01]  /*57000*/  LDL R31, [R1+0x13bc] ;  /* 0x0013bc00011f7983 */ /* 0x000ea20000100800 */
[----:B---3--:R-:W-:-:S03]  /*57010*/  @!P0 IMAD.MOV.U32 R8, RZ, RZ, R30 ;  /* 0x000000ffff088224 */ /* 0x008fc600078e001e */
[----:B------:R-:W3:Y:S04]  /*57020*/  LDL R30, [R1+0x13c0] ;  /* 0x0013c000011e7983 */ /* 0x000ee80000100800 */
[----:B------:R4:W3:Y:S02]  /*57030*/  @!P0 LDG.E.U8 R171, desc[UR10][R8.64] ;  /* 0x0000000a08ab8981 */ /* 0x0008e4000c1e1100 */
[----:B----4-:R-:W-:Y:S02]  /*57040*/  @!P0 IMAD.MOV.U32 R8, RZ, RZ, R26 ;  /* 0x000000ffff088224 */ /* 0x010fe400078e001a */
[----:B------:R-:W-:Y:S01]  /*57050*/  @!P0 IMAD.MOV.U32 R9, RZ, RZ, R28 ;  /* 0x000000ffff098224 */ /* 0x000fe200078e001c */
[----:B------:R-:W-:Y:S01]  /*57060*/  PRMT R167, RZ, 0x7610, R167 ;  /* 0x00007610ffa77816 */ /* 0x000fe200000000a7 */
[----:B------:R-:W4:Y:S04]  /*57070*/  LDL R28, [R1+0x138c] ;  /* 0x00138c00011c7983 */ /* 0x000f280000100800 */
[----:B------:R2:W4:Y:S04]  /*57080*/  @!P0 LDG.E.U8 R170, desc[UR10][R8.64] ;  /* 0x0000000a08aa8981 */ /* 0x000528000c1e1100 */
[----:B------:R-:W4:Y:S01]  /*57090*/  LDL R26, [R1+0x1390] ;  /* 0x00139000011a7983 */ /* 0x000f220000100800 */
[----:B--2---:R-:W-:-:S03]  /*570a0*/  @!P0 IMAD.MOV.U32 R8, RZ, RZ, R3 ;  /* 0x000000ffff088224 */ /* 0x004fc600078e0003 */
[----:B------:R-:W2:Y:S01]  /*570b0*/  LDL R3, [R1+0x1194] ;  /* 0x0011940001037983 */ /* 0x000ea20000100800 */
[----:B------:R-:W-:-:S03]  /*570c0*/  @!P0 IMAD.MOV.U32 R9, RZ, RZ, R25 ;  /* 0x000000ffff098224 */ /* 0x000fc600078e0019 */
[----:B------:R-:W3:Y:S04]  /*570d0*/  LDL R25, [R1+0x13c8] ;  /* 0x0013c80001197983 */ /* 0x000ee80000100800 */
[----:B------:R0:W4:Y:S02]  /*570e0*/  @!P0 LDG.E.U8 R169, desc[UR10][R8.64] ;  /* 0x0000000a08a98981 */ /* 0x000124000c1e1100 */
[----:B0-----:R-:W-:Y:S02]  /*570f0*/  @!P0 IMAD.MOV.U32 R9, RZ, RZ, R6 ;  /* 0x000000ffff098224 */ /* 0x001fe400078e0006 */
[----:B------:R0:W-:Y:S04]  /*57100*/  STL [R1+0x2b54], R6 ;  /* 0x002b540601007387 */ /* 0x0001e80000100800 */
[----:B0-----:R-:W4:Y:S01]  /*57110*/  LDL.LU R6, [R1+0x123c] ;  /* 0x00123c0001067983 */ /* 0x001f220000300800 */
[----:B------:R-:W-:-:S03]  /*57120*/  @!P0 IMAD.MOV.U32 R8, RZ, RZ, R4 ;  /* 0x000000ffff088224 */ /* 0x000fc600078e0004 */
[----:B------:R-:W4:Y:S04]  /*57130*/  LDL R4, [R1+0x134c] ;  /* 0x00134c0001047983 */ /* 0x000f280000100800 */
[----:B------:R0:W4:Y:S02]  /*57140*/  @!P0 LDG.E.U8 R168, desc[UR10][R8.64] ;  /* 0x0000000a08a88981 */ /* 0x000124000c1e1100 */
[----:B0-----:R-:W-:Y:S02]  /*57150*/  @!P0 IMAD.MOV.U32 R8, RZ, RZ, R27 ;  /* 0x000000ffff088224 */ /* 0x001fe400078e001b */
[----:B------:R-:W-:-:S05]  /*57160*/  @!P0 IMAD.MOV.U32 R9, RZ, RZ, R37 ;  /* 0x000000ffff098224 */ /* 0x000fca00078e0025 */
[----:B------:R2:W4:Y:S02]  /*57170*/  @!P0 LDG.E.U8 R167, desc[UR10][R8.64] ;  /* 0x0000000a08a78981 */ /* 0x000524000c1e1100 */
[----:B--2---:R-:W-:Y:S02]  /*57180*/  @!P0 IMAD.MOV.U32 R9, RZ, RZ, R3 ;  /* 0x000000ffff098224 */ /* 0x004fe400078e0003 */
[----:B------:R-:W2:Y:S01]  /*57190*/  LDL R3, [R1+0x1350] ;  /* 0x0013500001037983 */ /* 0x000ea20000100800 */
[----:B------:R-:W-:Y:S01]  /*571a0*/  PRMT R166, RZ, 0x7610, R166 ;  /* 0x00007610ffa67816 */ /* 0x000fe200000000a6 */
[----:B------:R-:W-:Y:S01]  /*571b0*/  @!P0 IMAD.MOV.U32 R8, RZ, RZ, R32 ;  /* 0x000000ffff088224 */ /* 0x000fe200078e0020 */
[----:B------:R-:W-:-:S04]  /*571c0*/  PRMT R165, RZ, 0x7610, R165 ;  /* 0x00007610ffa57816 */ /* 0x000fc800000000a5 */
[----:B------:R3:W2:Y:S01]  /*571d0*/  @!P0 LDG.E.U8 R166, desc[UR10][R8.64] ;  /* 0x0000000a08a68981 */ /* 0x0006a2000c1e1100 */
[----:B------:R-:W-:Y:S01]  /*571e0*/  PRMT R164, RZ, 0x7610, R164 ;  /* 0x00007610ffa47816 */ /* 0x000fe200000000a4 */
[----:B---3--:R-:W-:Y:S02]  /*571f0*/  @!P0 IMAD.MOV.U32 R8, RZ, RZ, R25 ;  /* 0x000000ffff088224 */ /* 0x008fe400078e0019 */
[----:B------:R-:W-:Y:S01]  /*57200*/  @!P0 IMAD.MOV.U32 R9, RZ, RZ, R33 ;  /* 0x000000ffff098224 */ /* 0x000fe200078e0021 */
[----:B------:R-:W3:Y:S04]  /*57210*/  LDL R25, [R1+0x1310] ;  /* 0x0013100001197983 */ /* 0x000ee80000100800 */
[----:B------:R-:W3:Y:S04]  /*57220*/  LDL R33, [R1+0x130c] ;  /* 0x00130c0001217983 */ /* 0x000ee80000100800 */
[----:B------:R0:W3:Y:S01]  /*57230*/  @!P0 LDG.E.U8 R165, desc[UR10][R8.64] ;  /* 0x0000000a08a58981 */ /* 0x0000e2000c1e1100 */
[----:B------:R-:W-:Y:S01]  /*57240*/  PRMT R163, RZ, 0x7610, R163 ;  /* 0x00007610ffa37816 */ /* 0x000fe200000000a3 */
[----:B0-----:R-:W-:-:S02]  /*57250*/  @!P0 IMAD.MOV.U32 R8, RZ, RZ, R30 ;  /* 0x000000ffff088224 */ /* 0x001fc400078e001e */
        /* <DEDUP_REMOVED lines=11> */
[----:B--2---:R-:W-:-:S03]  /*57310*/  @!P0 IMAD.MOV.U32 R8, RZ, RZ, R3 ;  /* 0x000000ffff088224 */ /* 0x004fc600078e0003 */
[----:B------:R-:W2:Y:S01]  /*57320*/  LDL R3, [R1+0x1250] ;  /* 0x0012500001037983 */ /* 0x000ea20000100800 */
[----:B------:R-:W-:-:S03]  /*57330*/  PRMT R162, RZ, 0x7610, R162 ;  /* 0x00007610ffa27816 */ /* 0x000fc600000000a2 */
[----:B------:R-:W2:Y:S01]  /*57340*/  LDL.LU R47, [R1+0x120c] ;  /* 0x00120c00012f7983 */ /* 0x000ea20000300800 */
[----:B------:R-:W-:-:S03]  /*57350*/  PRMT R161, RZ, 0x7610, R161 ;  /* 0x00007610ffa17816 */ /* 0x000fc600000000a1 */
[----:B------:R-:W2:Y:S04]  /*57360*/  LDL.LU R35, [R1+0x11cc] ;  /* 0x0011cc0001237983 */ /* 0x000ea80000300800 */
[----:B------:R3:W2:Y:S01]  /*57370*/  @!P0 LDG.E.U8 R162, desc[UR10][R8.64] ;  /* 0x0000000a08a28981 */ /* 0x0006a2000c1e1100 */
[----:B------:R-:W-:Y:S01]  /*57380*/  PRMT R160, RZ, 0x7610, R160 ;  /* 0x00007610ffa07816 */ /* 0x000fe200000000a0 */
[----:B---3--:R-:W-:Y:S02]  /*57390*/  @!P0 IMAD.MOV.U32 R8, RZ, RZ, R25 ;  /* 0x000000ffff088224 */ /* 0x008fe400078e0019 */
[----:B------:R-:W-:Y:S01]  /*573a0*/  @!P0 IMAD.MOV.U32 R9, RZ, RZ, R33 ;  /* 0x000000ffff098224 */ /* 0x000fe200078e0021 */
[----:B------:R-:W3:Y:S04]  /*573b0*/  LDL.LU R25, [R1+0x11d0] ;  /* 0x0011d00001197983 */ /* 0x000ee80000300800 */
[----:B------:R-:W3:Y:S04]  /*573c0*/  LDL.LU R45, [R1+0x118c] ;  /* 0x00118c00012d7983 */ /* 0x000ee80000300800 */
[----:B------:R0:W3:Y:S01]  /*573d0*/  @!P0 LDG.E.U8 R161, desc[UR10][R8.64] ;  /* 0x0000000a08a18981 */ /* 0x0000e2000c1e1100 */
[----:B------:R-:W-:Y:S01]  /*573e0*/  PRMT R159, RZ, 0x7610, R159 ;  /* 0x00007610ff9f7816 */ /* 0x000fe2000000009f */
[----:B0-----:R-:W-:-:S02]  /*573f0*/  @!P0 IMAD.MOV.U32 R8, RZ, RZ, R30 ;  /* 0x000000ffff088224 */ /* 0x001fc400078e001e */
[----:B------:R-:W-:Y:S01]  /*57400*/  @!P0 IMAD.MOV.U32 R9, RZ, RZ, R31 ;  /* 0x000000ffff098224 */ /* 0x000fe200078e001f */
[----:B------:R-:W3:Y:S04]  /*57410*/  LDL.LU R30, [R1+0x1190] ;  /* 0x00119000011e7983 */ /* 0x000ee80000300800 */
[----:B------:R-:W3:Y:S04]  /*57420*/  LDL R33, [R1+0x1384] ;  /* 0x0013840001217983 */ /* 0x000ee80000100800 */
[----:B------:R-:W3:Y:S04]  /*57430*/  LDL R31, [R1+0x1388] ;  /* 0x00138800011f7983 */ /* 0x000ee80000100800 */
[----:B------:R4:W3:Y:S02]  /*57440*/  @!P0 LDG.E.U8 R160, desc[UR10][R8.64] ;  /* 0x0000000a08a08981 */ /* 0x0008e4000c1e1100 */
[----:B----4-:R-:W-:-:S02]  /*57450*/  @!P0 IMAD.MOV.U32 R8, RZ, RZ, R26 ;  /* 0x000000ffff088224 */ /* 0x010fc400078e001a */
[----:B------:R-:W-:Y:S01]  /*57460*/  @!P0 IMAD.MOV.U32 R9, RZ, RZ, R28 ;  /* 0x000000ffff098224 */ /* 0x000fe200078e001c */
[----:B------:R-:W-:Y:S02]  /*57470*/  PRMT R158, RZ, 0x7610, R158 ;  /* 0x00007610ff9e7816 */ /* 0x000fe4000000009e */
[----:B------:R-:W-:Y:S02]  /*57480*/  PRMT R157, RZ, 0x7610, R157 ;  /* 0x00007610ff9d7816 */ /* 0x000fe4000000009d */
[----:B------:R-:W-:Y:S02]  /*57490*/  PRMT R156, RZ, 0x7610, R156 ;  /* 0x00007610ff9c7816 */ /* 0x000fe4000000009c */
[----:B------:R-:W-:Y:S01]  /*574a0*/  PRMT R155, RZ, 0x7610, R155 ;  /* 0x00007610ff9b7816 */ /* 0x000fe2000000009b */
[----:B------:R0:W4:Y:S01]  /*574b0*/  @!P0 LDG.E.U8 R159, desc[UR10][R8.64] ;  /* 0x0000000a089f8981 */ /* 0x000122000c1e1100 */
[----:B------:R-:W-:Y:S02]  /*574c0*/  PRMT R154, RZ, 0x7610, R154 ;  /* 0x00007610ff9a7816 */ /* 0x000fe4000000009a */
[----:B------:R-:W-:Y:S01]  /*574d0*/  PRMT R153, RZ, 0x7610, R153 ;  /* 0x00007610ff997816 */ /* 0x000fe20000000099 */
[----:B------:R-:W4:Y:S04]  /*574e0*/  LDL R28, [R1+0x133c] ;  /* 0x00133c00011c7983 */ /* 0x000f280000100800 */
[----:B------:R-:W4:Y:S01]  /*574f0*/  LDL R26, [R1+0x1340] ;  /* 0x00134000011a7983 */ /* 0x000f220000100800 */
[----:B0-----:R-:W-:-:S03]  /*57500*/  @!P0 IMAD.MOV.U32 R9, RZ, RZ, R4 ;  /* 0x000000ffff098224 */ /* 0x001fc600078e0004 */
[----:B------:R-:W4:Y:S01]  /*57510*/  LDL R4, [R1+0x137c] ;  /* 0x00137c0001047983 */ /* 0x000f220000100800 */
[----:B--2---:R-:W-:-:S03]  /*57520*/  @!P0 IMAD.MOV.U32 R8, RZ, RZ, R3 ;  /* 0x000000ffff088224 */ /* 0x004fc600078e0003 */
[----:B------:R-:W2:Y:S04]  /*57530*/  LDL R3, [R1+0x1380] ;  /* 0x0013800001037983 */ /* 0x000ea80000100800 */
[----:B------:R0:W2:Y:S02]  /*57540*/  @!P0 LDG.E.U8 R158, desc[UR10][R8.64] ;  /* 0x0000000a089e8981 */ /* 0x0000a4000c1e1100 */
[----:B0-----:R-:W-:Y:S02]  /*57550*/  @!P0 IMAD.MOV.U32 R8, RZ, RZ, R7 ;  /* 0x000000ffff088224 */ /* 0x001fe400078e0007 */
[----:B------:R-:W-:-:S05]  /*57560*/  @!P0 IMAD.MOV.U32 R9, RZ, RZ, R47 ;  /* 0x000000ffff098224 */ /* 0x000fca00078e002f */
[----:B------:R3:W2:Y:S02]  /*57570*/  @!P0 LDG.E.U8 R157, desc[UR10][R8.64] ;  /* 0x0000000a089d8981 */ /* 0x0006a4000c1e1100 */
[----:B---3--:R-:W-:Y:S02]  /*57580*/  @!P0 IMAD.MOV.U32 R8, RZ, RZ, R25 ;  /* 0x000000ffff088224 */ /* 0x008fe400078e0019 */
[----:B------:R-:W-:-:S05]  /*57590*/  @!P0 IMAD.MOV.U32 R9, RZ, RZ, R35 ;  /* 0x000000ffff098224 */ /* 0x000fca00078e0023 */
[----:B------:R0:W3:Y:S02]  /*575a0*/  @!P0 LDG.E.U8 R156, desc[UR10][R8.64] ;  /* 0x0000000a089c8981 */ /* 0x0000e4000c1e1100 */
[----:B0-----:R-:W-:Y:S02]  /*575b0*/  @!P0 IMAD.MOV.U32 R8, RZ, RZ, R30 ;  /* 0x000000ffff088224 */ /* 0x001fe400078e001e */
[----:B------:R-:W-:-:S05]  /*575c0*/  @!P0 IMAD.MOV.U32 R9, RZ, RZ, R45 ;  /* 0x000000ffff098224 */ /* 0x000fca00078e002d */
[----:B------:R0:W3:Y:S02]  /*575d0*/  @!P0 LDG.E.U8 R155, desc[UR10][R8.64] ;  /* 0x0000000a089b8981 */ /* 0x0000e4000c1e1100 */
[----:B0-----:R-:W-:Y:S02]  /*575e0*/  @!P0 IMAD.MOV.U32 R8, RZ, RZ, R31 ;  /* 0x000000ffff088224 */ /* 0x001fe400078e001f */
[----:B------:R-:W-:-:S05]  /*575f0*/  @!P0 IMAD.MOV.U32 R9, RZ, RZ, R33 ;  /* 0x000000ffff098224 */ /* 0x000fca00078e0021 */
[----:B------:R4:W3:Y:S04]  /*57600*/  @!P0 LDG.E.U8 R154, desc[UR10][R8.64] ;  /* 0x0000000a089a8981 */ /* 0x0008e8000c1e1100 */
[----:B------:R0:W-:Y:S01]  /*57610*/  STL [R1+0x2b58], R7 ;  /* 0x002b580701007387 */ /* 0x0001e20000100800 */
[----:B----4-:R-:W-:-:S03]  /*57620*/  @!P0 IMAD.MOV.U32 R9, RZ, RZ, R4 ;  /* 0x000000ffff098224 */ /* 0x010fc600078e0004 */
[----:B0-----:R-:W4:Y:S01]  /*57630*/  LDL.LU R7, [R1+0x1244] ;  /* 0x0012440001077983 */ /* 0x001f220000300800 */
[----:B------:R-:W-:Y:S02]  /*57640*/  PRMT R152, RZ, 0x7610, R152 ;  /* 0x00007610ff987816 */ /* 0x000fe40000000098 */
[----:B------:R-:W-:Y:S01]  /*57650*/  PRMT R23, RZ, 0x7610, R23 ;  /* 0x00007610ff177816 */ /* 0x000fe20000000017 */
[----:B------:R-:W3:Y:S04]  /*57660*/  LDL R49, [R1+0x1308] ;  /* 0x0013080001317983 */ /* 0x000ee80000100800 */
[----:B------:R-:W4:Y:S04]  /*57670*/  LDL R33, [R1+0x12c4] ;  /* 0x0012c40001217983 */ /* 0x000f280000100800 */
[----:B------:R-:W4:Y:S04]  /*57680*/  LDL R31, [R1+0x12c8] ;  /* 0x0012c800011f7983 */ /* 0x000f280000100800 */
[----:B------:R-:W4:Y:S01]  /*57690*/  LDL R4, [R1+0x1284] ;  /* 0x0012840001047983 */ /* 0x000f220000100800 */
[----:B--2---:R-:W-:-:S03]  /*576a0*/  @!P0 IMAD.MOV.U32 R8, RZ, RZ, R3 ;  /* 0x000000ffff088224 */ /* 0x004fc600078e0003 */
[----:B------:R-:W2:Y:S04]  /*576b0*/  LDL R3, [R1+0x1288] ;  /* 0x0012880001037983 */ /* 0x000ea80000100800 */
[----:B------:R0:W2:Y:S04]  /*576c0*/  @!P0 LDG.E.U8 R153, desc[UR10][R8.64] ;  /* 0x0000000a08998981 */ /* 0x0000a8000c1e1100 */
[----:B------:R-:W0:Y:S04]  /*576d0*/  LDL R8, [R1+0x1344] ;  /* 0x0013440001087983 */ /* 0x000e280000100800 */
[----:B------:R-:W0:Y:S02]  /*576e0*/  LDL R9, [R1+0x1348] ;  /* 0x0013480001097983 */ /* 0x000e240000100800 */
[----:B0-----:R-:W-:-:S04]  /*576f0*/  @!P0 LOP3.LUT R9, R9, R8, RZ, 0x3c, !PT ;  /* 0x0000000809098212 */ /* 0x001fc800078e3cff */
[----:B------:R-:W-:-:S04]  /*57700*/  @!P0 LOP3.LUT R8, R9, R8, RZ, 0x3c, !PT ;  /* 0x0000000809088212 */ /* 0x000fc800078e3cff */
[----:B------:R-:W-:-:S05]  /*57710*/  @!P0 LOP3.LUT R9, R9, R8, RZ, 0x3c, !PT ;  /* 0x0000000809098212 */ /* 0x000fca00078e3cff */
[----:B------:R0:W2:Y:S02]  /*57720*/  @!P0 LDG.E.U8 R152, desc[UR10][R8.64] ;  /* 0x0000000a08988981 */ /* 0x0000a4000c1e1100 */
[----:B0-----:R-:W-:Y:S02]  /*57730*/  @!P0 IMAD.MOV.U32 R8, RZ, RZ, R26 ;  /* 0x000000ffff088224 */ /* 0x001fe400078e001a */
[----:B------:R-:W-:Y:S01]  /*57740*/  @!P0 IMAD.MOV.U32 R9, RZ, RZ, R28 ;  /* 0x000000ffff098224 */ /* 0x000fe200078e001c */
[----:B------:R-:W2:Y:S04]  /*57750*/  LDL R26, [R1+0x1248] ;  /* 0x00124800011a7983 */ /* 0x000ea80000100800 */
[----:B------:R-:W2:Y:S04]  /*57760*/  LDL.LU R28, [R1+0x1204] ;  /* 0x00120400011c7983 */ /* 0x000ea80000300800 */
[----:B------:R3:W2:Y:S04]  /*57770*/  @!P0 LDG.E.U8 R23, desc[UR10][R8.64] ;  /* 0x0000000a08178981 */ /* 0x0006a8000c1e1100 */
[----:B------:R-:W4:Y:S01]  /*57780*/  LDL R9, [R1+0x1304] ;  /* 0x0013040001097983 */ /* 0x000f220000100800 */
[----:B------:R-:W-:Y:S01]  /*57790*/  PRMT R22, RZ, 0x7610, R22 ;  /* 0x00007610ff167816 */ /* 0x000fe20000000016 */
[----:B---3--:R-:W-:Y:S01]  /*577a0*/  @!P0 IMAD.MOV.U32 R8, RZ, RZ, R49 ;  /* 0x000000ffff088224 */ /* 0x008fe200078e0031 */
[----:B------:R-:W-:Y:S01]  /*577b0*/  PRMT R21, RZ, 0x7610, R21 ;  /* 0x00007610ff157816 */ /* 0x000fe20000000015 */
[----:B------:R-:W3:Y:S01]  /*577c0*/  LDL.LU R49, [R1+0x11c8] ;  /* 0x0011c80001317983 */ /* 0x000ee20000300800 */
[----:B------:R-:W-:-:S02]  /*577d0*/  PRMT R20, RZ, 0x7610, R20 ;  /* 0x00007610ff147816 */ /* 0x000fc40000000014 */
[----:B------:R-:W-:Y:S01]  /*577e0*/  PRMT R19, RZ, 0x7610, R19 ;  /* 0x00007610ff137816 */ /* 0x000fe20000000013 */
[----:B----4-:R0:W4:Y:S02]  /*577f0*/  @!P0 LDG.E.U8 R22, desc[UR10][R8.64] ;  /* 0x0000000a08168981 */ /* 0x010124000c1e1100 */
[----:B0-----:R-:W-:Y:S02]  /*57800*/  @!P0 IMAD.MOV.U32 R8, RZ, RZ, R31 ;  /* 0x000000ffff088224 */ /* 0x001fe400078e001f */
[----:B------:R-:W-:Y:S02]  /*57810*/  @!P0 IMAD.MOV.U32 R9, RZ, RZ, R33 ;  /* 0x000000ffff098224 */ /* 0x000fe400078e0021 */
[----:B------:R-:W4:Y:S04]  /*57820*/  LDL.LU R33, [R1+0x11c4] ;  /* 0x0011c40001217983 */ /* 0x000f280000300800 */
[----:B------:R0:W4:Y:S02]  /*57830*/  @!P0 LDG.E.U8 R21, desc[UR10][R8.64] ;  /* 0x0000000a08158981 */ /* 0x000124000c1e1100 */
[----:B0-----:R-:W-:-:S02]  /*57840*/  @!P0 IMAD.MOV.U32 R9, RZ, RZ, R4 ;  /* 0x000000ffff098224 */ /* 0x001fc400078e0004 */
[----:B--2---:R-:W-:Y:S01]  /*57850*/  @!P0 IMAD.MOV.U32 R8, RZ, RZ, R3 ;  /* 0x000000ffff088224 */ /* 0x004fe200078e0003 */
[----:B------:R-:W2:Y:S04]  /*57860*/  LDL R4, [R1+0x1184] ;  /* 0x0011840001047983 */ /* 0x000ea80000100800 */
[----:B------:R-:W2:Y:S04]  /*57870*/  LDL.LU R3, [R1+0x1188] ;  /* 0x0011880001037983 */ /* 0x000ea80000300800 */
[----:B------:R0:W2:Y:S01]  /*57880*/  @!P0 LDG.E.U8 R20, desc[UR10][R8.64] ;  /* 0x0000000a08148981 */ /* 0x0000a2000c1e1100 */
[----:B------:R-:W-:Y:S01]  /*57890*/  PRMT R18, RZ, 0x7610, R18 ;  /* 0x00007610ff127816 */ /* 0x000fe20000000012 */
[----:B0-----:R-:W-:-:S02]  /*578a0*/  @!P0 IMAD.MOV.U32 R8, RZ, RZ, R26 ;  /* 0x000000ffff088224 */ /* 0x001fc400078e001a */
[----:B------:R-:W-:-:S05]  /*578b0*/  @!P0 IMAD.MOV.U32 R9, RZ, RZ, R7 ;  /* 0x000000ffff098224 */ /* 0x000fca00078e0007 */
[----:B------:R0:W2:Y:S01]  /*578c0*/  @!P0 LDG.E.U8 R19, desc[UR10][R8.64] ;  /* 0x0000000a08138981 */ /* 0x0000a2000c1e1100 */
[----:B------:R-:W-:Y:S01]  /*578d0*/  PRMT R17, RZ, 0x7610, R17 ;  /* 0x00007610ff117816 */ /* 0x000fe20000000011 */
[----:B0-----:R-:W-:Y:S02]  /*578e0*/  @!P0 IMAD.MOV.U32 R8, RZ, RZ, R0 ;  /* 0x000000ffff088224 */ /* 0x001fe400078e0000 */
[----:B------:R-:W-:-:S05]  /*578f0*/  @!P0 IMAD.MOV.U32 R9, RZ, RZ, R28 ;  /* 0x000000ffff098224 */ /* 0x000fca00078e001c */
[----:B------:R3:W2:Y:S04]  /*57900*/  @!P0 LDG.E.U8 R18, desc[UR10][R8.64] ;  /* 0x0000000a08128981 */ /* 0x0006a8000c1e1100 */
[----:B------:R0:W-:Y:S01]  /*57910*/  STL [R1+0x2b5c], R7 ;  /* 0x002b5c0701007387 */ /* 0x0001e20000100800 */
[----:B------:R-:W-:Y:S01]  /*57920*/  PRMT R16, RZ, 0x7610, R16 ;  /* 0x00007610ff107816 */ /* 0x000fe20000000010 */
[----:B---3--:R-:W-:Y:S02]  /*57930*/  @!P0 IMAD.MOV.U32 R8, RZ, RZ, R49 ;  /* 0x000000ffff088224 */ /* 0x008fe400078e0031 */
[----:B0-----:R-:W3:Y:S04]  /*57940*/  LDL.LU R7, [R1+0x1240] ;  /* 0x0012400001077983 */ /* 0x001ee80000300800 */
[----:B------:R0:W-:Y:S04]  /*57950*/  STL [R1+0x2b60], R0 ;  /* 0x002b600001007387 */ /* 0x0001e80000100800 */
[----:B0-----:R-:W3:Y:S04]  /*57960*/  LDL.LU R0, [R1+0x127c] ;  /* 0x00127c0001007983 */ /* 0x001ee80000300800 */
[----:B------:R-:W3:Y:S04]  /*57970*/  LDL.LU R31, [R1+0x11bc] ;  /* 0x0011bc00011f7983 */ /* 0x000ee80000300800 */
[----:B------:R-:W3:Y:S01]  /*57980*/  LDL.LU R26, [R1+0x11fc] ;  /* 0x0011fc00011a7983 */ /* 0x000ee20000300800 */
[----:B----4-:R-:W-:-:S05]  /*57990*/  @!P0 IMAD.MOV.U32 R9, RZ, RZ, R33 ;  /* 0x000000ffff098224 */ /* 0x010fca00078e0021 */
[----:B------:R2:W4:Y:S02]  /*579a0*/  @!P0 LDG.E.U8 R17, desc[UR10][R8.64] ;  /* 0x0000000a08118981 */ /* 0x000524000c1e1100 */
[----:B--2---:R-:W-:Y:S02]  /*579b0*/  @!P0 IMAD.MOV.U32 R8, RZ, RZ, R3 ;  /* 0x000000ffff088224 */ /* 0x004fe400078e0003 */
[----:B------:R-:W-:Y:S02]  /*579c0*/  @!P0 IMAD.MOV.U32 R9, RZ, RZ, R4 ;  /* 0x000000ffff098224 */ /* 0x000fe400078e0004 */
[----:B------:R-:W2:Y:S04]  /*579d0*/  LDL.LU R4, [R1+0x11c0] ;  /* 0x0011c00001047983 */ /* 0x000ea80000300800 */
[----:B------:R0:W4:Y:S04]  /*579e0*/  @!P0 LDG.E.U8 R16, desc[UR10][R8.64] ;  /* 0x0000000a08108981 */ /* 0x000128000c1e1100 */
[----:B------:R-:W0:Y:S04]  /*579f0*/  LDL R8, [R1+0x12fc] ;  /* 0x0012fc0001087983 */ /* 0x000e280000100800 */
[----:B------:R-:W0:Y:S01]  /*57a00*/  LDL R9, [R1+0x1300] ;  /* 0x0013000001097983 */ /* 0x000e220000100800 */
[----:B------:R-:W-:-:S02]  /*57a10*/  PRMT R15, RZ, 0x7610, R15 ;  /* 0x00007610ff0f7816 */ /* 0x000fc4000000000f */
[----:B0-----:R-:W-:-:S04]  /*57a20*/  @!P0 LOP3.LUT R9, R9, R8, RZ, 0x3c, !PT ;  /* 0x0000000809098212 */ /* 0x001fc800078e3cff */
[----:B------:R-:W-:-:S04]  /*57a30*/  @!P0 LOP3.LUT R8, R9, R8, RZ, 0x3c, !PT ;  /* 0x0000000809088212 */ /* 0x000fc800078e3cff */
[----:B------:R-:W-:-:S05]  /*57a40*/  @!P0 LOP3.LUT R9, R9, R8, RZ, 0x3c, !PT ;  /* 0x0000000809098212 */ /* 0x000fca00078e3cff */
[----:B------:R0:W4:Y:S04]  /*57a50*/  @!P0 LDG.E.U8 R15, desc[UR10][R8.64] ;  /* 0x0000000a080f8981 */ /* 0x000128000c1e1100 */
[----:B------:R-:W0:Y:S04]  /*57a60*/  LDL R8, [R1+0x12bc] ;  /* 0x0012bc0001087983 */ /* 0x000e280000100800 */
[----:B------:R-:W0:Y:S01]  /*57a70*/  LDL R9, [R1+0x12c0] ;  /* 0x0012c00001097983 */ /* 0x000e220000100800 */
[----:B------:R-:W-:Y:S02]  /*57a80*/  PRMT R14, RZ, 0x7610, R14 ;  /* 0x00007610ff0e7816 */ /* 0x000fe4000000000e */
[----:B0-----:R-:W-:-:S04]  /*57a90*/  @!P0 LOP3.LUT R9, R9, R8, RZ, 0x3c, !PT ;  /* 0x0000000809098212 */ /* 0x001fc800078e3cff */
[----:B------:R-:W-:-:S04]  /*57aa0*/  @!P0 LOP3.LUT R8, R9, R8, RZ, 0x3c, !PT ;  /* 0x0000000809088212 */ /* 0x000fc800078e3cff */
[----:B------:R-:W-:-:S05]  /*57ab0*/  @!P0 LOP3.LUT R9, R9, R8, RZ, 0x3c, !PT ;  /* 0x0000000809098212 */ /* 0x000fca00078e3cff */
[----:B------:R0:W4:Y:S04]  /*57ac0*/  @!P0 LDG.E.U8 R14, desc[UR10][R8.64] ;  /* 0x0000000a080e8981 */ /* 0x000128000c1e1100 */
[----:B------:R-:W0:Y:S04]  /*57ad0*/  LDL R9, [R1+0x1280] ;  /* 0x0012800001097983 */ /* 0x000e280000100800 */
[----:B------:R1:W-:Y:S04]  /*57ae0*/  STL.64 [R1+0x2de8], R150 ;  /* 0x002de89601007387 */ /* 0x0003e80000100a00 */
[----:B-1----:R-:W4:Y:S04]  /*57af0*/  LDL.LU R150, [R1+0xfa0] ;  /* 0x000fa00001967983 */ /* 0x002f280000300800 */
[----:B------:R-:W4:Y:S04]  /*57b00*/  LDL.LU R151, [R1+0xf8c] ;  /* 0x000f8c0001977983 */ /* 0x000f280000300800 */
[----:B------:R1:W-:Y:S04]  /*57b10*/  STL [R1+0x2de4], R149 ;  /* 0x002de49501007387 */ /* 0x0003e80000100800 */
[----:B-1----:R-:W4:Y:S04]  /*57b20*/  LDL.LU R149, [R1+0xfb4] ;  /* 0x000fb40001957983 */ /* 0x002f280000300800 */
[----:B------:R1:W-:Y:S04]  /*57b30*/  STL [R1+0x2de0], R50 ;  /* 0x002de03201007387 */ /* 0x0003e80000100800 */
[----:B-1----:R-:W4:Y:S04]  /*57b40*/  LDL.LU R50, [R1+0xfc8] ;  /* 0x000fc80001327983 */ /* 0x002f280000300800 */
[----:B------:R1:W-:Y:S04]  /*57b50*/  STL.64 [R1+0x2dd8], R48 ;  /* 0x002dd83001007387 */ /* 0x0003e80000100a00 */
[----:B-1----:R-:W4:Y:S04]  /*57b60*/  LDL.LU R48, [R1+0xff0] ;  /* 0x000ff00001307983 */ /* 0x002f280000300800 */
[----:B------:R-:W4:Y:S04]  /*57b70*/  LDL.LU R49, [R1+0xfdc] ;  /* 0x000fdc0001317983 */ /* 0x000f280000300800 */
[----:B------:R1:W-:Y:S04]  /*57b80*/  STL.64 [R1+0x2dd0], R46 ;  /* 0x002dd02e01007387 */ /* 0x0003e80000100a00 */
[----:B-1----:R-:W2:Y:S04]  /*57b90*/  LDL.LU R46, [R1+0x1018] ;  /* 0x00101800012e7983 */ /* 0x002ea80000300800 */
        /* <DEDUP_REMOVED lines=11> */
[----:B-1----:R-:W4:Y:S04]  /*57c50*/  LDL.LU R38, [R1+0x10b8] ;  /* 0x0010b80001267983 */ /* 0x002f280000300800 */
[----:B------:R-:W4:Y:S04]  /*57c60*/  LDL.LU R39, [R1+0x10a4] ;  /* 0x0010a40001277983 */ /* 0x000f280000300800 */
[----:B------:R1:W-:Y:S04]  /*57c70*/  STL.64 [R1+0x2da8], R36 ;  /* 0x002da82401007387 */ /* 0x0003e80000100a00 */
[----:B-1----:R-:W4:Y:S04]  /*57c80*/  LDL.LU R36, [R1+0x10e0] ;  /* 0x0010e00001247983 */ /* 0x002f280000300800 */
[----:B------:R-:W4:Y:S04]  /*57c90*/  LDL.LU R37, [R1+0x10cc] ;  /* 0x0010cc0001257983 */ /* 0x000f280000300800 */
[----:B------:R1:W-:Y:S04]  /*57ca0*/  STL.64 [R1+0x2da0], R34 ;  /* 0x002da02201007387 */ /* 0x0003e80000100a00 */
[----:B-1----:R-:W4:Y:S04]  /*57cb0*/  LDL.LU R34, [R1+0x1108] ;  /* 0x0011080001227983 */ /* 0x002f280000300800 */
[----:B------:R-:W4:Y:S01]  /*57cc0*/  LDL.LU R35, [R1+0x10f4] ;  /* 0x0010f40001237983 */ /* 0x000f220000300800 */
[----:B------:R-:W1:Y:S01]  /*57cd0*/  S2R R238, SR_TID.X ;  /* 0x0000000000ee7919 */ /* 0x000e620000002100 */
[----:B------:R-:W1:Y:S01]  /*57ce0*/  S2R R237, SR_TID.X ;  /* 0x0000000000ed7919 */ /* 0x000e620000002100 */
[----:B------:R-:W-:-:S02]  /*57cf0*/  PRMT R13, RZ, 0x7610, R13 ;  /* 0x00007610ff0d7816 */ /* 0x000fc4000000000d */
[----:B------:R-:W-:Y:S02]  /*57d00*/  PRMT R11, RZ, 0x7610, R11 ;  /* 0x00007610ff0b7816 */ /* 0x000fe4000000000b */
[----:B------:R-:W-:Y:S01]  /*57d10*/  PRMT R10, RZ, 0x7610, R10 ;  /* 0x00007610ff0a7816 */ /* 0x000fe2000000000a */
[----:B------:R3:W-:Y:S04]  /*57d20*/  STL.64 [R1+0x2d98], R32 ;  /* 0x002d982001007387 */ /* 0x0007e80000100a00 */
[----:B---3--:R-:W3:Y:S04]  /*57d30*/  LDL.LU R32, [R1+0x1130] ;  /* 0x0011300001207983 */ /* 0x008ee80000300800 */
[----:B------:R-:W3:Y:S04]  /*57d40*/  LDL.LU R33, [R1+0x111c] ;  /* 0x00111c0001217983 */ /* 0x000ee80000300800 */
[----:B------:R1:W-:Y:S04]  /*57d50*/  STL.64 [R1+0x2d90], R30 ;  /* 0x002d901e01007387 */ /* 0x0003e80000100a00 */
[----:B-1----:R-:W3:Y:S01]  /*57d60*/  LDL.LU R30, [R1+0x1158] ;  /* 0x00115800011e7983 */ /* 0x002ee20000300800 */
[----:B------:R-:W-:-:S02]  /*57d70*/  LOP3.LUT R238, R238, 0x7f, RZ, 0xc0, !PT ;  /* 0x0000007feeee7812 */ /* 0x000fc400078ec0ff */
[----:B------:R-:W-:Y:S02]  /*57d80*/  LOP3.LUT R237, R237, 0x7f, RZ, 0xc0, !PT ;  /* 0x0000007feded7812 */ /* 0x000fe400078ec0ff */
[----:B------:R-:W-:Y:S02]  /*57d90*/  LOP3.LUT R238, R238, 0x20, RZ, 0x3c, !PT ;  /* 0x00000020eeee7812 */ /* 0x000fe400078e3cff */
[----:B------:R-:W-:-:S03]  /*57da0*/  LOP3.LUT R237, R237, 0x30, RZ, 0x3c, !PT ;  /* 0x00000030eded7812 */ /* 0x000fc600078e3cff */
        /* <DEDUP_REMOVED lines=26> */
[----:B------:R-:W-:Y:S01]  /*57f50*/  STS.U8 [R237+UR4+0xa980], R119 ;  /* 0x00a98077ed007988 */ /* 0x000fe20008000004 */
[----:B0-----:R-:W-:-:S02]  /*57f60*/  @!P0 IMAD.MOV.U32 R8, RZ, RZ, R9 ;  /* 0x000000ffff088224 */ /* 0x001fc400078e0009 */
[----:B------:R-:W-:-:S05]  /*57f70*/  @!P0 IMAD.MOV.U32 R9, RZ, RZ, R0 ;  /* 0x000000ffff098224 */ /* 0x000fca00078e0000 */
[----:B------:R0:W3:Y:S02]  /*57f80*/  @!P0 LDG.E.U8 R13, desc[UR10][R8.64] ;  /* 0x0000000a080d8981 */ /* 0x0000e4000c1e1100 */
[----:B0-----:R-:W-:Y:S02]  /*57f90*/  @!P0 IMAD.MOV.U32 R8, RZ, RZ, R7 ;  /* 0x000000ffff088224 */ /* 0x001fe400078e0007 */
[----:B------:R-:W-:-:S05]  /*57fa0*/  @!P0 IMAD.MOV.U32 R9, RZ, RZ, R6 ;  /* 0x000000ffff098224 */ /* 0x000fca00078e0006 */
[----:B------:R0:W3:Y:S02]  /*57fb0*/  @!P0 LDG.E.U8 R11, desc[UR10][R8.64] ;  /* 0x0000000a080b8981 */ /* 0x0000e4000c1e1100 */
[----:B0-----:R-:W-:Y:S02]  /*57fc0*/  @!P0 IMAD.MOV.U32 R8, RZ, RZ, R239 ;  /* 0x000000ffff088224 */ /* 0x001fe400078e00ef */
[----:B------:R-:W-:-:S05]  /*57fd0*/  @!P0 IMAD.MOV.U32 R9, RZ, RZ, R26 ;  /* 0x000000ffff098224 */ /* 0x000fca00078e001a */
[----:B------:R0:W3:Y:S02]  /*57fe0*/  @!P0 LDG.E.U8 R10, desc[UR10][R8.64] ;  /* 0x0000000a080a8981 */ /* 0x0000e4000c1e1100 */
[----:B0-----:R-:W-:Y:S02]  /*57ff0*/  @!P0 IMAD.MOV.U32 R9, RZ, RZ, R31 ;  /* 0x000000ffff098224 */ /* 0x001fe400078e001f */
[----:B------:R-:W3:Y:S04]  /*58000*/  LDL.LU R31, [R1+0x1144] ;  /* 0x00114400011f7983 */ /* 0x000ee80000300800 */
[----:B------:R0:W-:Y:S04]  /*58010*/  STL.64 [R1+0x2d88], R28 ;  /* 0x002d881c01007387 */ /* 0x0001e80000100a00 */
[----:B0-----:R-:W3:Y:S04]  /*58020*/  LDL.LU R29, [R1+0x116c] ;  /* 0x00116c00011d7983 */ /* 0x001ee80000300800 */
[----:B------:R-:W-:Y:S04]  /*58030*/  STL.64 [R1+0x2d80], R26 ;  /* 0x002d801a01007387 */ /* 0x000fe80000100a00 */
[----:B------:R-:W-:Y:S04]  /*58040*/  STL.64 [R1+0x2d78], R24 ;  /* 0x002d781801007387 */ /* 0x000fe80000100a00 */
[----:B------:R-:W-:Y:S04]  /*58050*/  STL [R1+0x3000], R148 ;  /* 0x0030009401007387 */ /* 0x000fe80000100800 */
[----:B------:R-:W-:Y:S04]  /*58060*/  STL.64 [R1+0x2ff8], R146 ;  /* 0x002ff89201007387 */ /* 0x000fe80000100a00 */
[----:B------:R-:W-:Y:S04]  /*58070*/  STL [R1+0x2ff0], R145 ;  /* 0x002ff09101007387 */ /* 0x000fe80000100800 */
        /* <DEDUP_REMOVED lines=18> */
[----:B--2---:R-:W-:Y:S04]  /*581a0*/  STS.U8 [R237+UR4+0x2d80], R40 ;  /* 0x002d8028ed007988 */ /* 0x004fe80008000004 */
[----:B----4-:R-:W-:Y:S04]  /*581b0*/  STS.U8 [R237+UR4+0x3180], R41 ;  /* 0x00318029ed007988 */ /* 0x010fe80008000004 */
[----:B------:R-:W-:Y:S04]  /*581c0*/  STS.U8 [R237+UR4+0x2580], R38 ;  /* 0x00258026ed007988 */ /* 0x000fe80008000004 */
[----:B------:R-:W-:Y:S04]  /*581d0*/  STS.U8 [R237+UR4+0x2980], R39 ;  /* 0x00298027ed007988 */ /* 0x000fe80008000004 */
[----:B------:R-:W-:Y:S04]  /*581e0*/  STS.U8 [R237+UR4+0x1d80], R36 ;  /* 0x001d8024ed007988 */ /* 0x000fe80008000004 */
[----:B------:R-:W-:Y:S04]  /*581f0*/  STS.U8 [R237+UR4+0x2180], R37 ;  /* 0x00218025ed007988 */ /* 0x000fe80008000004 */
[----:B------:R0:W-:Y:S04]  /*58200*/  STS.U8 [R237+UR4+0x1580], R34 ;  /* 0x00158022ed007988 */ /* 0x0001e80008000004 */
[----:B------:R1:W-:Y:S04]  /*58210*/  STS.U8 [R237+UR4+0x1980], R35 ;  /* 0x00198023ed007988 */ /* 0x0003e80008000004 */
[----:B0-----:R-:W2:Y:S04]  /*58220*/  LDL.LU R34, [R1+0x1168] ;  /* 0x0011680001227983 */ /* 0x001ea80000300800 */
[----:B-1----:R-:W4:Y:S04]  /*58230*/  LDL.LU R35, [R1+0x1154] ;  /* 0x0011540001237983 */ /* 0x002f280000300800 */
[----:B------:R-:W4:Y:S04]  /*58240*/  LDL.LU R36, [R1+0x1140] ;  /* 0x0011400001247983 */ /* 0x000f280000300800 */
[----:B------:R-:W4:Y:S04]  /*58250*/  LDL.LU R37, [R1+0x112c] ;  /* 0x00112c0001257983 */ /* 0x000f280000300800 */
[----:B------:R-:W4:Y:S04]  /*58260*/  LDL.LU R38, [R1+0x1118] ;  /* 0x0011180001267983 */ /* 0x000f280000300800 */
[----:B------:R-:W4:Y:S04]  /*58270*/  LDL.LU R39, [R1+0x1104] ;  /* 0x0011040001277983 */ /* 0x000f280000300800 */
[----:B------:R-:W4:Y:S04]  /*58280*/  LDL.LU R40, [R1+0x10f0] ;  /* 0x0010f00001287983 */ /* 0x000f280000300800 */
[----:B------:R-:W4:Y:S04]  /*58290*/  LDL.LU R41, [R1+0x10dc] ;  /* 0x0010dc0001297983 */ /* 0x000f280000300800 */
[----:B------:R0:W-:Y:S02]  /*582a0*/  STS.U8 [R237+UR4+0xad80], R236 ;  /* 0x00ad80eced007988 */ /* 0x0001e40008000004 */
[----:B0-----:R-:W0:Y:S02]  /*582b0*/  S2R R236, SR_TID.X ;  /* 0x0000000000ec7919 */ /* 0x001e240000002100 */
[----:B------:R1:W-:Y:S04]  /*582c0*/  STS.U8 [R237+UR4+0x3580], R42 ;  /* 0x0035802aed007988 */ /* 0x0003e80008000004 */
[----:B------:R1:W-:Y:S04]  /*582d0*/  STS.U8 [R237+UR4+0x3980], R43 ;  /* 0x0039802bed007988 */ /* 0x0003e80008000004 */
[----:B------:R1:W-:Y:S04]  /*582e0*/  STS.U8 [R237+UR4+0x3d80], R44 ;  /* 0x003d802ced007988 */ /* 0x0003e80008000004 */
[----:B------:R0:W-:Y:S01]  /*582f0*/  STS.U8 [R237+UR4+0x4180], R45 ;  /* 0x0041802ded007988 */ /* 0x0001e20008000004 */
[----:B------:R-:W-:-:S03]  /*58300*/  PRMT R2, RZ, 0x7610, R2 ;  /* 0x00007610ff027816 */ /* 0x000fc60000000002 */
[----:B------:R0:W-:Y:S01]  /*58310*/  STS.U8 [R237+UR4+0x4580], R46 ;  /* 0x0045802eed007988 */ /* 0x0001e20008000004 */
[----:B------:R-:W-:-:S03]  /*58320*/  @!P0 IMAD.MOV.U32 R8, RZ, RZ, R4 ;  /* 0x000000ffff088224 */ /* 0x000fc600078e0004 */
[----:B-1----:R-:W4:Y:S04]  /*58330*/  LDL.LU R42, [R1+0x10c8] ;  /* 0x0010c800012a7983 */ /* 0x002f280000300800 */
[----:B------:R-:W4:Y:S04]  /*58340*/  LDL.LU R43, [R1+0x10b4] ;  /* 0x0010b400012b7983 */ /* 0x000f280000300800 */
[----:B------:R-:W4:Y:S04]  /*58350*/  LDL.LU R44, [R1+0x10a0] ;  /* 0x0010a000012c7983 */ /* 0x000f280000300800 */
[----:B0-----:R-:W4:Y:S04]  /*58360*/  LDL.LU R45, [R1+0x108c] ;  /* 0x00108c00012d7983 */ /* 0x001f280000300800 */
[----:B------:R0:W-:Y:S04]  /*58370*/  STS.U8 [R237+UR4+0x4980], R47 ;  /* 0x0049802fed007988 */ /* 0x0001e80008000004 */
[----:B------:R-:W4:Y:S04]  /*58380*/  LDL.LU R46, [R1+0x1078] ;  /* 0x00107800012e7983 */ /* 0x000f280000300800 */
[----:B------:R1:W-:Y:S04]  /*58390*/  STS.U8 [R237+UR4+0x4d80], R48 ;  /* 0x004d8030ed007988 */ /* 0x0003e80008000004 */
[----:B------:R1:W-:Y:S04]  /*583a0*/  STS.U8 [R237+UR4+0x5180], R49 ;  /* 0x00518031ed007988 */ /* 0x0003e80008000004 */
[----:B------:R1:W-:Y:S04]  /*583b0*/  STS.U8 [R237+UR4+0x5580], R50 ;  /* 0x00558032ed007988 */ /* 0x0003e80008000004 */
[----:B---3--:R-:W-:Y:S04]  /*583c0*/  STS.U8 [R237+UR4+0x580], R30 ;  /* 0x0005801eed007988 */ /* 0x008fe80008000004 */
[----:B------:R-:W-:Y:S04]  /*583d0*/  STS.U8 [R237+UR4+0xd80], R32 ;  /* 0x000d8020ed007988 */ /* 0x000fe80008000004 */
[----:B------:R-:W-:Y:S04]  /*583e0*/  STS.U8 [R237+UR4+0x1180], R33 ;  /* 0x00118021ed007988 */ /* 0x000fe80008000004 */
[----:B0-----:R-:W3:Y:S04]  /*583f0*/  LDL.LU R47, [R1+0x1064] ;  /* 0x00106400012f7983 */ /* 0x001ee80000300800 */
[----:B------:R0:W-:Y:S04]  /*58400*/  STS.U8 [R237+UR4+0x5980], R149 ;  /* 0x00598095ed007988 */ /* 0x0001e80008000004 */
[----:B-1----:R-:W3:Y:S04]  /*58410*/  LDL.LU R48, [R1+0x1050] ;  /* 0x0010500001307983 */ /* 0x002ee80000300800 */
[----:B------:R-:W3:Y:S04]  /*58420*/  LDL.LU R49, [R1+0x103c] ;  /* 0x00103c0001317983 */ /* 0x000ee80000300800 */
[----:B------:R1:W-:Y:S04]  /*58430*/  STS.U8 [R237+UR4+0x5d80], R150 ;  /* 0x005d8096ed007988 */ /* 0x0003e80008000004 */
[----:B------:R1:W-:Y:S04]  /*58440*/  STS.U8 [R237+UR4+0x6180], R151 ;  /* 0x00618097ed007988 */ /* 0x0003e80008000004 */
[----:B------:R-:W3:Y:S04]  /*58450*/  LDL.LU R50, [R1+0x1028] ;  /* 0x0010280001327983 */ /* 0x000ee80000300800 */
[----:B------:R-:W-:Y:S04]  /*58460*/  STS.U8 [R237+UR4+0xb180], R252 ;  /* 0x00b180fced007988 */ /* 0x000fe80008000004 */
[----:B------:R-:W-:Y:S01]  /*58470*/  STS.U8 [R237+UR4+0xb580], R247 ;  /* 0x00b580f7ed007988 */ /* 0x000fe20008000004 */
[----:B------:R-:W-:-:S03]  /*58480*/  LOP3.LUT R236, R236, 0x7f, RZ, 0xc0, !PT ;  /* 0x0000007fecec7812 */ /* 0x000fc600078ec0ff */
[----:B------:R-:W-:Y:S04]  /*58490*/  STS.U8 [R237+UR4+0xb980], R242 ;  /* 0x00b980f2ed007988 */ /* 0x000fe80008000004 */
[----:B------:R-:W-:Y:S04]  /*584a0*/  STS.U8 [R237+UR4+0xbd80], R230 ;  /* 0x00bd80e6ed007988 */ /* 0x000fe80008000004 */
[----:B------:R-:W-:Y:S01]  /*584b0*/  STS.U8 [R237+UR4+0xc180], R225 ;  /* 0x00c180e1ed007988 */ /* 0x000fe20008000004 */
        /* <DEDUP_REMOVED lines=16> */
[----:B------:R-:W3:Y:S04]  /*585c0*/  @!P0 LDG.E.U8 R2, desc[UR10][R8.64] ;  /* 0x0000000a08028981 */ /* 0x000ee8000c1e1100 */
[----:B0-----:R-:W3:Y:S04]  /*585d0*/  LDL.LU R149, [R1+0x1014] ;  /* 0x0010140001957983 */ /* 0x001ee80000300800 */
[----:B-1----:R-:W3:Y:S04]  /*585e0*/  LDL.LU R150, [R1+0x1000] ;  /* 0x0010000001967983 */ /* 0x002ee80000300800 */
[----:B------:R-:W3:Y:S04]  /*585f0*/  LDL.LU R151, [R1+0xfec] ;  /* 0x000fec0001977983 */ /* 0x000ee80000300800 */
[----:B------:R-:W-:Y:S04]  /*58600*/  STS.U8 [R237+UR4+0x980], R31 ;  /* 0x0009801fed007988 */ /* 0x000fe80008000004 */
[----:B------:R-:W-:Y:S04]  /*58610*/  STS.U8 [R237+UR4+0x180], R29 ;  /* 0x0001801ded007988 */ /* 0x000fe80008000004 */
[----:B--2---:R-:W-:Y:S04]  /*58620*/  STS.U8 [R236+UR4+0x200], R34 ;  /* 0x00020022ec007988 */ /* 0x004fe80008000004 */
[----:B----4-:R-:W-:Y:S04]  /*58630*/  STS.U8 [R236+UR4+0x600], R35 ;  /* 0x00060023ec007988 */ /* 0x010fe80008000004 */
[----:B------:R-:W-:Y:S04]  /*58640*/  STS.U8 [R236+UR4+0xa00], R36 ;  /* 0x000a0024ec007988 */ /* 0x000fe80008000004 */
[----:B------:R-:W-:Y:S04]  /*58650*/  STS.U8 [R236+UR4+0xe00], R37 ;  /* 0x000e0025ec007988 */ /* 0x000fe80008000004 */
[----:B------:R-:W-:Y:S04]  /*58660*/  STS.U8 [R236+UR4+0x1200], R38 ;  /* 0x00120026ec007988 */ /* 0x000fe80008000004 */
[----:B------:R-:W-:Y:S04]  /*58670*/  STS.U8 [R236+UR4+0x1600], R39 ;  /* 0x00160027ec007988 */ /* 0x000fe80008000004 */
[----:B------:R-:W-:Y:S04]  /*58680*/  STS.U8 [R236+UR4+0x1a00], R40 ;  /* 0x001a0028ec007988 */ /* 0x000fe80008000004 */
[----:B------:R-:W-:Y:S04]  /*58690*/  STS.U8 [R236+UR4+0x1e00], R41 ;  /* 0x001e0029ec007988 */ /* 0x000fe80008000004 */
[----:B------:R0:W-:Y:S04]  /*586a0*/  STS.U8 [R236+UR4+0x5200], R87 ;  /* 0x00520057ec007988 */ /* 0x0001e80008000004 */
[----:B------:R1:W-:Y:S04]  /*586b0*/  STS.U8 [R236+UR4+0x5600], R76 ;  /* 0x0056004cec007988 */ /* 0x0003e80008000004 */
[----:B------:R2:W-:Y:S04]  /*586c0*/  STS.U8 [R236+UR4+0x5a00], R120 ;  /* 0x005a0078ec007988 */ /* 0x0005e80008000004 */
[----:B------:R4:W-:Y:S04]  /*586d0*/  STS.U8 [R236+UR4+0x5e00], R130 ;  /* 0x005e0082ec007988 */ /* 0x0009e80008000004 */
[----:B------:R4:W-:Y:S04]  /*586e0*/  STS.U8 [R236+UR4+0x6200], R77 ;  /* 0x0062004dec007988 */ /* 0x0009e80008000004 */
[----:B------:R4:W-:Y:S04]  /*586f0*/  STS.U8 [R236+UR4+0x6600], R121 ;  /* 0x00660079ec007988 */ /* 0x0009e80008000004 */
[----:B0-----:R-:W3:Y:S04]  /*58700*/  LDL.LU R87, [R1+0x34c4] ;  /* 0x0034c40001577983 */ /* 0x001ee80000300800 */
[----:B-1----:R-:W3:Y:S04]  /*58710*/  LDL.LU R76, [R1+0x34c0] ;  /* 0x0034c000014c7983 */ /* 0x002ee80000300800 */
[----:B--2---:R-:W2:Y:S04]  /*58720*/  LDL.LU R120, [R1+0x34bc] ;  /* 0x0034bc0001787983 */ /* 0x004ea80000300800 */
[----:B----4-:R-:W4:Y:S04]  /*58730*/  LDL.LU R130, [R1+0x34b8] ;  /* 0x0034b80001827983 */ /* 0x010f280000300800 */
[----:B------:R-:W2:Y:S04]  /*58740*/  LDL.LU R77, [R1+0x34b4] ;  /* 0x0034b400014d7983 */ /* 0x000ea80000300800 */
[----:B------:R-:W2:Y:S04]  /*58750*/  LDL.LU R121, [R1+0x34b0] ;  /* 0x0034b00001797983 */ /* 0x000ea80000300800 */
[----:B------:R0:W-:Y:S04]  /*58760*/  STS.U8 [R236+UR4+0x6a00], R86 ;  /* 0x006a0056ec007988 */ /* 0x0001e80008000004 */
[----:B------:R1:W-:Y:S04]  /*58770*/  STS.U8 [R236+UR4+0x6e00], R78 ;  /* 0x006e004eec007988 */ /* 0x0003e80008000004 */
[----:B------:R1:W-:Y:S04]  /*58780*/  STS.U8 [R236+UR4+0x7200], R122 ;  /* 0x0072007aec007988 */ /* 0x0003e80008000004 */
[----:B------:R1:W-:Y:S04]  /*58790*/  STS.U8 [R236+UR4+0x7600], R129 ;  /* 0x00760081ec007988 */ /* 0x0003e80008000004 */
[----:B------:R1:W-:Y:S04]  /*587a0*/  STS.U8 [R236+UR4+0x7a00], R79 ;  /* 0x007a004fec007988 */ /* 0x0003e80008000004 */
[----:B------:R1:W-:Y:S04]  /*587b0*/  STS.U8 [R236+UR4+0x7e00], R123 ;  /* 0x007e007bec007988 */ /* 0x0003e80008000004 */
[----:B0-----:R-:W2:Y:S04]  /*587c0*/  LDL.LU R86, [R1+0x34ac] ;  /* 0x0034ac0001567983 */ /* 0x001ea80000300800 */
[----:B-1----:R-:W2:Y:S04]  /*587d0*/  LDL.LU R78, [R1+0x34a8] ;  /* 0x0034a800014e7983 */ /* 0x002ea80000300800 */
[----:B------:R-:W2:Y:S04]  /*587e0*/  LDL.LU R122, [R1+0x34a4] ;  /* 0x0034a400017a7983 */ /* 0x000ea80000300800 */
[----:B------:R-:W2:Y:S04]  /*587f0*/  LDL.LU R129, [R1+0x34a0] ;  /* 0x0034a00001817983 */ /* 0x000ea80000300800 */
        /* <DEDUP_REMOVED lines=22> */
[----:B------:R0:W-:Y:S02]  /*58960*/  STS.U8 [R236+UR4+0xae00], R235 ;  /* 0x00ae00ebec007988 */ /* 0x0001e40008000004 */
[----:B0-----:R-:W0:Y:S02]  /*58970*/  S2R R235, SR_TID.X ;  /* 0x0000000000eb7919 */ /* 0x001e240000002100 */
[----:B------:R1:W-:Y:S04]  /*58980*/  STS.U8 [R236+UR4+0xaa00], R83 ;  /* 0x00aa0053ec007988 */ /* 0x0003e80008000004 */
[----:B------:R1:W-:Y:S04]  /*58990*/  STS.U8 [R236+UR4+0x2200], R42 ;  /* 0x0022002aec007988 */ /* 0x0003e80008000004 */
[----:B------:R1:W-:Y:S04]  /*589a0*/  STS.U8 [R236+UR4+0x2600], R43 ;  /* 0x0026002bec007988 */ /* 0x0003e80008000004 */
[----:B------:R0:W-:Y:S04]  /*589b0*/  STS.U8 [R236+UR4+0x2a00], R44 ;  /* 0x002a002cec007988 */ /* 0x0001e80008000004 */
[----:B------:R0:W-:Y:S04]  /*589c0*/  STS.U8 [R236+UR4+0x2e00], R45 ;  /* 0x002e002dec007988 */ /* 0x0001e80008000004 */
[----:B------:R3:W-:Y:S04]  /*589d0*/  STS.U8 [R236+UR4+0x3200], R46 ;  /* 0x0032002eec007988 */ /* 0x0007e80008000004 */
[----:B-1----:R-:W2:Y:S04]  /*589e0*/  LDL.LU R83, [R1+0x346c] ;  /* 0x00346c0001537983 */ /* 0x002ea80000300800 */
[----:B------:R-:W2:Y:S04]  /*589f0*/  LDL.LU R42, [R1+0x1164] ;  /* 0x00116400012a7983 */ /* 0x000ea80000300800 */
[----:B------:R-:W2:Y:S04]  /*58a00*/  LDL.LU R43, [R1+0x1150] ;  /* 0x00115000012b7983 */ /* 0x000ea80000300800 */
[----:B0-----:R-:W2:Y:S04]  /*58a10*/  LDL.LU R44, [R1+0x113c] ;  /* 0x00113c00012c7983 */ /* 0x001ea80000300800 */
[----:B------:R-:W2:Y:S04]  /*58a20*/  LDL.LU R45, [R1+0x1128] ;  /* 0x00112800012d7983 */ /* 0x000ea80000300800 */
[----:B---3--:R0:W-:Y:S04]  /*58a30*/  STS.U8 [R236+UR4+0x3600], R47 ;  /* 0x0036002fec007988 */ /* 0x0081e80008000004 */
[----:B------:R-:W3:Y:S04]  /*58a40*/  LDL.LU R46, [R1+0x1114] ;  /* 0x00111400012e7983 */ /* 0x000ee80000300800 */
[----:B------:R1:W-:Y:S04]  /*58a50*/  STS.U8 [R236+UR4+0x3a00], R48 ;  /* 0x003a0030ec007988 */ /* 0x0003e80008000004 */
[----:B------:R1:W-:Y:S04]  /*58a60*/  STS.U8 [R236+UR4+0x3e00], R49 ;  /* 0x003e0031ec007988 */ /* 0x0003e80008000004 */
[----:B------:R1:W-:Y:S04]  /*58a70*/  STS.U8 [R236+UR4+0x4200], R50 ;  /* 0x00420032ec007988 */ /* 0x0003e80008000004 */
[----:B------:R1:W-:Y:S04]  /*58a80*/  STS.U8 [R236+UR4+0x4600], R149 ;  /* 0x00460095ec007988 */ /* 0x0003e80008000004 */
[----:B------:R1:W-:Y:S04]  /*58a90*/  STS.U8 [R236+UR4+0x4a00], R150 ;  /* 0x004a0096ec007988 */ /* 0x0003e80008000004 */
[----:B0-----:R-:W3:Y:S04]  /*58aa0*/  LDL.LU R47, [R1+0x1100] ;  /* 0x00110000012f7983 */ /* 0x001ee80000300800 */
[----:B-1----:R-:W3:Y:S04]  /*58ab0*/  LDL.LU R48, [R1+0x10ec] ;  /* 0x0010ec0001307983 */ /* 0x002ee80000300800 */
[----:B------:R-:W3:Y:S04]  /*58ac0*/  LDL.LU R49, [R1+0x10d8] ;  /* 0x0010d80001317983 */ /* 0x000ee80000300800 */
[----:B------:R-:W3:Y:S04]  /*58ad0*/  LDL.LU R50, [R1+0x10c4] ;  /* 0x0010c40001327983 */ /* 0x000ee80000300800 */
[----:B------:R-:W3:Y:S01]  /*58ae0*/  LDL.LU R149, [R1+0x10b0] ;  /* 0x0010b00001957983 */ /* 0x000ee20000300800 */
[----:B------:R-:W-:-:S03]  /*58af0*/  LOP3.LUT R235, R235, 0x7f, RZ, 0xc0, !PT ;  /* 0x0000007febeb7812 */ /* 0x000fc600078ec0ff */
[----:B------:R0:W-:Y:S04]  /*58b00*/  STS.U8 [R236+UR4+0x4e00], R151 ;  /* 0x004e0097ec007988 */ /* 0x0001e80008000004 */
[----:B------:R-:W3:Y:S01]  /*58b10*/  LDL.LU R150, [R1+0x109c] ;  /* 0x00109c0001967983 */ /* 0x000ee20000300800 */
[----:B------:R-:W-:-:S03]  /*58b20*/  LOP3.LUT R235, R235, 0x50, RZ, 0x3c, !PT ;  /* 0x00000050ebeb7812 */ /* 0x000fc600078e3cff */
[----:B------:R-:W-:Y:S04]  /*58b30*/  STS.U8 [R236+UR4+0xb200], R251 ;  /* 0x00b200fbec007988 */ /* 0x000fe80008000004 */
[----:B------:R1:W-:Y:S04]  /*58b40*/  STS.U8 [R236+UR4+0xb600], R246 ;  /* 0x00b600f6ec007988 */ /* 0x0003e80008000004 */
        /* <DEDUP_REMOVED lines=18> */
[----:B0-----:R-:W3:Y:S04]  /*58c70*/  LDL.LU R151, [R1+0x1088] ;  /* 0x0010880001977983 */ /* 0x001ee80000300800 */
        /* <DEDUP_REMOVED lines=15> */
[----:B------:R-:W-:Y:S01]  /*58d70*/  UMOV UR40, UR36 ;  /* 0x0000002400287c82 */ /* 0x000fe20008000000 */
[----:B------:R-:W-:Y:S01]  /*58d80*/  UMOV UR41, UR37 ;  /* 0x0000002500297c82 */ /* 0x000fe20008000000 */
[----:B------:R-:W-:Y:S01]  /*58d90*/  UMOV UR12, UR24 ;  /* 0x00000018000c7c82 */ /* 0x000fe20008000000 */
[----:B------:R-:W-:Y:S01]  /*58da0*/  UMOV UR13, UR25 ;  /* 0x00000019000d7c82 */ /* 0x000fe20008000000 */
[----:B------:R-:W-:Y:S01]  /*58db0*/  UMOV UR16, UR28 ;  /* 0x0000001c00107c82 */ /* 0x000fe20008000000 */
[----:B------:R-:W-:Y:S01]  /*58dc0*/  UMOV UR17, UR29 ;  /* 0x0000001d00117c82 */ /* 0x000fe20008000000 */
[----:B------:R-:W-:Y:S01]  /*58dd0*/  UMOV UR20, UR32 ;  /* 0x0000002000147c82 */ /* 0x000fe20008000000 */
[----:B------:R-:W-:Y:S01]  /*58de0*/  UMOV UR21, UR33 ;  /* 0x0000002100157c82 */ /* 0x000fe20008000000 */
[----:B------:R-:W-:Y:S01]  /*58df0*/  UIADD3.64 UR44, UR24, 0x1fe, URZ ;  /* 0x000001fe182c7897 */ /* 0x000fe2000fffe03f */
[----:B------:R-:W-:Y:S01]  /*58e00*/  UMOV UR46, UR38 ;  /* 0x00000026002e7c82 */ /* 0x000fe20008000000 */
[----:B------:R-:W-:Y:S01]  /*58e10*/  UMOV UR47, UR39 ;  /* 0x00000027002f7c82 */ /* 0x000fe20008000000 */
[----:B------:R-:W-:Y:S01]  /*58e20*/  UIADD3.64 UR48, UR24, 0x200, URZ ;  /* 0x0000020018307897 */ /* 0x000fe2000fffe03f */
[----:B------:R-:W-:Y:S01]  /*58e30*/  UMOV UR50, UR26 ;  /* 0x0000001a00327c82 */ /* 0x000fe20008000000 */
[----:B------:R-:W-:Y:S01]  /*58e40*/  UMOV UR51, UR27 ;  /* 0x0000001b00337c82 */ /* 0x000fe20008000000 */
[----:B------:R-:W-:Y:S01]  /*58e50*/  UMOV UR58, UR38 ;  /* 0x00000026003a7c82 */ /* 0x000fe20008000000 */
[----:B------:R-:W-:Y:S01]  /*58e60*/  UMOV UR59, UR39 ;  /* 0x00000027003b7c82 */ /* 0x000fe20008000000 */
[----:B------:R-:W-:Y:S01]  /*58e70*/  UMOV UR54, UR26 ;  /* 0x0000001a00367c82 */ /* 0x000fe20008000000 */
[----:B------:R-:W-:Y:S01]  /*58e80*/  UMOV UR55, UR27 ;  /* 0x0000001b00377c82 */ /* 0x000fe20008000000 */
[----:B-1----:R-:W0:Y:S01]  /*58e90*/  LDC R246, c[0x0][0x230] ;  /* 0x00008c00fff67b82 */ /* 0x002e220000000800 */
[----:B------:R-:W-:Y:S04]  /*58ea0*/  STS.U8 [R235+UR4+0x4e80], R87 ;  /* 0x004e8057eb007988 */ /* 0x000fe80008000004 */
[----:B----4-:R-:W-:Y:S04]  /*58eb0*/  STS.U8 [R235+UR4+0x4a80], R130 ;  /* 0x004a8082eb007988 */ /* 0x010fe80008000004 */
[----:B--2---:R-:W-:Y:S04]  /*58ec0*/  STS.U8 [R235+UR4+0x4680], R86 ;  /* 0x00468056eb007988 */ /* 0x004fe80008000004 */
[----:B------:R-:W-:Y:S04]  /*58ed0*/  STS.U8 [R235+UR4+0x4280], R129 ;  /* 0x00428081eb007988 */ /* 0x000fe80008000004 */
[----:B------:R-:W-:Y:S04]  /*58ee0*/  STS.U8 [R235+UR4+0x3e80], R85 ;  /* 0x003e8055eb007988 */ /* 0x000fe80008000004 */
[----:B------:R-:W-:Y:S04]  /*58ef0*/  STS.U8 [R235+UR4+0x3a80], R128 ;  /* 0x003a8080eb007988 */ /* 0x000fe80008000004 */
[----:B------:R-:W-:Y:S04]  /*58f00*/  STS.U8 [R235+UR4+0x3680], R84 ;  /* 0x00368054eb007988 */ /* 0x000fe80008000004 */
[----:B------:R1:W-:Y:S04]  /*58f10*/  STS.U8 [R235+UR4+0x3280], R127 ;  /* 0x0032807feb007988 */ /* 0x0003e80008000004 */
[----:B-1----:R-:W2:Y:S04]  /*58f20*/  LDL.LU R127, [R1+0x3468] ;  /* 0x00346800017f7983 */ /* 0x002ea80000300800 */
        /* <DEDUP_REMOVED lines=22> */
[----:B------:R1:W-:Y:S04]  /*59090*/  STS.U8 [R235+UR4+0x9280], R234 ;  /* 0x009280eaeb007988 */ /* 0x0003e80008000004 */
[----:B------:R0:W-:Y:S01]  /*590a0*/  STS.U8 [R235+UR4+0x9680], R233 ;  /* 0x009680e9eb007988 */ /* 0x0001e20008000004 */
[----:B-1----:R-:W1:Y:S01]  /*590b0*/  S2R R234, SR_TID.X ;  /* 0x0000000000ea7919 */ /* 0x002e620000002100 */
[----:B0-----:R-:W0:Y:S02]  /*590c0*/  S2R R233, SR_TID.X ;  /* 0x0000000000e97919 */ /* 0x001e240000002100 */
[----:B------:R1:W-:Y:S04]  /*590d0*/  STS.U8 [R235+UR4+0x8e80], R12 ;  /* 0x008e800ceb007988 */ /* 0x0003e80008000004 */
[----:B------:R-:W-:Y:S04]  /*590e0*/  STS.U8 [R235+UR4+0x280], R42 ;  /* 0x0002802aeb007988 */ /* 0x000fe80008000004 */
[----:B-1----:R-:W4:Y:S04]  /*590f0*/  LDL.LU R12, [R1+0x340c] ;  /* 0x00340c00010c7983 */ /* 0x002f280000300800 */
[----:B------:R-:W4:Y:S04]  /*59100*/  LDL.LU.64 R24, [R1+0xa00] ;  /* 0x000a000001187983 */ /* 0x000f280000300a00 */
[----:B------:R-:W4:Y:S04]  /*59110*/  LDL.LU.64 R26, [R1+0xa08] ;  /* 0x000a0800011a7983 */ /* 0x000f280000300a00 */
[----:B------:R-:W4:Y:S04]  /*59120*/  LDL.LU.64 R28, [R1+0xa10] ;  /* 0x000a1000011c7983 */ /* 0x000f280000300a00 */
[----:B------:R-:W4:Y:S04]  /*59130*/  LDL.LU.64 R30, [R1+0xa18] ;  /* 0x000a1800011e7983 */ /* 0x000f280000300a00 */
[----:B------:R-:W4:Y:S04]  /*59140*/  LDL.LU.64 R32, [R1+0xa20] ;  /* 0x000a200001207983 */ /* 0x000f280000300a00 */
[----:B------:R-:W4:Y:S04]  /*59150*/  LDL.LU.64 R34, [R1+0xa28] ;  /* 0x000a280001227983 */ /* 0x000f280000300a00 */
[----:B------:R-:W4:Y:S04]  /*59160*/  LDL.LU.64 R36, [R1+0xa30] ;  /* 0x000a300001247983 */ /* 0x000f280000300a00 */
[----:B------:R-:W4:Y:S04]  /*59170*/  LDL.LU.64 R38, [R1+0xa38] ;  /* 0x000a380001267983 */ /* 0x000f280000300a00 */
[----:B------:R1:W-:Y:S04]  /*59180*/  STS.U8 [R235+UR4+0x680], R43 ;  /* 0x0006802beb007988 */ /* 0x0003e80008000004 */
[----:B------:R-:W-:Y:S04]  /*59190*/  STS.U8 [R235+UR4+0xa80], R44 ;  /* 0x000a802ceb007988 */ /* 0x000fe80008000004 */
[----:B------:R1:W-:Y:S04]  /*591a0*/  STS.U8 [R235+UR4+0xe80], R45 ;  /* 0x000e802deb007988 */ /* 0x0003e80008000004 */
[----:B---3--:R-:W-:Y:S04]  /*591b0*/  STS.U8 [R235+UR4+0x1280], R46 ;  /* 0x0012802eeb007988 */ /* 0x008fe80008000004 */
[----:B------:R3:W-:Y:S04]  /*591c0*/  STS.U8 [R235+UR4+0x1680], R47 ;  /* 0x0016802feb007988 */ /* 0x0007e80008000004 */
[----:B------:R-:W-:Y:S04]  /*591d0*/  STS.U8 [R235+UR4+0x1a80], R48 ;  /* 0x001a8030eb007988 */ /* 0x000fe80008000004 */
[----:B------:R3:W-:Y:S04]  /*591e0*/  STS.U8 [R235+UR4+0x1e80], R49 ;  /* 0x001e8031eb007988 */ /* 0x0007e80008000004 */
[----:B------:R-:W-:Y:S04]  /*591f0*/  STS.U8 [R235+UR4+0x2280], R50 ;  /* 0x00228032eb007988 */ /* 0x000fe80008000004 */
[----:B------:R-:W-:Y:S04]  /*59200*/  STS.U8 [R235+UR4+0x2680], R149 ;  /* 0x00268095eb007988 */ /* 0x000fe80008000004 */
[----:B------:R-:W-:Y:S04]  /*59210*/  STS.U8 [R235+UR4+0x2a80], R150 ;  /* 0x002a8096eb007988 */ /* 0x000fe80008000004 */
[----:B------:R-:W-:Y:S01]  /*59220*/  STS.U8 [R235+UR4+0x2e80], R151 ;  /* 0x002e8097eb007988 */ /* 0x000fe20008000004 */
[----:B------:R-:W-:-:S02]  /*59230*/  LOP3.LUT R234, R234, 0x7f, RZ, 0xc0, !PT ;  /* 0x0000007feaea7812 */ /* 0x000fc400078ec0ff */
[----:B0-----:R-:W-:Y:S01]  /*59240*/  LOP3.LUT R233, R233, 0x7f, RZ, 0xc0, !PT ;  /* 0x0000007fe9e97812 */ /* 0x001fe200078ec0ff */
[----:B------:R-:W-:Y:S04]  /*59250*/  STS.U8 [R235+UR4+0x9a80], R144 ;  /* 0x009a8090eb007988 */ /* 0x000fe80008000004 */
[----:B------:R-:W-:Y:S01]  /*59260*/  STS.U8 [R235+UR4+0x9e80], R143 ;  /* 0x009e808feb007988 */ /* 0x000fe20008000004 */
[----:B------:R-:W-:Y:S02]  /*59270*/  LOP3.LUT R234, R234, 0x60, RZ, 0x3c, !PT ;  /* 0x00000060eaea7812 */ /* 0x000fe400078e3cff */
[----:B------:R-:W-:Y:S01]  /*59280*/  LOP3.LUT R233, R233, 0x70, RZ, 0x3c, !PT ;  /* 0x00000070e9e97812 */ /* 0x000fe200078e3cff */
        /* <DEDUP_REMOVED lines=24> */
[----:B------:R-:W4:Y:S04]  /*59410*/  LDL.LU.64 R40, [R1+0xa40] ;  /* 0x000a400001287983 */ /* 0x000f280000300a00 */
        /* <DEDUP_REMOVED lines=52> */
[----:B-1----:R-:W4:Y:S04]  /*59760*/  LDL.LU.64 R42, [R1+0xa48] ;  /* 0x000a4800012a7983 */ /* 0x002f280000300a00 */
[----:B------:R-:W4:Y:S04]  /*59770*/  LDL.LU.64 R44, [R1+0xa50] ;  /* 0x000a5000012c7983 */ /* 0x000f280000300a00 */
[----:B---3--:R-:W3:Y:S04]  /*59780*/  LDL.LU.64 R46, [R1+0xa58] ;  /* 0x000a5800012e7983 */ /* 0x008ee80000300a00 */
[----:B------:R-:W3:Y:S04]  /*59790*/  LDL.LU.64 R48, [R1+0xa60] ;  /* 0x000a600001307983 */ /* 0x000ee80000300a00 */
        /* <DEDUP_REMOVED lines=29> */
[----:B------:R0:W-:Y:S04]  /*59970*/  STS.U8 [R233+UR4+0xaf80], R51 ;  /* 0x00af8033e9007988 */ /* 0x0001e80008000004 */
[----:B------:R-:W-:Y:S04]  /*59980*/  STS.U8 [R233+UR4+0xa780], R53 ;  /* 0x00a78035e9007988 */ /* 0x000fe80008000004 */
[----:B------:R1:W-:Y:S04]  /*59990*/  STS.U8 [R233+UR4+0xab80], R52 ;  /* 0x00ab8034e9007988 */ /* 0x0003e80008000004 */
[----:B------:R-:W-:Y:S04]  /*599a0*/  STS.U8 [R233+UR4+0x9f80], R55 ;  /* 0x009f8037e9007988 */ /* 0x000fe80008000004 */
[----:B------:R2:W-:Y:S04]  /*599b0*/  STS.U8 [R233+UR4+0xa380], R54 ;  /* 0x00a38036e9007988 */ /* 0x0005e80008000004 */
[----:B------:R-:W-:Y:S04]  /*599c0*/  STS.U8 [R233+UR4+0x9780], R57 ;  /* 0x00978039e9007988 */ /* 0x000fe80008000004 */
[----:B------:R4:W-:Y:S04]  /*599d0*/  STS.U8 [R233+UR4+0x9b80], R56 ;  /* 0x009b8038e9007988 */ /* 0x0009e80008000004 */
[----:B------:R-:W-:Y:S04]  /*599e0*/  STS.U8 [R233+UR4+0x8f80], R59 ;  /* 0x008f803be9007988 */ /* 0x000fe80008000004 */
[----:B0-----:R-:W3:Y:S04]  /*599f0*/  LDL.LU.64 R50, [R1+0xa68] ;  /* 0x000a680001327983 */ /* 0x001ee80000300a00 */
[----:B------:R0:W-:Y:S04]  /*59a00*/  STS.U8 [R233+UR4+0x9380], R58 ;  /* 0x0093803ae9007988 */ /* 0x0001e80008000004 */
[----:B-1----:R-:W3:Y:S04]  /*59a10*/  LDL.LU.64 R52, [R1+0xa70] ;  /* 0x000a700001347983 */ /* 0x002ee80000300a00 */
[----:B------:R-:W-:Y:S04]  /*59a20*/  STS.U8 [R233+UR4+0x8780], R61 ;  /* 0x0087803de9007988 */ /* 0x000fe80008000004 */
[----:B--2---:R-:W2:Y:S04]  /*59a30*/  LDL.LU.64 R54, [R1+0xa78] ;  /* 0x000a780001367983 */ /* 0x004ea80000300a00 */
[----:B------:R1:W-:Y:S04]  /*59a40*/  STS.U8 [R233+UR4+0x8b80], R60 ;  /* 0x008b803ce9007988 */ /* 0x0003e80008000004 */
[----:B----4-:R-:W4:Y:S04]  /*59a50*/  LDL.LU.64 R56, [R1+0xa80] ;  /* 0x000a800001387983 */ /* 0x010f280000300a00 */
[----:B------:R-:W-:Y:S04]  /*59a60*/  STS.U8 [R233+UR4+0x7f80], R63 ;  /* 0x007f803fe9007988 */ /* 0x000fe80008000004 */
[----:B------:R1:W-:Y:S04]  /*59a70*/  STS.U8 [R233+UR4+0x8380], R62 ;  /* 0x0083803ee9007988 */ /* 0x0003e80008000004 */
[----:B0-----:R-:W3:Y:S04]  /*59a80*/  LDL.LU.64 R58, [R1+0xa88] ;  /* 0x000a8800013a7983 */ /* 0x001ee80000300a00 */
[----:B------:R-:W-:Y:S04]  /*59a90*/  STS.U8 [R233+UR4+0x7780], R65 ;  /* 0x00778041e9007988 */ /* 0x000fe80008000004 */
[----:B------:R0:W-:Y:S04]  /*59aa0*/  STS.U8 [R233+UR4+0x7b80], R64 ;  /* 0x007b8040e9007988 */ /* 0x0001e80008000004 */
[----:B------:R-:W-:Y:S04]  /*59ab0*/  STS.U8 [R233+UR4+0x6f80], R67 ;  /* 0x006f8043e9007988 */ /* 0x000fe80008000004 */
[----:B-1----:R-:W2:Y:S04]  /*59ac0*/  LDL.LU.64 R60, [R1+0xa90] ;  /* 0x000a9000013c7983 */ /* 0x002ea80000300a00 */
[----:B------:R1:W-:Y:S04]  /*59ad0*/  STS.U8 [R233+UR4+0x7380], R66 ;  /* 0x00738042e9007988 */ /* 0x0003e80008000004 */
[----:B------:R-:W-:Y:S04]  /*59ae0*/  STS.U8 [R233+UR4+0x6780], R69 ;  /* 0x00678045e9007988 */ /* 0x000fe80008000004 */
[----:B------:R-:W4:Y:S04]  /*59af0*/  LDL.LU.64 R62, [R1+0xa98] ;  /* 0x000a9800013e7983 */ /* 0x000f280000300a00 */
[----:B------:R1:W-:Y:S04]  /*59b00*/  STS.U8 [R233+UR4+0x6b80], R68 ;  /* 0x006b8044e9007988 */ /* 0x0003e80008000004 */
[----:B------:R-:W-:Y:S04]  /*59b10*/  STS.U8 [R233+UR4+0x5f80], R71 ;  /* 0x005f8047e9007988 */ /* 0x000fe80008000004 */
[----:B0-----:R-:W3:Y:S04]  /*59b20*/  LDL.LU.64 R64, [R1+0xaa0] ;  /* 0x000aa00001407983 */ /* 0x001ee80000300a00 */
        /* <DEDUP_REMOVED lines=10> */
[----:B-1----:R-:W2:Y:S04]  /*59bd0*/  LDL.LU.64 R72, [R1+0xac0] ;  /* 0x000ac00001487983 */ /* 0x002ea80000300a00 */
[----:B------:R-:W4:Y:S04]  /*59be0*/  LDL.LU.64 R74, [R1+0xac8] ;  /* 0x000ac800014a7983 */ /* 0x000f280000300a00 */
[----:B0-----:R-:W3:Y:S04]  /*59bf0*/  LDL.LU.64 R76, [R1+0xad0] ;  /* 0x000ad000014c7983 */ /* 0x001ee80000300a00 */
[----:B------:R-:W2:Y:S04]  /*59c00*/  LDL.LU.64 R78, [R1+0xad8] ;  /* 0x000ad800014e7983 */ /* 0x000ea80000300a00 */
[----:B------:R-:W4:Y:S04]  /*59c10*/  LDL.LU.64 R80, [R1+0xae0] ;  /* 0x000ae00001507983 */ /* 0x000f280000300a00 */
[----:B------:R-:W3:Y:S04]  /*59c20*/  LDL.LU.64 R82, [R1+0xae8] ;  /* 0x000ae80001527983 */ /* 0x000ee80000300a00 */
        /* <DEDUP_REMOVED lines=34> */
[----:B--2---:R-:W-:Y:S04]  /*59e50*/  STL.64 [R1+0x3400], R150 ;  /* 0x0034009601007387 */ /* 0x004fe80000100a00 */
[----:B---3--:R-:W-:Y:S04]  /*59e60*/  STL.64 [R1+0x33f8], R148 ;  /* 0x0033f89401007387 */ /* 0x008fe80000100a00 */
[----:B----4-:R-:W-:Y:S04]  /*59e70*/  STL.64 [R1+0x33f0], R146 ;  /* 0x0033f09201007387 */ /* 0x010fe80000100a00 */
[----:B------:R-:W-:Y:S04]  /*59e80*/  STL.64 [R1+0x33e8], R144 ;  /* 0x0033e89001007387 */ /* 0x000fe80000100a00 */
        /* <DEDUP_REMOVED lines=59> */
[----:B------:R0:W-:Y:S04]  /*5a240*/  STL.64 [R1+0x3208], R24 ;  /* 0x0032081801007387 */ /* 0x0001e80000100a00 */
[----:B0-----:R-:W2:Y:S04]  /*5a250*/  LDL.LU.64 R24, [R1+0xc00] ;  /* 0x000c000001187983 */ /* 0x001ea80000300a00 */
[----:B------:R-:W2:Y:S04]  /*5a260*/  LDL.LU.64 R26, [R1+0xc08] ;  /* 0x000c0800011a7983 */ /* 0x000ea80000300a00 */
        /* <DEDUP_REMOVED lines=81> */
[----:B------:R0:W-:Y:S01]  /*5a780*/  STS.U8 [R233+UR4+0xff80], R12 ;  /* 0x00ff800ce9007988 */ /* 0x0001e20008000004 */
[----:B------:R1:W-:Y:S06]  /*5a790*/  MEMBAR.ALL.CTA ;  /* 0x0000000000007992 */ /* 0x0003ec0000008000 */
[----:B-1----:R-:W1:Y:S04]  /*5a7a0*/  FENCE.VIEW.ASYNC.S ;  /* 0x00000000000073c6 */ /* 0x002e680000000000 */
[----:B0-----:R-:W3:Y:S01]  /*5a7b0*/  LDL.LU R12, [R1+0x3408] ;  /* 0x00340800010c7983 */ /* 0x001ee20000300800 */
[----:B-1----:R-:W-:Y:S06]  /*5a7c0*/  BAR.SYNC.DEFER_BLOCKING 0x0 ;  /* 0x0000000000007b1d */ /* 0x002fec0000010000 */
[----:B--2---:R-:W-:-:S06]  /*5a7d0*/  WARPGROUP.ARRIVE ;  /* 0x00000000000079c5 */ /* 0x004fcc0000000000 */
[----:B------:R-:W-:Y:S03]  /*5a7e0*/  QGMMA.64x256x32.F32.E4M3.E4M3 R24, gdesc[UR36], R24, gsb0 ;  /* 0x03e00000241879f3 */ /* 0x000fe60008000818 */
[----:B------:R-:W-:Y:S02]  /*5a7f0*/  WARPGROUP.DEPBAR.LE gsb0, 0x0 ;  /* 0x00008000000079c5 */ /* 0x000fe40000010000 */
[----:B------:R-:W-:-:S15]  /*5a800*/  WARPGROUP.ARRIVE ;  /* 0x00000000000079c5 */ /* 0x000fde0000000000 */
[----:B------:R-:W-:-:S08]  /*5a810*/  NOP ;  /* 0x0000000000007918 */ /* 0x000fd00000000000 */
        /* <DEDUP_REMOVED lines=137> */
[----:B------:R-:W2:Y:S02]  /*5b0b0*/  LDL.LU.64 R24, [R1+0x3208] ;  /* 0x0032080001187983 */ /* 0x000ea40000300a00 */
        /* <DEDUP_REMOVED lines=15> */
[----:B------:R0:W-:Y:S04]  /*5b1b0*/  STL.64 [R1+0xa00], R24 ;  /* 0x000a001801007387 */ /* 0x0001e80000100a00 */
        /* <DEDUP_REMOVED lines=63> */
[----:B0-----:R-:W3:Y:S04]  /*5b5b0*/  LDL.LU.64 R24, [R1+0x600] ;  /* 0x0006000001187983 */ /* 0x001ee80000300a00 */
[----:B-1----:R-:W3:Y:S04]  /*5b5c0*/  LDL.LU.64 R26, [R1+0x608] ;  /* 0x00060800011a7983 */ /* 0x002ee80000300a00 */
[----:B--2---:R-:W2:Y:S04]  /*5b5d0*/  LDL.LU.64 R28, [R1+0x610] ;  /* 0x00061000011c7983 */ /* 0x004ea80000300a00 */
[----:B----4-:R-:W4:Y:S04]  /*5b5e0*/  LDL.LU.64 R30, [R1+0x618] ;  /* 0x00061800011e7983 */ /* 0x010f280000300a00 */
[----:B---3--:R-:W3:Y:S04]  /*5b5f0*/  LDL.LU.64 R32, [R1+0x620] ;  /* 0x0006200001207983 */ /* 0x008ee80000300a00 */
        /* <DEDUP_REMOVED lines=59> */
[----:B----4-:R-:W-:Y:S04]  /*5b9b0*/  STL.64 [R1+0x3200], R150 ;  /* 0x0032009601007387 */ /* 0x010fe80000100a00 */
[----:B--2---:R-:W-:Y:S04]  /*5b9c0*/  STL.64 [R1+0x31f8], R148 ;  /* 0x0031f89401007387 */ /* 0x004fe80000100a00 */
[----:B---3--:R-:W-:Y:S04]  /*5b9d0*/  STL.64 [R1+0x31f0], R146 ;  /* 0x0031f09201007387 */ /* 0x008fe80000100a00 */
        /* <DEDUP_REMOVED lines=86> */
[----:B------:R-:W-:Y:S01]  /*5bf40*/  QGMMA.64x256x32.F32.E4M3.E4M3 R104, gdesc[UR44], R104, gsb0 ;  /* 0x03e000002c6879f3 */ /* 0x000fe20008000868 */
[----:B------:R-:W-:Y:S01]  /*5bf50*/  UMOV UR40, UR44 ;  /* 0x0000002c00287c82 */ /* 0x000fe20008000000 */
[----:B------:R-:W-:Y:S01]  /*5bf60*/  UMOV UR41, UR45 ;  /* 0x0000002d00297c82 */ /* 0x000fe20008000000 */
[----:B------:R-:W-:Y:S01]  /*5bf70*/  UIADD3.64 UR44, UR24, 0x202, URZ ;  /* 0x00000202182c7897 */ /* 0x000fe2000fffe03f */
[----:B------:R-:W-:Y:S01]  /*5bf80*/  UMOV UR46, UR30 ;  /* 0x0000001e002e7c82 */ /* 0x000fe20008000000 */
[----:B------:R-:W-:Y:S01]  /*5bf90*/  UMOV UR47, UR31 ;  /* 0x0000001f002f7c82 */ /* 0x000fe20008000000 */
[----:B------:R-:W-:Y:S02]  /*5bfa0*/  WARPGROUP.DEPBAR.LE gsb0, 0x0 ;  /* 0x00008000000079c5 */ /* 0x000fe40000010000 */
[----:B------:R-:W-:-:S15]  /*5bfb0*/  WARPGROUP.ARRIVE ;  /* 0x00000000000079c5 */ /* 0x000fde0000000000 */
[----:B------:R-:W-:-:S05]  /*5bfc0*/  NOP ;  /* 0x0000000000007918 */ /* 0x000fca0000000000 */
        /* <DEDUP_REMOVED lines=49> */
[----:B------:R-:W-:Y:S01]  /*5c2e0*/  STL.64 [R1+0x3008], R24 ;  /* 0x0030081801007387 */ /* 0x000fe20000100a00 */
[----:B------:R-:W-:-:S02]  /*5c2f0*/  WARPGROUP.DEPBAR.LE gsb0, 0x0 ;  /* 0x00008000000079c5 */ /* 0x000fc40000010000 */
[----:B------:R-:W-:-:S06]  /*5c300*/  WARPGROUP.ARRIVE ;  /* 0x00000000000079c5 */ /* 0x000fcc0000000000 */
        /* <DEDUP_REMOVED lines=134> */
[----:B------:R-:W-:Y:S02]  /*5cb70*/  WARPGROUP.DEPBAR.LE gsb0, 0x0 ;  /* 0x00008000000079c5 */ /* 0x000fe40000010000 */
[----:B------:R-:W-:-:S15]  /*5cb80*/  WARPGROUP.ARRIVE ;  /* 0x00000000000079c5 */ /* 0x000fde0000000000 */
[----:B------:R-:W-:-:S08]  /*5cb90*/  NOP ;  /* 0x0000000000007918 */ /* 0x000fd00000000000 */
[----:B------:R-:W-:Y:S01]  /*5cba0*/  QGMMA.64x256x32.F32.E4M3.E4M3 R24, gdesc[UR12], R24, gsb0 ;  /* 0x03e000000c1879f3 */ /* 0x000fe20008000818 */
[----:B------:R-:W-:Y:S01]  /*5cbb0*/  UMOV UR20, UR48 ;  /* 0x0000003000147c82 */ /* 0x000fe20008000000 */
[----:B------:R-:W-:Y:S01]  /*5cbc0*/  UMOV UR21, UR49 ;  /* 0x0000003100157c82 */ /* 0x000fe20008000000 */
        /* <DEDUP_REMOVED lines=72> */
[----:B------:R1:W-:Y:S04]  /*5d050*/  STL.64 [R1+0x7f8], R150 ;  /* 0x0007f89601007387 */ /* 0x0003e80000100a00 */
[----:B0-----:R-:W2:Y:S04]  /*5d060*/  LDL.LU R148, [R1+0x3000] ;  /* 0x0030000001947983 */ /* 0x001ea80000300800 */
[----:B------:R-:W3:Y:S04]  /*5d070*/  LDL.LU.64 R146, [R1+0x2ff8] ;  /* 0x002ff80001927983 */ /* 0x000ee80000300a00 */
[----:B------:R-:W4:Y:S04]  /*5d080*/  LDL.LU R145, [R1+0x2ff0] ;  /* 0x002ff00001917983 */ /* 0x000f280000300800 */
        /* <DEDUP_REMOVED lines=59> */
[----:B------:R-:W4:Y:S01]  /*5d440*/  LDL.LU.64 R142, [R1+0x3d8] ;  /* 0x0003d800018e7983 */ /* 0x000f220000300a00 */
[----:B--2---:R-:W-:-:S02]  /*5d450*/  IMAD.MOV.U32 R247, RZ, RZ, R148 ;  /* 0x000000fffff77224 */ /* 0x004fc400078e0094 */
[----:B---3--:R-:W-:Y:S02]  /*5d460*/  IMAD.MOV.U32 R8, RZ, RZ, R146 ;  /* 0x000000ffff087224 */ /* 0x008fe400078e0092 */
[----:B----4-:R-:W-:Y:S02]  /*5d470*/  IMAD.MOV.U32 R9, RZ, RZ, R145 ;  /* 0x000000ffff097224 */ /* 0x010fe400078e0091 */
[----:B------:R-:W-:Y:S01]  /*5d480*/  IMAD.MOV.U32 R252, RZ, RZ, R147 ;  /* 0x000000fffffc7224 */ /* 0x000fe200078e0093 */
[----:B------:R-:W2:Y:S04]  /*5d490*/  LDL.LU.64 R144, [R1+0x3e0] ;  /* 0x0003e00001907983 */ /* 0x000ea80000300a00 */
[----:B------:R-:W3:Y:S04]  /*5d4a0*/  LDL.LU.64 R146, [R1+0x3e8] ;  /* 0x0003e80001927983 */ /* 0x000ee80000300a00 */
[----:B------:R-:W4:Y:S04]  /*5d4b0*/  LDL.LU.64 R148, [R1+0x3f0] ;  /* 0x0003f00001947983 */ /* 0x000f280000300a00 */
[----:B-1----:R-:W2:Y:S04]  /*5d4c0*/  LDL.LU.64 R150, [R1+0x3f8] ;  /* 0x0003f80001967983 */ /* 0x002ea80000300a00 */
[----:B--2---:R-:W-:Y:S04]  /*5d4d0*/  STL.64 [R1+0x2fe8], R150 ;  /* 0x002fe89601007387 */ /* 0x004fe80000100a00 */
[----:B----4-:R-:W-:Y:S04]  /*5d4e0*/  STL.64 [R1+0x2fe0], R148 ;  /* 0x002fe09401007387 */ /* 0x010fe80000100a00 */
        /* <DEDUP_REMOVED lines=85> */
[----:B------:R-:W2:Y:S01]  /*5da40*/  LDL.LU.64 R230, [R1+0x5f8] ;  /* 0x0005f80001e67983 */ /* 0x000ea20000300a00 */
[----:B------:R-:W-:Y:S01]  /*5da50*/  UIADD3.64 UR48, UR24, 0x3fe, URZ ;  /* 0x000003fe18307897 */ /* 0x000fe2000fffe03f */
[----:B------:R-:W-:Y:S01]  /*5da60*/  UMOV UR50, UR38 ;  /* 0x0000002600327c82 */ /* 0x000fe20008000000 */
[----:B------:R-:W-:Y:S01]  /*5da70*/  UMOV UR51, UR39 ;  /* 0x0000002700337c82 */ /* 0x000fe20008000000 */
[----:B------:R-:W-:Y:S01]  /*5da80*/  UIADD3.64 UR44, UR24, 0x400, URZ ;  /* 0x00000400182c7897 */ /* 0x000fe2000fffe03f */
[----:B------:R-:W-:Y:S01]  /*5da90*/  UMOV UR46, UR26 ;  /* 0x0000001a002e7c82 */ /* 0x000fe20008000000 */
[----:B------:R-:W-:Y:S01]  /*5daa0*/  UMOV UR47, UR27 ;  /* 0x0000001b002f7c82 */ /* 0x000fe20008000000 */
        /* <DEDUP_REMOVED lines=276> */
[----:B------:R-:W3:Y:S04]  /*5ebf0*/  LDL.LU R149, [R1+0x2de4] ;  /* 0x002de40001957983 */ /* 0x000ee80000300800 */
[----:B------:R-:W4:Y:S04]  /*5ec00*/  LDL.LU R50, [R1+0x2de0] ;  /* 0x002de00001327983 */ /* 0x000f280000300800 */
[----:B------:R-:W2:Y:S04]  /*5ec10*/  LDL.LU.64 R48, [R1+0x2dd8] ;  /* 0x002dd80001307983 */ /* 0x000ea80000300a00 */
[----:B------:R-:W3:Y:S04]  /*5ec20*/  LDL.LU.64 R46, [R1+0x2dd0] ;  /* 0x002dd000012e7983 */ /* 0x000ee80000300a00 */
        /* <DEDUP_REMOVED lines=10> */
[----:B------:R-:W3:Y:S01]  /*5ecd0*/  LDL.LU.64 R24, [R1+0x2d78] ;  /* 0x002d780001187983 */ /* 0x000ee20000300a00 */
[----:B------:R-:W-:-:S02]  /*5ece0*/  R2UR UR49, R247 ;  /* 0x00000000f73172ca */ /* 0x000fc400000e0000 */
[----:B------:R-:W-:Y:S02]  /*5ecf0*/  R2UR UR48, R252 ;  /* 0x00000000fc3072ca */ /* 0x000fe400000e0000 */
[----:B------:R-:W-:Y:S02]  /*5ed00*/  R2UR UR45, R8 ;  /* 0x00000000082d72ca */ /* 0x000fe400000e0000 */
[----:B------:R-:W-:Y:S01]  /*5ed10*/  R2UR UR44, R9 ;  /* 0x00000000092c72ca */ /* 0x000fe200000e0000 */
[----:B----4-:R-:W-:Y:S02]  /*5ed20*/  IMAD.MOV.U32 R215, RZ, RZ, R50 ;  /* 0x000000ffffd77224 */ /* 0x010fe400078e0032 */
[----:B--2---:R-:W-:Y:S02]  /*5ed30*/  IMAD.MOV.U32 R210, RZ, RZ, R49 ;  /* 0x000000ffffd27224 */ /* 0x004fe400078e0031 */
        /* <DEDUP_REMOVED lines=14> */
[----:B------:R-:W2:Y:S01]  /*5ee20*/  LDL.LU.64 R24, [R1] ;  /* 0x0000000001187983 */ /* 0x000ea20000300a00 */
[----:B------:R-:W-:-:S03]  /*5ee30*/  IMAD.MOV.U32 R183, RZ, RZ, R28 ;  /* 0x000000ffffb77224 */ /* 0x000fc600078e001c */
[----:B------:R-:W2:Y:S01]  /*5ee40*/  LDL.LU.64 R26, [R1+0x8] ;  /* 0x00000800011a7983 */ /* 0x000ea20000300a00 */
        /* <DEDUP_REMOVED lines=69> */
[----:B------:R-:W-:-:S03]  /*5f2a0*/  IMAD.MOV.U32 R179, RZ, RZ, R149 ;  /* 0x000000ffffb37224 */ /* 0x000fc600078e0095 */
[----:B------:R-:W2:Y:S01]  /*5f2b0*/  LDL.LU.64 R146, [R1+0x1e8] ;  /* 0x0001e80001927983 */ /* 0x000ea20000300a00 */
[----:B------:R-:W-:Y:S02]  /*5f2c0*/  IMAD.MOV.U32 R178, RZ, RZ, R150 ;  /* 0x000000ffffb27224 */ /* 0x000fe400078e0096 */
[----:B------:R-:W-:Y:S01]  /*5f2d0*/  IMAD.MOV.U32 R177, RZ, RZ, R151 ;  /* 0x000000ffffb17224 */ /* 0x000fe200078e0097 */
        /* <DEDUP_REMOVED lines=19> */
[----:B------:R-:W-:Y:S01]  /*5f410*/  QGMMA.64x256x32.F32.E4M3.E4M3 R24, gdesc[UR44], R24, gsb0 ;  /* 0x03e000002c1879f3 */ /* 0x000fe20008000818 */
[----:B------:R-:W-:Y:S02]  /*5f420*/  VIADD R246, R246, 0x7f ;  /* 0x0000007ff6f67836 */ /* 0x000fe40000000000 */
[----:B------:R-:W-:Y:S02]  /*5f430*/  IMAD.MOV.U32 R176, RZ, RZ, R177 ;  /* 0x000000ffffb07224 */ /* 0x000fe400078e00b1 */
[----:B------:R-:W-:Y:S02]  /*5f440*/  IMAD.MOV.U32 R177, RZ, RZ, R178 ;  /* 0x000000ffffb17224 */ /* 0x000fe400078e00b2 */
[----:B------:R-:W-:Y:S02]  /*5f450*/  IMAD.MOV.U32 R178, RZ, RZ, R179 ;  /* 0x000000ffffb27224 */ /* 0x000fe400078e00b3 */
[----:B------:R-:W-:Y:S01]  /*5f460*/  IMAD.MOV.U32 R179, RZ, RZ, R180 ;  /* 0x000000ffffb37224 */ /* 0x000fe200078e00b4 */
[----:B------:R-:W-:Y:S01]  /*5f470*/  SHF.R.S32.HI R251, RZ, 0x1f, R246 ;  /* 0x0000001ffffb7819 */ /* 0x000fe200000114f6 */
[----:B------:R-:W-:-:S02]  /*5f480*/  IMAD.MOV.U32 R180, RZ, RZ, R181 ;  /* 0x000000ffffb47224 */ /* 0x000fc400078e00b5 */
[----:B------:R-:W-:Y:S02]  /*5f490*/  IMAD.MOV.U32 R181, RZ, RZ, R182 ;  /* 0x000000ffffb57224 */ /* 0x000fe400078e00b6 */
[----:B------:R-:W-:Y:S02]  /*5f4a0*/  IMAD.MOV.U32 R182, RZ, RZ, R183 ;  /* 0x000000ffffb67224 */ /* 0x000fe400078e00b7 */
[----:B------:R-:W-:Y:S01]  /*5f4b0*/  IMAD.MOV.U32 R183, RZ, RZ, R184 ;  /* 0x000000ffffb77224 */ /* 0x000fe200078e00b8 */
[----:B------:R-:W-:Y:S01]  /*5f4c0*/  LEA.HI R2, R251, R246, RZ, 0x7 ;  /* 0x000000f6fb027211 */ /* 0x000fe200078f38ff */
[----:B------:R-:W-:Y:S02]  /*5f4d0*/  IMAD.MOV.U32 R184, RZ, RZ, R186 ;  /* 0x000000ffffb87224 */ /* 0x000fe400078e00ba */
[----:B------:R-:W-:Y:S02]  /*5f4e0*/  IMAD.MOV.U32 R186, RZ, RZ, R200 ;  /* 0x000000ffffba7224 */ /* 0x000fe400078e00c8 */
[----:B------:R-:W-:-:S02]  /*5f4f0*/  IMAD.MOV.U32 R200, RZ, RZ, R205 ;  /* 0x000000ffffc87224 */ /* 0x000fc400078e00cd */
[----:B------:R-:W-:Y:S02]  /*5f500*/  VIADD R176, R176, 0x1 ;  /* 0x00000001b0b07836 */ /* 0x000fe40000000000 */
[----:B------:R-:W-:Y:S01]  /*5f510*/  IMAD.MOV.U32 R205, RZ, RZ, R210 ;  /* 0x000000ffffcd7224 */ /* 0x000fe200078e00d2 */
[----:B------:R-:W-:Y:S01]  /*5f520*/  SHF.R.S32.HI R2, RZ, 0x7, R2 ;  /* 0x00000007ff027819 */ /* 0x000fe20000011402 */
[----:B------:R-:W-:Y:S02]  /*5f530*/  IMAD.MOV.U32 R210, RZ, RZ, R215 ;  /* 0x000000ffffd27224 */ /* 0x000fe400078e00d7 */
[----:B------:R-:W-:Y:S01]  /*5f540*/  IMAD.MOV.U32 R215, RZ, RZ, R4 ;  /* 0x000000ffffd77224 */ /* 0x000fe200078e0004 */
[----:B------:R-:W-:Y:S01]  /*5f550*/  ISETP.NE.U32.AND P0, PT, R176, R2, PT ;  /* 0x00000002b000720c */ /* 0x000fe20003f05070 */
[----:B------:R-:W-:Y:S02]  /*5f560*/  WARPGROUP.DEPBAR.LE gsb0, 0x0 ;  /* 0x00008000000079c5 */ /* 0x000fe40000010000 */
[----:B------:R-:W-:Y:S04]  /*5f570*/  STL.64 [R1], R24 ;  /* 0x0000001801007387 */ /* 0x000fe80000100a00 */
        /* <DEDUP_REMOVED lines=127> */
[----:B------:R-:W3:Y:S04]  /*5fd70*/  LDL.LU R4, [R1+0x2b70] ;  /* 0x002b700001047983 */ /* 0x000ee80000300800 */
[----:B------:R0:W-:Y:S02]  /*5fd80*/  STL [R1+0x1178], R176 ;  /* 0x001178b001007387 */ /* 0x0001e40000100800 */
[----:B0-----:R-:W-:-:S02]  /*5fd90*/  IMAD.MOV.U32 R176, RZ, RZ, R177 ;  /* 0x000000ffffb07224 */ /* 0x001fc400078e00b1 */
        /* <DEDUP_REMOVED lines=22> */
[----:B------:R-:W-:Y:S01]  /*5ff00*/  IMAD.MOV.U32 R190, RZ, RZ, R191 ;  /* 0x000000ffffbe7224 */ /* 0x000fe200078e00bf */
[----:B------:R-:W-:Y:S01]  /*5ff10*/  IADD3 R176, P6, R176, UR6, RZ ;  /* 0x00000006b0b07c10 */ /* 0x000fe2000ffde0ff */
[----:B------:R-:W-:-:S02]  /*5ff20*/  IMAD.MOV.U32 R191, RZ, RZ, R192 ;  /* 0x000000ffffbf7224 */ /* 0x000fc400078e00c0 */
[----:B------:R-:W-:Y:S02]  /*5ff30*/  IMAD.MOV.U32 R192, RZ, RZ, R193 ;  /* 0x000000ffffc07224 */ /* 0x000fe400078e00c1 */
[----:B------:R-:W-:Y:S02]  /*5ff40*/  IMAD.MOV.U32 R193, RZ, RZ, R3 ;  /* 0x000000ffffc17224 */ /* 0x000fe400078e0003 */
[----:B------:R-:W4:Y:S04]  /*5ff50*/  LDL.LU R3, [R1+0x2b6c] ;  /* 0x002b6c0001037983 */ /* 0x000f280000300800 */
[----:B------:R0:W-:Y:S04]  /*5ff60*/  STL [R1+0x1860], R176 ;  /* 0x001860b001007387 */ /* 0x0001e80000100800 */
[----:B0-----:R-:W2:Y:S02]  /*5ff70*/  LDL.LU R176, [R1+0x1858] ;  /* 0x0018580001b07983 */ /* 0x001ea40000300800 */
[----:B--2---:R-:W-:-:S05]  /*5ff80*/  IADD3 R176, P1, R176, UR6, RZ ;  /* 0x00000006b0b07c10 */ /* 0x004fca000ff3e0ff */
[----:B------:R0:W-:Y:S04]  /*5ff90*/  STL [R1+0x1858], R176 ;  /* 0x001858b001007387 */ /* 0x0001e80000100800 */
[----:B0-----:R-:W2:Y:S01]  /*5ffa0*/  LDL.LU R176, [R1+0x1850] ;  /* 0x0018500001b07983 */ /* 0x001ea20000300800 */
[----:B----4-:R-:W-:Y:S02]  /*5ffb0*/  IADD3 R3, P3, R3, UR6, RZ ;  /* 0x0000000603037c10 */ /* 0x010fe4000ff7e0ff */
[----:B--2---:R-:W-:-:S05]  /*5ffc0*/  IADD3 R176, P2, R176, UR6, RZ ;  /* 0x00000006b0b07c10 */ /* 0x004fca000ff5e0ff */
[----:B------:R-:W-:Y:S04]  /*5ffd0*/  STL [R1+0x1850], R176 ;  /* 0x001850b001007387 */ /* 0x000fe80000100800 */
[----:B------:R0:W-:Y:S04]  /*5ffe0*/  STL [R1+0x1848], R3 ;  /* 0x0018480301007387 */ /* 0x0001e80000100800 */
[----:B0-----:R-:W2:Y:S01]  /*5fff0*/  LDL.LU R3, [R1+0x2b68] ;  /* 0x002b680001037983 */ /* 0x001ea20000300800 */
        /* <DEDUP_REMOVED lines=29> */
[----:B------:R-:W4:Y:S01]  /*601d0*/  LDL.LU R5, [R1+0x2b64] ;  /* 0x002b640001057983 */ /* 0x000f220000300800 */
[----:B---3--:R-:W-:Y:S02]  /*601e0*/  IADD3 R4, P4, R4, UR6, RZ ;  /* 0x0000000604047c10 */ /* 0x008fe4000ff9e0ff */
[----:B------:R-:W-:Y:S02]  /*601f0*/  IADD3 R12, P5, R12, UR6, RZ ;  /* 0x000000060c0c7c10 */ /* 0x000fe4000ffbe0ff */
[----:B--2---:R-:W-:-:S02]  /*60200*/  IADD3.X R3, R3, UR7, RZ, P4, !PT ;  /* 0x0000000703037c10 */ /* 0x004fc4000a7fe4ff */
[----:B------:R-:W-:-:S05]  /*60210*/  IADD3 R176, P4, R176, UR6, RZ ;  /* 0x00000006b0b07c10 */ /* 0x000fca000ff9e0ff */
[----:B------:R0:W-:Y:S02]  /*60220*/  STL [R1+0x1840], R176 ;  /* 0x001840b001007387 */ /* 0x0001e40000100800 */
[----:B0-----:R-:W-:Y:S02]  /*60230*/  IMAD.MOV.U32 R176, RZ, RZ, R177 ;  /* 0x000000ffffb07224 */ /* 0x001fe400078e00b1 */
        /* <DEDUP_REMOVED lines=24> */
[----:B----4-:R-:W-:Y:S01]  /*603c0*/  IADD3.X R5, R5, UR7, RZ, P5, !PT ;  /* 0x0000000705057c10 */ /* 0x010fe2000affe4ff */
[----:B------:R-:W-:Y:S01]  /*603d0*/  IMAD.MOV.U32 R192, RZ, RZ, R193 ;  /* 0x000000ffffc07224 */ /* 0x000fe200078e00c1 */
[----:B------:R-:W-:Y:S01]  /*603e0*/  IADD3 R176, P5, R176, UR6, RZ ;  /* 0x00000006b0b07c10 */ /* 0x000fe2000ffbe0ff */
[----:B------:R-:W-:Y:S02]  /*603f0*/  IMAD.MOV.U32 R193, RZ, RZ, R194 ;  /* 0x000000ffffc17224 */ /* 0x000fe400078e00c2 */
[----:B------:R-:W-:Y:S02]  /*60400*/  IMAD.MOV.U32 R194, RZ, RZ, R195 ;  /* 0x000000ffffc27224 */ /* 0x000fe400078e00c3 */
[----:B------:R-:W-:-:S02]  /*60410*/  IMAD.MOV.U32 R195, RZ, RZ, R8 ;  /* 0x000000ffffc37224 */ /* 0x000fc400078e0008 */
[----:B------:R-:W2:Y:S04]  /*60420*/  LDL.LU R8, [R1+0x1194] ;  /* 0x0011940001087983 */ /* 0x000ea80000300800 */
[----:B------:R0:W-:Y:S04]  /*60430*/  STL [R1+0x1838], R176 ;  /* 0x001838b001007387 */ /* 0x0001e80000100800 */
[----:B0-----:R-:W3:Y:S02]  /*60440*/  LDL.LU R176, [R1+0x185c] ;  /* 0x00185c0001b07983 */ /* 0x001ee40000300800 */
[----:B---3--:R-:W-:-:S05]  /*60450*/  IADD3.X R176, R176, UR7, RZ, P6, !PT ;  /* 0x00000007b0b07c10 */ /* 0x008fca000b7fe4ff */
[----:B------:R0:W-:Y:S04]  /*60460*/  STL [R1+0x185c], R176 ;  /* 0x00185cb001007387 */ /* 0x0001e80000100800 */
[----:B0-----:R-:W3:Y:S02]  /*60470*/  LDL.LU R176, [R1+0x1830] ;  /* 0x0018300001b07983 */ /* 0x001ee40000300800 */
[----:B---3--:R-:W-:-:S05]  /*60480*/  IADD3 R176, P6, R176, UR6, RZ ;  /* 0x00000006b0b07c10 */ /* 0x008fca000ffde0ff */
        /* <DEDUP_REMOVED lines=4390> */
[----:B0-----:R-:W3:Y:S01]  /*716f0*/  LDL.LU R176, [R1+0x1258] ;  /* 0x0012580001b07983 */ /* 0x001ee20000300800 */
[----:B------:R-:W-:Y:S02]  /*71700*/  IADD3.X R0, R0, UR8, RZ, P1, !PT ;  /* 0x0000000800007c10 */ /* 0x000fe40008ffe4ff */
[----:B---3--:R-:W-:-:S05]  /*71710*/  IADD3 R176, P6, R176, UR5, RZ ;  /* 0x00000005b0b07c10 */ /* 0x008fca000ffde0ff */
[----:B------:R-:W-:Y:S04]  /*71720*/  STL [R1+0x1258], R176 ;  /* 0x001258b001007387 */ /* 0x000fe80000100800 */
[----:B------:R0:W-:Y:S04]  /*71730*/  STL [R1+0x127c], R0 ;  /* 0x00127c0001007387 */ /* 0x0001e80000100800 */
[----:B0-----:R-:W3:Y:S04]  /*71740*/  LDL.LU R0, [R1+0x2b60] ;  /* 0x002b600001007983 */ /* 0x001ee80000300800 */
[----:B------:R-:W4:Y:S02]  /*71750*/  LDL.LU R176, [R1+0x1250] ;  /* 0x0012500001b07983 */ /* 0x000f240000300800 */
[----:B----4-:R-:W-:-:S05]  /*71760*/  IADD3 R176, P1, R176, UR5, RZ ;  /* 0x00000005b0b07c10 */ /* 0x010fca000ff3e0ff */
[----:B------:R0:W-:Y:S04]  /*71770*/  STL [R1+0x1250], R176 ;  /* 0x001250b001007387 */ /* 0x0001e80000100800 */
[----:B0-----:R-:W4:Y:S02]  /*71780*/  LDL.LU R176, [R1+0x1274] ;  /* 0x0012740001b07983 */ /* 0x001f240000300800 */
[----:B----4-:R-:W-:-:S05]  /*71790*/  IADD3.X R176, R176, UR8, RZ, P2, !PT ;  /* 0x00000008b0b07c10 */ /* 0x010fca00097fe4ff */
[----:B------:R0:W-:Y:S04]  /*717a0*/  STL [R1+0x1274], R176 ;  /* 0x001274b001007387 */ /* 0x0001e80000100800 */
[----:B0-----:R-:W4:Y:S02]  /*717b0*/  LDL.LU R176, [R1+0x1248] ;  /* 0x0012480001b07983 */ /* 0x001f240000300800 */
[----:B----4-:R-:W-:-:S05]  /*717c0*/  IADD3 R176, P2, R176, UR5, RZ ;  /* 0x00000005b0b07c10 */ /* 0x010fca000ff5e0ff */
[----:B------:R0:W-:Y:S04]  /*717d0*/  STL [R1+0x1248], R176 ;  /* 0x001248b001007387 */ /* 0x0001e80000100800 */
[----:B0-----:R-:W4:Y:S02]  /*717e0*/  LDL.LU R176, [R1+0x126c] ;  /* 0x00126c0001b07983 */ /* 0x001f240000300800 */
[----:B----4-:R-:W-:Y:S02]  /*717f0*/  IADD3.X R176, R176, UR8, RZ, P3, !PT ;  /* 0x00000008b0b07c10 */ /* 0x010fe40009ffe4ff */
[----:B------:R-:W-:-:S03]  /*71800*/  IADD3 R7, P3, R7, UR5, RZ ;  /* 0x0000000507077c10 */ /* 0x000fc6000ff7e0ff */
[----:B------:R-:W-:Y:S04]  /*71810*/  STL [R1+0x126c], R176 ;  /* 0x00126cb001007387 */ /* 0x000fe80000100800 */
[----:B------:R0:W-:Y:S04]  /*71820*/  STL [R1+0x1240], R7 ;  /* 0x0012400701007387 */ /* 0x0001e80000100800 */
[----:B0-----:R-:W4:Y:S04]  /*71830*/  LDL.LU R7, [R1+0x2b5c] ;  /* 0x002b5c0001077983 */ /* 0x001f280000300800 */
[----:B------:R-:W2:Y:S02]  /*71840*/  LDL.LU R176, [R1+0x1264] ;  /* 0x0012640001b07983 */ /* 0x000ea40000300800 */
[----:B--2---:R-:W-:-:S05]  /*71850*/  IADD3.X R176, R176, UR8, RZ, P4, !PT ;  /* 0x00000008b0b07c10 */ /* 0x004fca000a7fe4ff */
[----:B------:R0:W-:Y:S04]  /*71860*/  STL [R1+0x1264], R176 ;  /* 0x001264b001007387 */ /* 0x0001e80000100800 */
[----:B0-----:R-:W2:Y:S02]  /*71870*/  LDL.LU R176, [R1+0x1238] ;  /* 0x0012380001b07983 */ /* 0x001ea40000300800 */
[----:B--2---:R-:W-:-:S05]  /*71880*/  IADD3 R176, P4, R176, UR5, RZ ;  /* 0x00000005b0b07c10 */ /* 0x004fca000ff9e0ff */
[----:B------:R0:W-:Y:S04]  /*71890*/  STL [R1+0x1238], R176 ;  /* 0x001238b001007387 */ /* 0x0001e80000100800 */
[----:B0-----:R-:W2:Y:S02]  /*718a0*/  LDL.LU R176, [R1+0x125c] ;  /* 0x00125c0001b07983 */ /* 0x001ea40000300800 */
        /* <DEDUP_REMOVED lines=14> */
[----:B0-----:R-:W2:Y:S01]  /*71990*/  LDL.LU R176, [R1+0x1220] ;  /* 0x0012200001b07983 */ /* 0x001ea20000300800 */
[----:B----4-:R-:W-:Y:S02]  /*719a0*/  IADD3.X R7, R7, UR8, RZ, P2, !PT ;  /* 0x0000000807077c10 */ /* 0x010fe400097fe4ff */
[----:B--2---:R-:W-:-:S05]  /*719b0*/  IADD3 R176, P1, R176, UR5, RZ ;  /* 0x00000005b0b07c10 */ /* 0x004fca000ff3e0ff */
[----:B------:R-:W-:Y:S04]  /*719c0*/  STL [R1+0x1220], R176 ;  /* 0x001220b001007387 */ /* 0x000fe80000100800 */
[----:B------:R0:W-:Y:S04]  /*719d0*/  STL [R1+0x1244], R7 ;  /* 0x0012440701007387 */ /* 0x0001e80000100800 */
[----:B0-----:R-:W2:Y:S04]  /*719e0*/  LDL.LU R7, [R1+0x2b58] ;  /* 0x002b580001077983 */ /* 0x001ea80000300800 */
[----:B------:R-:W4:Y:S01]  /*719f0*/  LDL.LU R176, [R1+0x1218] ;  /* 0x0012180001b07983 */ /* 0x000f220000300800 */
[----:B------:R-:W-:-:S02]  /*71a00*/  IADD3.X R6, R6, UR8, RZ, P3, !PT ;  /* 0x0000000806067c10 */ /* 0x000fc40009ffe4ff */
[----:B----4-:R-:W-:Y:S02]  /*71a10*/  IADD3 R176, P2, R176, UR5, RZ ;  /* 0x00000005b0b07c10 */ /* 0x010fe4000ff5e0ff */
[----:B--2---:R-:W-:-:S03]  /*71a20*/  IADD3 R7, P3, R7, UR5, RZ ;  /* 0x0000000507077c10 */ /* 0x004fc6000ff7e0ff */
[----:B------:R-:W-:Y:S04]  /*71a30*/  STL [R1+0x1218], R176 ;  /* 0x001218b001007387 */ /* 0x000fe80000100800 */
[----:B------:R0:W-:Y:S04]  /*71a40*/  STL [R1+0x123c], R6 ;  /* 0x00123c0601007387 */ /* 0x0001e80000100800 */
[----:B0-----:R-:W2:Y:S04]  /*71a50*/  LDL.LU R6, [R1+0x2b54] ;  /* 0x002b540001067983 */ /* 0x001ea80000300800 */
[----:B------:R0:W-:Y:S04]  /*71a60*/  STL [R1+0x1210], R7 ;  /* 0x0012100701007387 */ /* 0x0001e80000100800 */
[----:B0-----:R-:W4:Y:S04]  /*71a70*/  LDL.LU R7, [R1+0x2b50] ;  /* 0x002b500001077983 */ /* 0x001f280000300800 */
[----:B------:R-:W3:Y:S02]  /*71a80*/  LDL.LU R176, [R1+0x1234] ;  /* 0x0012340001b07983 */ /* 0x000ee40000300800 */
[----:B---3--:R-:W-:-:S02]  /*71a90*/  IADD3.X R176, R176, UR8, RZ, P4, !PT ;  /* 0x00000008b0b07c10 */ /* 0x008fc4000a7fe4ff */
[----:B------:R-:W-:-:S03]  /*71aa0*/  IADD3 R0, P4, R0, UR5, RZ ;  /* 0x0000000500007c10 */ /* 0x000fc6000ff9e0ff */
[----:B------:R-:W-:Y:S04]  /*71ab0*/  STL [R1+0x1234], R176 ;  /* 0x001234b001007387 */ /* 0x000fe80000100800 */
[----:B------:R0:W-:Y:S04]  /*71ac0*/  STL [R1+0x1208], R0 ;  /* 0x0012080001007387 */ /* 0x0001e80000100800 */
[----:B0-----:R-:W3:Y:S04]  /*71ad0*/  LDL.LU R0, [R1+0x2b4c] ;  /* 0x002b4c0001007983 */ /* 0x001ee80000300800 */
[----:B------:R-:W2:Y:S01]  /*71ae0*/  LDL.LU R176, [R1+0x122c] ;  /* 0x00122c0001b07983 */ /* 0x000ea20000300800 */
[----:B------:R-:W-:Y:S01]  /*71af0*/  WARPGROUP.ARRIVE ;  /* 0x00000000000079c5 */ /* 0x000fe20000000000 */
[----:B------:R-:W-:Y:S01]  /*71b00*/  UMOV UR40, UR56 ;  /* 0x0000003800287c82 */ /* 0x000fe20008000000 */
[----:B------:R-:W-:-:S04]  /*71b10*/  UMOV UR41, UR57 ;  /* 0x0000003900297c82 */ /* 0x000fc80008000000 */
[----:B------:R-:W-:Y:S01]  /*71b20*/  QGMMA.64x256x32.F32.E4M3.E4M3 R24, gdesc[UR40], R24, gsb0 ;  /* 0x03e00000281879f3 */ /* 0x000fe20008000818 */
[----:B--2---:R-:W-:Y:S02]  /*71b30*/  IADD3.X R176, R176, UR8, RZ, P5, !PT ;  /* 0x00000008b0b07c10 */ /* 0x004fe4000affe4ff */
[----:B------:R-:W-:-:S03]  /*71b40*/  IADD3 R239, P5, R239, UR5, RZ ;  /* 0x00000005efef7c10 */ /* 0x000fc6000ffbe0ff */
[----:B------:R-:W-:Y:S04]  /*71b50*/  STL [R1+0x122c], R176 ;  /* 0x00122cb001007387 */ /* 0x000fe80000100800 */
[----:B------:R0:W-:Y:S04]  /*71b60*/  STL [R1+0x1200], R239 ;  /* 0x001200ef01007387 */ /* 0x0001e80000100800 */
[----:B0-----:R-:W2:Y:S01]  /*71b70*/  LDL.LU R239, [R1+0x2b48] ;  /* 0x002b480001ef7983 */ /* 0x001ea20000300800 */
[----:B------:R-:W-:Y:S02]  /*71b80*/  WARPGROUP.DEPBAR.LE gsb0, 0x0 ;  /* 0x00008000000079c5 */ /* 0x000fe40000010000 */
[----:B------:R-:W-:Y:S01]  /*71b90*/  WARPGROUP.ARRIVE ;  /* 0x00000000000079c5 */ /* 0x000fe20000000000 */
[----:B------:R-:W-:Y:S01]  /*71ba0*/  UMOV UR12, UR52 ;  /* 0x00000034000c7c82 */ /* 0x000fe20008000000 */
[----:B------:R-:W-:-:S09]  /*71bb0*/  UMOV UR13, UR53 ;  /* 0x00000035000d7c82 */ /* 0x000fd20008000000 */
[----:B------:R-:W-:Y:S01]  /*71bc0*/  QGMMA.64x256x32.F32.E4M3.E4M3 R24, gdesc[UR12], R24, gsb0 ;  /* 0x03e000000c1879f3 */ /* 0x000fe20008000818 */
[----:B--2---:R-:W-:-:S05]  /*71bd0*/  IADD3.X R239, R239, UR8, RZ, P6, !PT ;  /* 0x00000008efef7c10 */ /* 0x004fca000b7fe4ff */
[----:B------:R0:W-:Y:S04]  /*71be0*/  STL [R1+0x1224], R239 ;  /* 0x001224ef01007387 */ /* 0x0001e80000100800 */
[----:B0-----:R1:W5:Y:S04]  /*71bf0*/  LDL.LU R239, [R1+0x2b44] ;  /* 0x002b440001ef7983 */ /* 0x0013680000300800 */
[----:B------:R-:W2:Y:S01]  /*71c00*/  LDL.LU R176, [R1+0x11f8] ;  /* 0x0011f80001b07983 */ /* 0x000ea20000300800 */
[----:B----4-:R-:W-:Y:S01]  /*71c10*/  IADD3.X R7, R7, UR8, RZ, P1, !PT ;  /* 0x0000000807077c10 */ /* 0x010fe20008ffe4ff */
[----:B------:R-:W-:-:S02]  /*71c20*/  WARPGROUP.DEPBAR.LE gsb0, 0x0 ;  /* 0x00008000000079c5 */ /* 0x000fc40000010000 */
[----:B------:R-:W-:Y:S01]  /*71c30*/  WARPGROUP.ARRIVE ;  /* 0x00000000000079c5 */ /* 0x000fe20000000000 */
[----:B------:R-:W-:Y:S01]  /*71c40*/  UMOV UR16, UR48 ;  /* 0x0000003000107c82 */ /* 0x000fe20008000000 */
[----:B------:R-:W-:-:S08]  /*71c50*/  UMOV UR17, UR49 ;  /* 0x0000003100117c82 */ /* 0x000fd00008000000 */
[----:B------:R-:W-:Y:S01]  /*71c60*/  QGMMA.64x256x32.F32.E4M3.E4M3 R24, gdesc[UR16], R24, gsb0 ;  /* 0x03e00000101879f3 */ /* 0x000fe20008000818 */
[----:B------:R-:W-:Y:S01]  /*71c70*/  UMOV UR20, UR44 ;  /* 0x0000002c00147c82 */ /* 0x000fe20008000000 */
[----:B------:R-:W-:Y:S01]  /*71c80*/  UMOV UR21, UR45 ;  /* 0x0000002d00157c82 */ /* 0x000fe20008000000 */
[----:B--2---:R-:W-:-:S05]  /*71c90*/  IADD3 R176, P6, R176, UR5, RZ ;  /* 0x00000005b0b07c10 */ /* 0x004fca000ffde0ff */
[----:B------:R-:W-:Y:S04]  /*71ca0*/  STL [R1+0x11f8], R176 ;  /* 0x0011f8b001007387 */ /* 0x000fe80000100800 */
[----:B------:R0:W-:Y:S04]  /*71cb0*/  STL [R1+0x121c], R7 ;  /* 0x00121c0701007387 */ /* 0x0001e80000100800 */
[----:B0-----:R-:W2:Y:S01]  /*71cc0*/  LDL.LU R7, [R1+0x2b40] ;  /* 0x002b400001077983 */ /* 0x001ea20000300800 */
[----:B------:R-:W-:Y:S02]  /*71cd0*/  WARPGROUP.DEPBAR.LE gsb0, 0x0 ;  /* 0x00008000000079c5 */ /* 0x000fe40000010000 */
[----:B------:R-:W-:-:S09]  /*71ce0*/  WARPGROUP.ARRIVE ;  /* 0x00000000000079c5 */ /* 0x000fd20000000000 */
[----:B------:R-:W-:Y:S01]  /*71cf0*/  QGMMA.64x256x32.F32.E4M3.E4M3 R24, gdesc[UR20], R24, gsb0 ;  /* 0x03e00000141879f3 */ /* 0x000fe20008000818 */
[----:B------:R-:W-:Y:S02]  /*71d00*/  IADD3.X R6, R6, UR8, RZ, P2, !PT ;  /* 0x0000000806067c10 */ /* 0x000fe400097fe4ff */
[----:B---3--:R-:W-:Y:S02]  /*71d10*/  IADD3 R0, P2, R0, UR5, RZ ;  /* 0x0000000500007c10 */ /* 0x008fe4000ff5e0ff */
[----:B------:R-:W-:Y:S02]  /*71d20*/  IADD3.X R177, R177, UR8, RZ, P3, !PT ;  /* 0x00000008b1b17c10 */ /* 0x000fe40009ffe4ff */
[----:B------:R-:W-:Y:S02]  /*71d30*/  IADD3 R178, P3, R178, UR5, RZ ;  /* 0x00000005b2b27c10 */ /* 0x000fe4000ff7e0ff */
[----:B------:R-:W-:Y:S02]  /*71d40*/  IADD3.X R179, R179, UR8, RZ, P4, !PT ;  /* 0x00000008b3b37c10 */ /* 0x000fe4000a7fe4ff */
[----:B------:R-:W-:-:S02]  /*71d50*/  IADD3 R180, P4, R180, UR5, RZ ;  /* 0x00000005b4b47c10 */ /* 0x000fc4000ff9e0ff */
[----:B------:R-:W-:Y:S02]  /*71d60*/  IADD3.X R181, R181, UR8, RZ, P5, !PT ;  /* 0x00000008b5b57c10 */ /* 0x000fe4000affe4ff */
[----:B------:R-:W-:Y:S02]  /*71d70*/  IADD3 R182, P5, R182, UR5, RZ ;  /* 0x00000005b6b67c10 */ /* 0x000fe4000ffbe0ff */
        /* <DEDUP_REMOVED lines=17> */
[----:B------:R-:W-:Y:S02]  /*71e90*/  IADD3.X R195, R195, UR8, RZ, P5, !PT ;  /* 0x00000008c3c37c10 */ /* 0x000fe4000affe4ff */
[----:B------:R-:W-:Y:S02]  /*71ea0*/  IADD3.X R8, R8, UR8, RZ, P6, !PT ;  /* 0x0000000808087c10 */ /* 0x000fe4000b7fe4ff */
[----:B--2---:R-:W-:-:S05]  /*71eb0*/  IADD3 R7, P1, R7, UR5, RZ ;  /* 0x0000000507077c10 */ /* 0x004fca000ff3e0ff */
[----:B------:R0:W-:Y:S01]  /*71ec0*/  STL [R1+0x11f0], R7 ;  /* 0x0011f00701007387 */ /* 0x0001e20000100800 */
[----:B------:R-:W-:-:S03]  /*71ed0*/  IADD3.X R186, R186, UR8, RZ, P1, !PT ;  /* 0x00000008baba7c10 */ /* 0x000fc60008ffe4ff */
[----:B0-----:R1:W5:Y:S04]  /*71ee0*/  LDL.LU R7, [R1+0x2b3c] ;  /* 0x002b3c0001077983 */ /* 0x0013680000300800 */
[----:B------:R0:W-:Y:S01]  /*71ef0*/  STL [R1+0x1214], R6 ;  /* 0x0012140601007387 */ /* 0x0001e20000100800 */
[----:B------:R-:W-:-:S03]  /*71f00*/  IADD3 R200, P1, R200, UR5, RZ ;  /* 0x00000005c8c87c10 */ /* 0x000fc6000ff3e0ff */
[----:B0-----:R1:W5:Y:S04]  /*71f10*/  LDL.LU R6, [R1+0x2b38] ;  /* 0x002b380001067983 */ /* 0x0013680000300800 */
[----:B------:R0:W-:Y:S04]  /*71f20*/  STL [R1+0x11e8], R0 ;  /* 0x0011e80001007387 */ /* 0x0001e80000100800 */
[----:B0-----:R1:W5:Y:S04]  /*71f30*/  LDL.LU R0, [R1+0x2b34] ;  /* 0x002b340001007983 */ /* 0x0013680000300800 */
        /* <DEDUP_REMOVED lines=15> */
[----:B------:R-:W-:Y:S01]  /*72030*/  STL [R1+0x11a8], R230 ;  /* 0x0011a8e601007387 */ /* 0x000fe20000100800 */
[----:B------:R-:W-:-:S03]  /*72040*/  IADD3.X R188, R188, UR8, RZ, P1, !PT ;  /* 0x00000008bcbc7c10 */ /* 0x000fc60008ffe4ff */
[----:B------:R-:W-:Y:S01]  /*72050*/  STL [R1+0x11cc], R242 ;  /* 0x0011ccf201007387 */ /* 0x000fe20000100800 */
[----:B------:R-:W-:-:S03]  /*72060*/  IADD3 R189, P1, R189, UR5, RZ ;  /* 0x00000005bdbd7c10 */ /* 0x000fc6000ff3e0ff */
[----:B------:R-:W-:Y:S04]  /*72070*/  STL [R1+0x11a0], R247 ;  /* 0x0011a0f701007387 */ /* 0x000fe80000100800 */
[----:B------:R-:W-:Y:S04]  /*72080*/  STL [R1+0x11c4], R252 ;  /* 0x0011c4fc01007387 */ /* 0x000fe80000100800 */
[----:B------:R-:W-:Y:S04]  /*72090*/  STL [R1+0x1198], R187 ;  /* 0x001198bb01007387 */ /* 0x000fe80000100800 */
[----:B------:R-:W-:Y:S04]  /*720a0*/  STL [R1+0x11bc], R188 ;  /* 0x0011bcbc01007387 */ /* 0x000fe80000100800 */
[----:B------:R-:W-:Y:S04]  /*720b0*/  STL [R1+0x1190], R189 ;  /* 0x001190bd01007387 */ /* 0x000fe80000100800 */
[----:B------:R-:W-:Y:S01]  /*720c0*/  STL [R1+0x11b4], R190 ;  /* 0x0011b4be01007387 */ /* 0x000fe20000100800 */
[----:B------:R-:W-:-:S03]  /*720d0*/  IADD3.X R9, R9, UR8, RZ, P1, !PT ;  /* 0x0000000809097c10 */ /* 0x000fc60008ffe4ff */
[----:B------:R-:W-:Y:S04]  /*720e0*/  STL [R1+0x1188], R191 ;  /* 0x001188bf01007387 */ /* 0x000fe80000100800 */
[----:B------:R-:W-:Y:S04]  /*720f0*/  STL [R1+0x11ac], R192 ;  /* 0x0011acc001007387 */ /* 0x000fe80000100800 */
[----:B------:R-:W-:Y:S04]  /*72100*/  STL [R1+0x1180], R193 ;  /* 0x001180c101007387 */ /* 0x000fe80000100800 */
[----:B------:R-:W-:Y:S04]  /*72110*/  STL [R1+0x11a4], R194 ;  /* 0x0011a4c201007387 */ /* 0x000fe80000100800 */
[----:B------:R0:W-:Y:S04]  /*72120*/  STL [R1+0x118c], R9 ;  /* 0x00118c0901007387 */ /* 0x0001e80000100800 */
[----:B------:R-:W-:Y:S04]  /*72130*/  STL [R1+0x119c], R195 ;  /* 0x00119cc301007387 */ /* 0x000fe80000100800 */
[----:B------:R2:W-:Y:S01]  /*72140*/  STL [R1+0x1194], R8 ;  /* 0x0011940801007387 */ /* 0x0005e20000100800 */
[----:B------:R-:W-:-:S03]  /*72150*/  WARPGROUP.DEPBAR.LE gsb0, 0x0 ;  /* 0x00008000000079c5 */ /* 0x000fc60000010000 */
[----:B0-----:R-:W3:Y:S04]  /*72160*/  LDL.LU R9, [R1+0x117c] ;  /* 0x00117c0001097983 */ /* 0x001ee80000300800 */
[----:B--2---:R-:W2:Y:S01]  /*72170*/  LDL.LU R8, [R1+0x1184] ;  /* 0x0011840001087983 */ /* 0x004ea20000300800 */
[----:B---3--:R-:W-:Y:S02]  /*72180*/  IADD3.X R9, R9, UR8, RZ, P3, !PT ;  /* 0x0000000809097c10 */ /* 0x008fe40009ffe4ff */
[----:B--2---:R-:W-:-:S03]  /*72190*/  IADD3.X R8, R8, UR8, RZ, P2, !PT ;  /* 0x0000000808087c10 */ /* 0x004fc600097fe4ff */
[----:B------:R1:W-:Y:S04]  /*721a0*/  STL [R1+0x117c], R9 ;  /* 0x00117c0901007387 */ /* 0x0003e80000100800 */
[----:B------:R1:W-:Y:S01]  /*721b0*/  STL [R1+0x1184], R8 ;  /* 0x0011840801007387 */ /* 0x0003e20000100800 */
[----:B------:R-:W-:Y:S05]  /*721c0*/  @P0 BRA `(.L_x_2) ;  /* 0xfffffcc400e00947 */ /* 0x000fea000383ffff */
.L_x_1:
[----:B------:R-:W2:Y:S01]  /*721d0*/  LDL.LU R163, [R1+0xc00] ;  /* 0x000c000001a37983 */ /* 0x000ea20000300800 */
[----:B------:R-:W-:Y:S01]  /*721e0*/  ULDC UR5, c[0x0][0x248] ;  /* 0x0000920000057ab9 */ /* 0x000fe20000000800 */
[----:B------:R-:W-:Y:S01]  /*721f0*/  ULDC UR6, c[0x0][0x248] ;  /* 0x0000920000067ab9 */ /* 0x000fe20000000800 */
[----:B------:R-:W-:Y:S01]  /*72200*/  ULDC UR12, c[0x0][0x248] ;  /* 0x00009200000c7ab9 */ /* 0x000fe20000000800 */
[----:B------:R-:W3:Y:S01]  /*72210*/  LDL.LU R162, [R1+0xc04] ;  /* 0x000c040001a27983 */ /* 0x000ee20000300800 */
[----:B------:R-:W-:-:S03]  /*72220*/  ULDC.64 UR8, c[0x0][0x220] ;  /* 0x0000880000087ab9 */ /* 0x000fc60000000a00 */
        /* <DEDUP_REMOVED lines=18> */
[----:B------:R-:W3:Y:S04]  /*72350*/  LDL.LU R15, [R1+0xc68] ;  /* 0x000c6800010f7983 */ /* 0x000ee80000300800 */
[----:B------:R-:W4:Y:S04]  /*72360*/  LDL.LU R14, [R1+0xc6c] ;  /* 0x000c6c00010e7983 */ /* 0x000f280000300800 */
[----:B------:R-:W4:Y:S04]  /*72370*/  LDL.LU R13, [R1+0xc70] ;  /* 0x000c7000010d7983 */ /* 0x000f280000300800 */
[----:B------:R-:W4:Y:S04]  /*72380*/  LDL.LU R11, [R1+0xc74] ;  /* 0x000c7400010b7983 */ /* 0x000f280000300800 */
[----:B------:R-:W4:Y:S04]  /*72390*/  LDL.LU R10, [R1+0xc78] ;  /* 0x000c7800010a7983 */ /* 0x000f280000300800 */
[----:B-1----:R-:W4:Y:S04]  /*723a0*/  LDL.LU R9, [R1+0xc7c] ;  /* 0x000c7c0001097983 */ /* 0x002f280000300800 */
[----:B------:R-:W4:Y:S04]  /*723b0*/  LDL.LU R8, [R1+0xc08] ;  /* 0x000c080001087983 */ /* 0x000f280000300800 */
[----:B0-----:R-:W4:Y:S04]  /*723c0*/  LDL.LU R2, [R1+0xc18] ;  /* 0x000c180001027983 */ /* 0x001f280000300800 */
[----:B------:R-:W4:Y:S01]  /*723d0*/  LDL.LU R164, [R1+0xc1c] ;  /* 0x000c1c0001a47983 */ /* 0x000f220000300800 */
[----:B-----5:R-:W-:Y:S01]  /*723e0*/  IMAD R3, R0, UR5, RZ ;  /* 0x0000000500037c24 */ /* 0x020fe2000f8e02ff */
[----:B------:R-:W-:-:S02]  /*723f0*/  ULDC UR5, c[0x0][0x248] ;  /* 0x0000920000057ab9 */ /* 0x000fc40000000800 */
        /* <DEDUP_REMOVED lines=28> */
[----:B------:R0:W-:Y:S02]  /*725c0*/  STL [R1+0x12d8], R3 ;  /* 0x0012d80301007387 */ /* 0x0001e40000100800 */
[----:B0-----:R-:W-:Y:S01]  /*725d0*/  VIADD R3, R3, UR5 ;  /* 0x0000000503037c36 */ /* 0x001fe20008000000 */
[----:B------:R-:W-:-:S04]  /*725e0*/  ULDC UR5, c[0x0][0x248] ;  /* 0x0000920000057ab9 */ /* 0x000fc80000000800 */
[----:B------:R0:W-:Y:S01]  /*725f0*/  STL [R1+0x11e0], R3 ;  /* 0x0011e00301007387 */ /* 0x0001e20000100800 */
[----:B--2---:R-:W-:Y:S02]  /*72600*/  IMAD.MOV.U32 R48, RZ, RZ, R16 ;  /* 0x000000ffff307224 */ /* 0x004fe400078e0010 */
[----:B---3--:R-:W-:Y:S02]  /*72610*/  IMAD.MOV.U32 R49, RZ, RZ, R15 ;  /* 0x000000ffff317224 */ /* 0x008fe400078e000f */
        /* <DEDUP_REMOVED lines=26> */
[----:B------:R-:W-:Y:S01]  /*727c0*/  VIADD R17, R3, UR5 ;  /* 0x0000000503117c36 */ /* 0x000fe20008000000 */
[----:B------:R-:W-:Y:S01]  /*727d0*/  ULDC UR5, c[0x0][0x248] ;  /* 0x0000920000057ab9 */ /* 0x000fe20000000800 */
[----:B0-----:R-:W-:-:S02]  /*727e0*/  IMAD.MOV.U32 R3, RZ, RZ, R11 ;  /* 0x000000ffff037224 */ /* 0x001fc400078e000b */
[----:B------:R-:W-:Y:S01]  /*727f0*/  VIADD R16, R17, UR5 ;  /* 0x0000000511107c36 */ /* 0x000fe20008000000 */
[----:B------:R-:W-:Y:S01]  /*72800*/  ULDC UR5, c[0x0][0x248] ;  /* 0x0000920000057ab9 */ /* 0x000fe20000000800 */
[----:B------:R-:W-:Y:S02]  /*72810*/  IMAD.MOV.U32 R47, RZ, RZ, R18 ;  /* 0x000000ffff2f7224 */ /* 0x000fe400078e0012 */
[----:B------:R-:W-:Y:S01]  /*72820*/  VIADD R8, R16, UR5 ;  /* 0x0000000510087c36 */ /* 0x000fe20008000000 */
[----:B------:R-:W-:Y:S01]  /*72830*/  ULDC UR5, c[0x0][0x248] ;  /* 0x0000920000057ab9 */ /* 0x000fe20000000800 */
[----:B------:R-:W-:Y:S02]  /*72840*/  IMAD.MOV.U32 R46, RZ, RZ, R19 ;  /* 0x000000ffff2e7224 */ /* 0x000fe400078e0013 */
[----:B------:R-:W-:Y:S01]  /*72850*/  VIADD R9, R8, UR5 ;  /* 0x0000000508097c36 */ /* 0x000fe20008000000 */
[----:B------:R-:W-:Y:S01]  /*72860*/  ULDC UR5, c[0x0][0x248] ;  /* 0x0000920000057ab9 */ /* 0x000fe20000000800 */
[----:B------:R-:W-:-:S02]  /*72870*/  IMAD.MOV.U32 R45, RZ, RZ, R20 ;  /* 0x000000ffff2d7224 */ /* 0x000fc400078e0014 */
        /* <DEDUP_REMOVED lines=61> */
[----:B------:R-:W-:-:S03]  /*72c50*/  ULDC UR5, c[0x0][0x248] ;  /* 0x0000920000057ab9 */ /* 0x000fc60000000800 */
        /* <DEDUP_REMOVED lines=183> */
[----:B------:R-:W-:-:S04]  /*737d0*/  ULDC UR5, c[0x0][0x248] ;  /* 0x0000920000057ab9 */ /* 0x000fc80000000800 */
[----:B------:R0:W-:Y:S02]  /*737e0*/  STL [R1+0xe00], R2 ;  /* 0x000e000201007387 */ /* 0x0001e40000100800 */
[----:B0-----:R-:W-:Y:S01]  /*737f0*/  VIADD R2, R2, UR5 ;  /* 0x0000000502027c36 */ /* 0x001fe20008000000 */
        /* <DEDUP_REMOVED lines=793> */
[----:B------:R0:W-:Y:S04]  /*76990*/  STL [R1+0x122c], R2 ;  /* 0x00122c0201007387 */ /* 0x0001e80000100800 */
[----:B------:R-:W2:Y:S01]  /*769a0*/  LDL.LU R28, [R1+0xc0c] ;  /* 0x000c0c00011c7983 */ /* 0x000ea20000300800 */
[----:B------:R-:W-:Y:S01]  /*769b0*/  F2FP.SATFINITE.E4M3.F32.PACK_AB_MERGE_C R7, R26, R25, RZ ;  /* 0x000000191a07723e */ /* 0x000fe200048070ff */
[----:B0-----:R-:W-:Y:S01]  /*769c0*/  VIADD R2, R2, UR5 ;  /* 0x0000000502027c36 */ /* 0x001fe20008000000 */
[----:B------:R-:W-:-:S04]  /*769d0*/  ULDC UR5, c[0x0][0x248] ;  /* 0x0000920000057ab9 */ /* 0x000fc80000000800 */
[----:B------:R0:W-:Y:S04]  /*769e0*/  STL [R1+0x1230], R2 ;  /* 0x0012300201007387 */ /* 0x0001e80000100800 */
[----:B------:R1:W-:Y:S01]  /*769f0*/  STL [R1+0x2aac], R7 ;  /* 0x002aac0701007387 */ /* 0x0003e20000100800 */
[----:B0-----:R-:W-:Y:S01]  /*76a00*/  VIADD R2, R2, UR5 ;  /* 0x0000000502027c36 */ /* 0x001fe20008000000 */
[----:B------:R-:W-:Y:S02]  /*76a10*/  ULDC UR5, c[0x0][0x248] ;  /* 0x0000920000057ab9 */ /* 0x000fe40000000800 */
[----:B-1----:R-:W3:Y:S04]  /*76a20*/  LDL.LU R7, [R1+0xc10] ;  /* 0x000c100001077983 */ /* 0x002ee80000300800 */
[----:B------:R-:W3:Y:S01]  /*76a30*/  LDL.LU R24, [R1+0xc14] ;  /* 0x000c140001187983 */ /* 0x000ee20000300800 */
[----:B------:R-:W-:-:S02]  /*76a40*/  IMAD.MOV.U32 R26, RZ, RZ, R30 ;  /* 0x000000ffff1a7224 */ /* 0x000fc400078e001e */
[----:B------:R-:W-:Y:S02]  /*76a50*/  IMAD.MOV.U32 R30, RZ, RZ, R34 ;  /* 0x000000ffff1e7224 */ /* 0x000fe400078e0022 */
[----:B------:R-:W-:Y:S02]  /*76a60*/  IMAD.MOV.U32 R34, RZ, RZ, R38 ;  /* 0x000000ffff227224 */ /* 0x000fe400078e0026 */
[----:B------:R-:W-:Y:S02]  /*76a70*/  IMAD.MOV.U32 R38, RZ, RZ, R42 ;  /* 0x000000ffff267224 */ /* 0x000fe400078e002a */
[----:B------:R-:W-:Y:S02]  /*76a80*/  IMAD.MOV.U32 R42, RZ, RZ, R46 ;  /* 0x000000ffff2a7224 */ /* 0x000fe400078e002e */
[----:B------:R-:W-:Y:S02]  /*76a90*/  IMAD.MOV.U32 R46, RZ, RZ, R50 ;  /* 0x000000ffff2e7224 */ /* 0x000fe400078e0032 */
[----:B------:R-:W-:Y:S01]  /*76aa0*/  IMAD.MOV.U32 R50, RZ, RZ, R252 ;  /* 0x000000ffff327224 */ /* 0x000fe200078e00fc */
[----:B--2---:R-:W-:Y:S01]  /*76ab0*/  F2FP.SATFINITE.E4M3.F32.PACK_AB_MERGE_C R25, R28, R27, RZ ;  /* 0x0000001b1c19723e */ /* 0x004fe200048070ff */
[----:B------:R-:W-:-:S02]  /*76ac0*/  IMAD.MOV.U32 R27, RZ, RZ, R31 ;  /* 0x000000ffff1b7224 */ /* 0x000fc400078e001f */
[----:B------:R-:W-:Y:S02]  /*76ad0*/  IMAD.MOV.U32 R28, RZ, RZ, R32 ;  /* 0x000000ffff1c7224 */ /* 0x000fe400078e0020 */
[----:B------:R-:W-:Y:S02]  /*76ae0*/  IMAD.MOV.U32 R31, RZ, RZ, R35 ;  /* 0x000000ffff1f7224 */ /* 0x000fe400078e0023 */
[----:B------:R-:W-:Y:S02]  /*76af0*/  IMAD.MOV.U32 R32, RZ, RZ, R36 ;  /* 0x000000ffff207224 */ /* 0x000fe400078e0024 */
[----:B------:R-:W-:Y:S01]  /*76b00*/  IMAD.MOV.U32 R35, RZ, RZ, R39 ;  /* 0x000000ffff237224 */ /* 0x000fe200078e0027 */
[----:B------:R0:W-:Y:S01]  /*76b10*/  STL [R1+0x2abc], R25 ;  /* 0x002abc1901007387 */ /* 0x0001e20000100800 */
[----:B------:R-:W-:Y:S02]  /*76b20*/  IMAD.MOV.U32 R36, RZ, RZ, R40 ;  /* 0x000000ffff247224 */ /* 0x000fe400078e0028 */
[----:B------:R-:W-:Y:S01]  /*76b30*/  IMAD.MOV.U32 R39, RZ, RZ, R43 ;  /* 0x000000ffff277224 */ /* 0x000fe200078e002b */
[----:B------:R1:W-:Y:S01]  /*76b40*/  STL [R1+0x1234], R2 ;  /* 0x0012340201007387 */ /* 0x0003e20000100800 */
[----:B------:R-:W-:-:S02]  /*76b50*/  IMAD.MOV.U32 R40, RZ, RZ, R44 ;  /* 0x000000ffff287224 */ /* 0x000fc400078e002c */
[----:B------:R-:W-:Y:S02]  /*76b60*/  IMAD.MOV.U32 R43, RZ, RZ, R47 ;  /* 0x000000ffff2b7224 */ /* 0x000fe400078e002f */
[----:B------:R-:W-:Y:S02]  /*76b70*/  IMAD.MOV.U32 R44, RZ, RZ, R48 ;  /* 0x000000ffff2c7224 */ /* 0x000fe400078e0030 */
[----:B0-----:R-:W-:Y:S02]  /*76b80*/  IMAD.MOV.U32 R25, RZ, RZ, R29 ;  /* 0x000000ffff197224 */ /* 0x001fe400078e001d */
[----:B------:R-:W-:Y:S02]  /*76b90*/  IMAD.MOV.U32 R47, RZ, RZ, R4 ;  /* 0x000000ffff2f7224 */ /* 0x000fe400078e0004 */
[----:B------:R-:W-:Y:S01]  /*76ba0*/  IMAD.MOV.U32 R29, RZ, RZ, R33 ;  /* 0x000000ffff1d7224 */ /* 0x000fe200078e0021 */
[----:B------:R-:W2:Y:S01]  /*76bb0*/  LDL.LU R4, [R1+0xc80] ;  /* 0x000c800001047983 */ /* 0x000ea20000300800 */
[----:B------:R-:W-:-:S02]  /*76bc0*/  IMAD.MOV.U32 R48, RZ, RZ, R3 ;  /* 0x000000ffff307224 */ /* 0x000fc400078e0003 */
[----:B------:R-:W-:Y:S01]  /*76bd0*/  IMAD.MOV.U32 R33, RZ, RZ, R37 ;  /* 0x000000ffff217224 */ /* 0x000fe200078e0025 */
[----:B------:R-:W2:Y:S01]  /*76be0*/  LDL.LU R3, [R1+0xc84] ;  /* 0x000c840001037983 */ /* 0x000ea20000300800 */
[----:B------:R-:W-:Y:S02]  /*76bf0*/  IMAD.MOV.U32 R37, RZ, RZ, R41 ;  /* 0x000000ffff257224 */ /* 0x000fe400078e0029 */
[----:B------:R-:W-:Y:S02]  /*76c00*/  IMAD.MOV.U32 R41, RZ, RZ, R45 ;  /* 0x000000ffff297224 */ /* 0x000fe400078e002d */
[----:B------:R-:W-:Y:S02]  /*76c10*/  IMAD.MOV.U32 R45, RZ, RZ, R49 ;  /* 0x000000ffff2d7224 */ /* 0x000fe400078e0031 */
[----:B------:R-:W-:Y:S02]  /*76c20*/  IMAD.MOV.U32 R49, RZ, RZ, R5 ;  /* 0x000000ffff317224 */ /* 0x000fe400078e0005 */
[----:B------:R-:W4:Y:S04]  /*76c30*/  LDL.LU R5, [R1+0xc88] ;  /* 0x000c880001057983 */ /* 0x000f280000300800 */
[----:B------:R-:W4:Y:S01]  /*76c40*/  LDL.LU R252, [R1+0xc8c] ;  /* 0x000c8c0001fc7983 */ /* 0x000f220000300800 */
[----:B---3--:R-:W-:Y:S01]  /*76c50*/  F2FP.SATFINITE.E4M3.F32.PACK_AB_MERGE_C R7, R24, R7, RZ ;  /* 0x000000071807723e */ /* 0x008fe200048070ff */
[----:B-1----:R-:W-:Y:S01]  /*76c60*/  VIADD R2, R2, UR5 ;  /* 0x0000000502027c36 */ /* 0x002fe20008000000 */
[----:B------:R-:W-:Y:S01]  /*76c70*/  F2FP.SATFINITE.E4M3.F32.PACK_AB_MERGE_C R24, R26, R25, RZ ;  /* 0x000000191a18723e */ /* 0x000fe200048070ff */
[----:B------:R-:W-:-:S02]  /*76c80*/  ULDC UR5, c[0x0][0x248] ;  /* 0x0000920000057ab9 */ /* 0x000fc40000000800 */
[----:B------:R0:W-:Y:S04]  /*76c90*/  STL [R1+0x2aa4], R7 ;  /* 0x002aa40701007387 */ /* 0x0001e80000100800 */
[----:B------:R1:W-:Y:S01]  /*76ca0*/  STL [R1+0x2aa8], R24 ;  /* 0x002aa81801007387 */ /* 0x0003e20000100800 */
[----:B0-----:R-:W-:-:S03]  /*76cb0*/  F2FP.SATFINITE.E4M3.F32.PACK_AB_MERGE_C R7, R28, R27, RZ ;  /* 0x0000001b1c07723e */ /* 0x001fc600048070ff */
[----:B------:R0:W-:Y:S01]  /*76cc0*/  STL [R1+0x1238], R2 ;  /* 0x0012380201007387 */ /* 0x0001e20000100800 */
[----:B-1----:R-:W-:-:S03]  /*76cd0*/  F2FP.SATFINITE.E4M3.F32.PACK_AB_MERGE_C R24, R30, R29, RZ ;  /* 0x0000001d1e18723e */ /* 0x002fc600048070ff */
[----:B------:R1:W-:Y:S01]  /*76ce0*/  STL [R1+0x2a9c], R7 ;  /* 0x002a9c0701007387 */ /* 0x0003e20000100800 */
[----:B0-----:R-:W-:Y:S01]  /*76cf0*/  VIADD R2, R2, UR5 ;  /* 0x0000000502027c36 */ /* 0x001fe20008000000 */
[----:B------:R-:W-:Y:S01]  /*76d00*/  ULDC UR5, c[0x0][0x248] ;  /* 0x0000920000057ab9 */ /* 0x000fe20000000800 */
[----:B-1----:R-:W-:Y:S01]  /*76d10*/  F2FP.SATFINITE.E4M3.F32.PACK_AB_MERGE_C R7, R32, R31, RZ ;  /* 0x0000001f2007723e */ /* 0x002fe200048070ff */
[----:B------:R0:W-:Y:S04]  /*76d20*/  STL [R1+0x2aa0], R24 ;  /* 0x002aa01801007387 */ /* 0x0001e80000100800 */
[----:B------:R1:W-:Y:S04]  /*76d30*/  STL [R1+0x123c], R2 ;  /* 0x00123c0201007387 */ /* 0x0003e80000100800 */
[----:B------:R3:W-:Y:S01]  /*76d40*/  STL [R1+0x2a98], R7 ;  /* 0x002a980701007387 */ /* 0x0007e20000100800 */
[----:B0-----:R-:W-:Y:S01]  /*76d50*/  F2FP.SATFINITE.E4M3.F32.PACK_AB_MERGE_C R24, R34, R33, RZ ;  /* 0x000000212218723e */ /* 0x001fe200048070ff */
[----:B-1----:R-:W-:Y:S01]  /*76d60*/  VIADD R2, R2, UR5 ;  /* 0x0000000502027c36 */ /* 0x002fe20008000000 */
[----:B------:R-:W-:Y:S01]  /*76d70*/  ULDC UR5, c[0x0][0x248] ;  /* 0x0000920000057ab9 */ /* 0x000fe20000000800 */
[----:B---3--:R-:W-:-:S02]  /*76d80*/  F2FP.SATFINITE.E4M3.F32.PACK_AB_MERGE_C R7, R36, R35, RZ ;  /* 0x000000232407723e */ /* 0x008fc400048070ff */
        /* <DEDUP_REMOVED lines=18> */
[----:B-1----:R-:W-:-:S04]  /*76eb0*/  VIADD R2, R2, UR5 ;  /* 0x0000000502027c36 */ /* 0x002fc80008000000 */
[----:B------:R-:W-:Y:S01]  /*76ec0*/  STL [R1+0x2a7c], R24 ;  /* 0x002a7c1801007387 */ /* 0x000fe20000100800 */
[----:B------:R-:W-:Y:S01]  /*76ed0*/  ULDC UR5, c[0x0][0x248] ;  /* 0x0000920000057ab9 */ /* 0x000fe20000000800 */
[----:B---3--:R-:W-:Y:S02]  /*76ee0*/  F2FP.SATFINITE.E4M3.F32.PACK_AB_MERGE_C R7, R48, R47, RZ ;  /* 0x0000002f3007723e */ /* 0x008fe400048070ff */
[----:B------:R0:W-:Y:S04]  /*76ef0*/  STL [R1+0x124c], R2 ;  /* 0x00124c0201007387 */ /* 0x0001e80000100800 */
[----:B------:R1:W-:Y:S01]  /*76f00*/  STL [R1+0x2a5c], R7 ;  /* 0x002a5c0701007387 */ /* 0x0003e20000100800 */
[----:B0-----:R-:W-:Y:S01]  /*76f10*/  VIADD R2, R2, UR5 ;  /* 0x0000000502027c36 */ /* 0x001fe20008000000 */
[----:B------:R-:W-:Y:S01]  /*76f20*/  ULDC UR5, c[0x0][0x248] ;  /* 0x0000920000057ab9 */ /* 0x000fe20000000800 */
[----:B-1----:R-:W-:-:S05]  /*76f30*/  F2FP.SATFINITE.E4M3.F32.PACK_AB_MERGE_C R7, R50, R49, RZ ;  /* 0x000000313207723e */ /* 0x002fca00048070ff */
[----:B------:R-:W-:Y:S04]  /*76f40*/  STL [R1+0x2a58], R7 ;  /* 0x002a580701007387 */ /* 0x000fe80000100800 */
[----:B------:R0:W-:Y:S02]  /*76f50*/  STL [R1+0x1250], R2 ;  /* 0x0012500201007387 */ /* 0x0001e40000100800 */
[----:B0-----:R-:W-:Y:S01]  /*76f60*/  VIADD R2, R2, UR5 ;  /* 0x0000000502027c36 */ /* 0x001fe20008000000 */
[----:B------:R-:W-:Y:S01]  /*76f70*/  ULDC UR5, c[0x0][0x248] ;  /* 0x0000920000057ab9 */ /* 0x000fe20000000800 */
[----:B--2---:R-:W-:-:S05]  /*76f80*/  F2FP.SATFINITE.E4M3.F32.PACK_AB_MERGE_C R3, R3, R4, RZ ;  /* 0x000000040303723e */ /* 0x004fca00048070ff */
[----:B------:R4:W-:Y:S04]  /*76f90*/  STL [R1+0x29fc], R3 ;  /* 0x0029fc0301007387 */ /* 0x0009e80000100800 */
[----:B------:R-:W2:Y:S04]  /*76fa0*/  LDL.LU R7, [R1+0xc90] ;  /* 0x000c900001077983 */ /* 0x000ea80000300800 */
[----:B------:R-:W2:Y:S01]  /*76fb0*/  LDL.LU R24, [R1+0xc94] ;  /* 0x000c940001187983 */ /* 0x000ea20000300800 */
[----:B----4-:R-:W-:-:S05]  /*76fc0*/  F2FP.SATFINITE.E4M3.F32.PACK_AB_MERGE_C R3, R252, R5, RZ ;  /* 0x00000005fc03723e */ /* 0x010fca00048070ff */
[----:B------:R0:W-:Y:S04]  /*76fd0*/  STL [R1+0x29f8], R3 ;  /* 0x0029f80301007387 */ /* 0x0001e80000100800 */
[----:B------:R-:W3:Y:S04]  /*76fe0*/  LDL.LU R25, [R1+0xc98] ;  /* 0x000c980001197983 */ /* 0x000ee80000300800 */
        /* <DEDUP_REMOVED lines=29> */
[----:B------:R-:W4:Y:S01]  /*771c0*/  LDL.LU R252, [R1+0xd0c] ;  /* 0x000d0c0001fc7983 */ /* 0x000f220000300800 */
[----:B-1----:R-:W-:Y:S01]  /*771d0*/  VIADD R2, R2, UR5 ;  /* 0x0000000502027c36 */ /* 0x002fe20008000000 */
[----:B------:R-:W-:Y:S01]  /*771e0*/  ULDC UR5, c[0x0][0x248] ;  /* 0x0000920000057ab9 */ /* 0x000fe20000000800 */
[----:B--2---:R-:W-:-:S05]  /*771f0*/  F2FP.SATFINITE.E4M3.F32.PACK_AB_MERGE_C R7, R24, R7, RZ ;  /* 0x000000071807723e */ /* 0x004fca00048070ff */
[----:B------:R4:W-:Y:S01]  /*77200*/  STL [R1+0x29e8], R7 ;  /* 0x0029e80701007387 */ /* 0x0009e20000100800 */
[----:B---3--:R-:W-:-:S05]  /*77210*/  F2FP.SATFINITE.E4M3.F32.PACK_AB_MERGE_C R24, R26, R25, RZ ;  /* 0x000000191a18723e */ /* 0x008fca00048070ff */
[----:B------:R0:W-:Y:S01]  /*77220*/  STL [R1+0x29ec], R24 ;  /* 0x0029ec1801007387 */ /* 0x0001e20000100800 */
[----:B----4-:R-:W-:-:S03]  /*77230*/  F2FP.SATFINITE.E4M3.F32.PACK_AB_MERGE_C R7, R28, R27, RZ ;  /* 0x0000001b1c07723e */ /* 0x010fc600048070ff */
[----:B------:R1:W-:Y:S04]  /*77240*/  STL [R1+0x1258], R2 ;  /* 0x0012580201007387 */ /* 0x0003e80000100800 */
[----:B------:R2:W-:Y:S01]  /*77250*/  STL [R1+0x29d8], R7 ;  /* 0x0029d80701007387 */ /* 0x0005e20000100800 */
[----:B0-----:R-:W-:Y:S01]  /*77260*/  F2FP.SATFINITE.E4M3.F32.PACK_AB_MERGE_C R24, R30, R29, RZ ;  /* 0x0000001d1e18723e */ /* 0x001fe200048070ff */
[----:B-1----:R-:W-:Y:S01]  /*77270*/  VIADD R2, R2, UR5 ;  /* 0x0000000502027c36 */ /* 0x002fe20008000000 */
[----:B------:R-:W-:-:S03]  /*77280*/  ULDC UR5, c[0x0][0x248] ;  /* 0x0000920000057ab9 */ /* 0x000fc60000000800 */
[----:B------:R0:W-:Y:S01]  /*77290*/  STL [R1+0x29dc], R24 ;  /* 0x0029dc1801007387 */ /* 0x0001e20000100800 */
[----:B--2---:R-:W-:-:S03]  /*772a0*/  F2FP.SATFINITE.E4M3.F32.PACK_AB_MERGE_C R7, R32, R31, RZ ;  /* 0x0000001f2007723e */ /* 0x004fc600048070ff */
        /* <DEDUP_REMOVED lines=26> */
[----:B------:R-:W-:Y:S01]  /*77450*/  STL [R1+0x299c], R24 ;  /* 0x00299c1801007387 */ /* 0x000fe20000100800 */
[----:B--2---:R-:W-:-:S03]  /*77460*/  F2FP.SATFINITE.E4M3.F32.PACK_AB_MERGE_C R7, R48, R47, RZ ;  /* 0x0000002f3007723e */ /* 0x004fc600048070ff */
[----:B------:R0:W-:Y:S04]  /*77470*/  STL [R1+0x126c], R2 ;  /* 0x00126c0201007387 */ /* 0x0001e80000100800 */
[----:B------:R1:W-:Y:S01]  /*77480*/  STL [R1+0x2994], R7 ;  /* 0x0029940701007387 */ /* 0x0003e20000100800 */
[----:B0-----:R-:W-:Y:S01]  /*77490*/  VIADD R2, R2, UR5 ;  /* 0x0000000502027c36 */ /* 0x001fe20008000000 */
[----:B------:R-:W-:Y:S01]  /*774a0*/  ULDC UR5, c[0x0][0x248] ;  /* 0x0000920000057ab9 */ /* 0x000fe20000000800 */
[----:B-1----:R-:W-:Y:S02]  /*774b0*/  F2FP.SATFINITE.E4M3.F32.PACK_AB_MERGE_C R7, R50, R49, RZ ;  /* 0x000000313207723e */ /* 0x002fe400048070ff */
[----:B------:R-:W-:-:S03]  /*774c0*/  F2FP.SATFINITE.E4M3.F32.PACK_AB_MERGE_C R3, R3, R4, RZ ;  /* 0x000000040303723e */ /* 0x000fc600048070ff */
[----:B------:R0:W-:Y:S04]  /*774d0*/  STL [R1+0x2990], R7 ;  /* 0x0029900701007387 */ /* 0x0001e80000100800 */
[----:B------:R1:W-:Y:S04]  /*774e0*/  STL [R1+0x1270], R2 ;  /* 0x0012700201007387 */ /* 0x0003e80000100800 */
[----:B------:R2:W-:Y:S04]  /*774f0*/  STL [R1+0x2984], R3 ;  /* 0x0029840301007387 */ /* 0x0005e80000100800 */
[----:B0-----:R-:W3:Y:S01]  /*77500*/  LDL.LU R7, [R1+0xd10] ;  /* 0x000d100001077983 */ /* 0x001ee20000300800 */
[----:B-1----:R-:W-:Y:S01]  /*77510*/  VIADD R2, R2, UR5 ;  /* 0x0000000502027c36 */ /* 0x002fe20008000000 */
[----:B------:R-:W-:-:S02]  /*77520*/  ULDC UR5, c[0x0][0x248] ;  /* 0x0000920000057ab9 */ /* 0x000fc40000000800 */
[----:B------:R-:W3:Y:S01]  /*77530*/  LDL.LU R24, [R1+0xd14] ;  /* 0x000d140001187983 */ /* 0x000ee20000300800 */
[----:B--2---:R-:W-:-:S05]  /*77540*/  F2FP.SATFINITE.E4M3.F32.PACK_AB_MERGE_C R3, R252, R5, RZ ;  /* 0x00000005fc03723e */ /* 0x004fca00048070ff */
[----:B------:R0:W-:Y:S04]  /*77550*/  STL [R1+0x2980], R3 ;  /* 0x0029800301007387 */ /* 0x0001e80000100800 */
[----:B------:R-:W2:Y:S04]  /*77560*/  LDL.LU R25, [R1+0xd18] ;  /* 0x000d180001197983 */ /* 0x000ea80000300800 */
[----:B------:R-:W2:Y:S04]  /*77570*/  LDL.LU R26, [R1+0xd1c] ;  /* 0x000d1c00011a7983 */ /* 0x000ea80000300800 */
        /* <DEDUP_REMOVED lines=31> */
[----:B---3--:R-:W-:-:S05]  /*77770*/  F2FP.SATFINITE.E4M3.F32.PACK_AB_MERGE_C R7, R24, R7, RZ ;  /* 0x000000071807723e */ /* 0x008fca00048070ff */
[----:B------:R4:W-:Y:S01]  /*77780*/  STL [R1+0x2974], R7 ;  /* 0x0029740701007387 */ /* 0x0009e20000100800 */
[----:B--2---:R-:W-:-:S05]  /*77790*/  F2FP.SATFINITE.E4M3.F32.PACK_AB_MERGE_C R24, R26, R25, RZ ;  /* 0x000000191a18723e */ /* 0x004fca00048070ff */
        /* <DEDUP_REMOVED lines=395> */
[----:B------:R-:W-:Y:S04]  /*79050*/  STL [R1+0x2704], R7 ;  /* 0x0027040701007387 */ /* 0x000fe80000100800 */
[----:B------:R0:W-:Y:S04]  /*79060*/  STL [R1+0xd88], R2 ;  /* 0x000d880201007387 */ /* 0x0001e80000100800 */
[----:B------:R1:W-:Y:S04]  /*79070*/  STL [R1+0x26f8], R3 ;  /* 0x0026f80301007387 */ /* 0x0003e80000100800 */
[----:B------:R-:W2:Y:S01]  /*79080*/  LDL.LU R50, [R1+0xb90] ;  /* 0x000b900001327983 */ /* 0x000ea20000300800 */
[----:B0-----:R-:W-:Y:S01]  /*79090*/  VIADD R2, R2, UR5 ;  /* 0x0000000502027c36 */ /* 0x001fe20008000000 */
[----:B------:R-:W-:-:S02]  /*790a0*/  ULDC UR5, c[0x0][0x248] ;  /* 0x0000920000057ab9 */ /* 0x000fc40000000800 */
[----:B------:R-:W2:Y:S01]  /*790b0*/  LDL.LU R7, [R1+0xb94] ;  /* 0x000b940001077983 */ /* 0x000ea20000300800 */
[----:B-1----:R-:W-:-:S05]  /*790c0*/  F2FP.SATFINITE.E4M3.F32.PACK_AB_MERGE_C R3, R252, R5, RZ ;  /* 0x00000005fc03723e */ /* 0x002fca00048070ff */
        /* <DEDUP_REMOVED lines=34> */
[----:B--2---:R-:W-:-:S02]  /*792f0*/  F2FP.SATFINITE.E4M3.F32.PACK_AB_MERGE_C R7, R7, R50, RZ ;  /* 0x000000320707723e */ /* 0x004fc400048070ff */
[----:B------:R-:W2:Y:S04]  /*79300*/  LDL.LU R50, [R1+0x2ba0] ;  /* 0x002ba00001327983 */ /* 0x000ea80000300800 */
        /* <DEDUP_REMOVED lines=10> */
[----:B---3--:R-:W-:-:S03]  /*793b0*/  F2FP.SATFINITE.E4M3.F32.PACK_AB_MERGE_C R7, R31, R30, RZ ;  /* 0x0000001e1f07723e */ /* 0x008fc600048070ff */
        /* <DEDUP_REMOVED lines=26> */
[----:B------:R-:W-:Y:S01]  /*79560*/  STL [R1+0x26a0], R24 ;  /* 0x0026a01801007387 */ /* 0x000fe20000100800 */
[----:B---3--:R-:W-:-:S03]  /*79570*/  F2FP.SATFINITE.E4M3.F32.PACK_AB_MERGE_C R7, R47, R46, RZ ;  /* 0x0000002e2f07723e */ /* 0x008fc600048070ff */
[----:B------:R0:W-:Y:S04]  /*79580*/  STL [R1+0xa1c], R2 ;  /* 0x000a1c0201007387 */ /* 0x0001e80000100800 */
[----:B------:R1:W-:Y:S01]  /*79590*/  STL [R1+0x2698], R7 ;  /* 0x0026980701007387 */ /* 0x0003e20000100800 */
[----:B0-----:R-:W-:Y:S01]  /*795a0*/  VIADD R2, R2, UR5 ;  /* 0x0000000502027c36 */ /* 0x001fe20008000000 */
[----:B------:R-:W-:Y:S01]  /*795b0*/  ULDC UR5, c[0x0][0x248] ;  /* 0x0000920000057ab9 */ /* 0x000fe20000000800 */
[----:B-1----:R-:W-:Y:S02]  /*795c0*/  F2FP.SATFINITE.E4M3.F32.PACK_AB_MERGE_C R7, R49, R48, RZ ;  /* 0x000000303107723e */ /* 0x002fe400048070ff */
[----:B------:R-:W-:-:S03]  /*795d0*/  F2FP.SATFINITE.E4M3.F32.PACK_AB_MERGE_C R3, R3, R4, RZ ;  /* 0x000000040303723e */ /* 0x000fc600048070ff */
[----:B------:R-:W-:Y:S04]  /*795e0*/  STL [R1+0x269c], R7 ;  /* 0x00269c0701007387 */ /* 0x000fe80000100800 */
[----:B------:R-:W-:Y:S01]  /*795f0*/  STL [R1+0xa18], R2 ;  /* 0x000a180201007387 */ /* 0x000fe20000100800 */
[----:B------:R-:W-:-:S03]  /*79600*/  F2FP.SATFINITE.E4M3.F32.PACK_AB_MERGE_C R4, R252, R5, RZ ;  /* 0x00000005fc04723e */ /* 0x000fc600048070ff */
[----:B------:R0:W-:Y:S04]  /*79610*/  STL [R1+0x2a38], R3 ;  /* 0x002a380301007387 */ /* 0x0001e80000100800 */
[----:B0-----:R-:W3:Y:S04]  /*79620*/  LDL.LU R3, [R1+0x810] ;  /* 0x0008100001037983 */ /* 0x001ee80000300800 */
[----:B------:R-:W3:Y:S01]  /*79630*/  LDL.LU R5, [R1+0x814] ;  /* 0x0008140001057983 */ /* 0x000ee20000300800 */
[----:B------:R-:W-:Y:S01]  /*79640*/  VIADD R2, R2, UR5 ;  /* 0x0000000502027c36 */ /* 0x000fe20008000000 */
[----:B------:R-:W-:-:S02]  /*79650*/  ULDC UR5, c[0x0][0x248] ;  /* 0x0000920000057ab9 */ /* 0x000fc40000000800 */
[----:B------:R0:W-:Y:S04]  /*79660*/  STL [R1+0x2a34], R4 ;  /* 0x002a340401007387 */ /* 0x0001e80000100800 */
[----:B------:R-:W4:Y:S04]  /*79670*/  LDL.LU R24, [R1+0x818] ;  /* 0x0008180001187983 */ /* 0x000f280000300800 */
[----:B------:R-:W4:Y:S04]  /*79680*/  LDL.LU R25, [R1+0x81c] ;  /* 0x00081c0001197983 */ /* 0x000f280000300800 */
[----:B------:R-:W-:Y:S04]  /*79690*/  STL [R1+0xa14], R2 ;  /* 0x000a140201007387 */ /* 0x000fe80000100800 */
        /* <DEDUP_REMOVED lines=24> */
[----:B0-----:R-:W2:Y:S04]  /*79820*/  LDL.LU R4, [R1+0x880] ;  /* 0x0008800001047983 */ /* 0x001ea80000300800 */
[----:B------:R-:W2:Y:S01]  /*79830*/  LDL.LU R252, [R1+0x884] ;  /* 0x0008840001fc7983 */ /* 0x000ea20000300800 */
[----:B---3--:R-:W-:-:S03]  /*79840*/  F2FP.SATFINITE.E4M3.F32.PACK_AB_MERGE_C R5, R5, R3, RZ ;  /* 0x000000030505723e */ /* 0x008fc600048070ff */
[----:B------:R-:W3:Y:S04]  /*79850*/  LDL.LU R3, [R1+0x888] ;  /* 0x0008880001037983 */ /* 0x000ee80000300800 */
[----:B------:R0:W-:Y:S04]  /*79860*/  STL [R1+0x29f4], R5 ;  /* 0x0029f40501007387 */ /* 0x0001e80000100800 */
[----:B0-----:R-:W3:Y:S01]  /*79870*/  LDL.LU R5, [R1+0x88c] ;  /* 0x00088c0001057983 */ /* 0x001ee20000300800 */
[----:B------:R-:W-:Y:S01]  /*79880*/  VIADD R2, R2, UR5 ;  /* 0x0000000502027c36 */ /* 0x000fe20008000000 */
[----:B----4-:R-:W-:Y:S01]  /*79890*/  F2FP.SATFINITE.E4M3.F32.PACK_AB_MERGE_C R7, R25, R24, RZ ;  /* 0x000000181907723e */ /* 0x010fe200048070ff */
[----:B------:R-:W-:-:S03]  /*798a0*/  ULDC UR5, c[0x0][0x248] ;  /* 0x0000920000057ab9 */ /* 0x000fc60000000800 */
[----:B------:R-:W-:Y:S04]  /*798b0*/  STL [R1+0xa10], R2 ;  /* 0x000a100201007387 */ /* 0x000fe80000100800 */
[----:B------:R0:W-:Y:S01]  /*798c0*/  STL [R1+0x29f0], R7 ;  /* 0x0029f00701007387 */ /* 0x0001e20000100800 */
[----:B--2---:R-:W-:Y:S02]  /*798d0*/  F2FP.SATFINITE.E4M3.F32.PACK_AB_MERGE_C R24, R29, R28, RZ ;  /* 0x0000001c1d18723e */ /* 0x004fe400048070ff */
[----:B0-----:R-:W-:Y:S01]  /*798e0*/  F2FP.SATFINITE.E4M3.F32.PACK_AB_MERGE_C R7, R27, R26, RZ ;  /* 0x0000001a1b07723e */ /* 0x001fe200048070ff */
[----:B------:R-:W-:Y:S01]  /*798f0*/  VIADD R2, R2, UR5 ;  /* 0x0000000502027c36 */ /* 0x000fe20008000000 */
[----:B------:R-:W-:-:S03]  /*79900*/  ULDC UR5, c[0x0][0x248] ;  /* 0x0000920000057ab9 */ /* 0x000fc60000000800 */
[----:B------:R0:W-:Y:S04]  /*79910*/  STL [R1+0x29e4], R7 ;  /* 0x0029e40701007387 */ /* 0x0001e80000100800 */
[----:B------:R1:W-:Y:S01]  /*79920*/  STL [R1+0x29e0], R24 ;  /* 0x0029e01801007387 */ /* 0x0003e20000100800 */
[----:B0-----:R-:W-:-:S03]  /*79930*/  F2FP.SATFINITE.E4M3.F32.PACK_AB_MERGE_C R7, R31, R30, RZ ;  /* 0x0000001e1f07723e */ /* 0x001fc600048070ff */
[----:B------:R0:W-:Y:S01]  /*79940*/  STL [R1+0xa0c], R2 ;  /* 0x000a0c0201007387 */ /* 0x0001e20000100800 */
[----:B-1----:R-:W-:-:S03]  /*79950*/  F2FP.SATFINITE.E4M3.F32.PACK_AB_MERGE_C R24, R33, R32, RZ ;  /* 0x000000202118723e */ /* 0x002fc600048070ff */
[----:B------:R1:W-:Y:S01]  /*79960*/  STL [R1+0x29d4], R7 ;  /* 0x0029d40701007387 */ /* 0x0003e20000100800 */
[----:B0-----:R-:W-:Y:S01]  /*79970*/  VIADD R2, R2, UR5 ;  /* 0x0000000502027c36 */ /* 0x001fe20008000000 */
[----:B------:R-:W-:Y:S02]  /*79980*/  ULDC UR5, c[0x0][0x248] ;  /* 0x0000920000057ab9 */ /* 0x000fe40000000800 */
[----:B------:R0:W-:Y:S01]  /*79990*/  STL [R1+0x2a18], R24 ;  /* 0x002a181801007387 */ /* 0x0001e20000100800 */
[----:B-1----:R-:W-:-:S03]  /*799a0*/  F2FP.SATFINITE.E4M3.F32.PACK_AB_MERGE_C R7, R35, R34, RZ ;  /* 0x000000222307723e */ /* 0x002fc600048070ff */
        /* <DEDUP_REMOVED lines=24> */
[----:B-1----:R-:W-:-:S04]  /*79b30*/  VIADD R2, R2, UR5 ;  /* 0x0000000502027c36 */ /* 0x002fc80008000000 */
[----:B------:R-:W-:Y:S01]  /*79b40*/  STL [R1+0x2a54], R24 ;  /* 0x002a541801007387 */ /* 0x000fe20000100800 */
[----:B------:R-:W-:Y:S01]  /*79b50*/  ULDC UR5, c[0x0][0x248] ;  /* 0x0000920000057ab9 */ /* 0x000fe20000000800 */
[----:B--2---:R-:W-:Y:S02]  /*79b60*/  F2FP.SATFINITE.E4M3.F32.PACK_AB_MERGE_C R7, R252, R4, RZ ;  /* 0x00000004fc07723e */ /* 0x004fe400048070ff */
[----:B------:R0:W-:Y:S04]  /*79b70*/  STL [R1+0x85c], R2 ;  /* 0x00085c0201007387 */ /* 0x0001e80000100800 */
[----:B------:R-:W2:Y:S04]  /*79b80*/  LDL.LU R4, [R1+0x890] ;  /* 0x0008900001047983 */ /* 0x000ea80000300800 */
[----:B------:R-:W-:Y:S04]  /*79b90*/  STL [R1+0x298c], R7 ;  /* 0x00298c0701007387 */ /* 0x000fe80000100800 */
[----:B------:R-:W2:Y:S01]  /*79ba0*/  LDL.LU R252, [R1+0x894] ;  /* 0x0008940001fc7983 */ /* 0x000ea20000300800 */
[----:B0-----:R-:W-:Y:S01]  /*79bb0*/  VIADD R2, R2, UR5 ;  /* 0x0000000502027c36 */ /* 0x001fe20008000000 */
[----:B------:R-:W-:-:S02]  /*79bc0*/  ULDC UR5, c[0x0][0x248] ;  /* 0x0000920000057ab9 */ /* 0x000fc40000000800 */
[----:B------:R-:W4:Y:S04]  /*79bd0*/  LDL.LU R24, [R1+0x898] ;  /* 0x0008980001187983 */ /* 0x000f280000300800 */
[----:B------:R-:W4:Y:S01]  /*79be0*/  LDL.LU R25, [R1+0x89c] ;  /* 0x00089c0001197983 */ /* 0x000f220000300800 */
[----:B---3--:R-:W-:-:S05]  /*79bf0*/  F2FP.SATFINITE.E4M3.F32.PACK_AB_MERGE_C R3, R5, R3, RZ ;  /* 0x000000030503723e */ /* 0x008fca00048070ff */
[----:B------:R0:W-:Y:S04]  /*79c00*/  STL [R1+0x2988], R3 ;  /* 0x0029880301007387 */ /* 0x0001e80000100800 */
        /* <DEDUP_REMOVED lines=24> */
[----:B------:R-:W3:Y:S01]  /*79d90*/  LDL.LU R5, [R1+0x8fc] ;  /* 0x0008fc0001057983 */ /* 0x000ee20000300800 */
[----:B-1----:R-:W-:Y:S01]  /*79da0*/  VIADD R2, R2, UR5 ;  /* 0x0000000502027c36 */ /* 0x002fe20008000000 */
[----:B------:R-:W-:-:S02]  /*79db0*/  ULDC UR5, c[0x0][0x248] ;  /* 0x0000920000057ab9 */ /* 0x000fc40000000800 */
[----:B------:R-:W3:Y:S01]  /*79dc0*/  LDL.LU R48, [R1+0x900] ;  /* 0x0009000001307983 */ /* 0x000ee20000300800 */
[----:B--2---:R-:W-:-:S05]  /*79dd0*/  F2FP.SATFINITE.E4M3.F32.PACK_AB_MERGE_C R4, R252, R4, RZ ;  /* 0x00000004fc04723e */ /* 0x004fca00048070ff */
[----:B------:R0:W-:Y:S04]  /*79de0*/  STL [R1+0x297c], R4 ;  /* 0x00297c0401007387 */ /* 0x0001e80000100800 */
[----:B------:R-:W2:Y:S04]  /*79df0*/  LDL.LU R49, [R1+0x904] ;  /* 0x0009040001317983 */ /* 0x000ea80000300800 */
[----:B0-----:R-:W2:Y:S04]  /*79e00*/  LDL.LU R4, [R1+0x908] ;  /* 0x0009080001047983 */ /* 0x001ea80000300800 */
[----:B------:R0:W-:Y:S04]  /*79e10*/  STL [R1+0x854], R2 ;  /* 0x0008540201007387 */ /* 0x0001e80000100800 */
[----:B------:R-:W2:Y:S01]  /*79e20*/  LDL.LU R252, [R1+0x90c] ;  /* 0x00090c0001fc7983 */ /* 0x000ea20000300800 */
[----:B----4-:R-:W-:-:S05]  /*79e30*/  F2FP.SATFINITE.E4M3.F32.PACK_AB_MERGE_C R24, R25, R24, RZ ;  /* 0x000000181918723e */ /* 0x010fca00048070ff */
[----:B------:R1:W-:Y:S01]  /*79e40*/  STL [R1+0x2a30], R24 ;  /* 0x002a301801007387 */ /* 0x0003e20000100800 */
[----:B0-----:R-:W-:Y:S01]  /*79e50*/  VIADD R2, R2, UR5 ;  /* 0x0000000502027c36 */ /* 0x001fe20008000000 */
[----:B------:R-:W-:Y:S01]  /*79e60*/  ULDC UR5, c[0x0][0x248] ;  /* 0x0000920000057ab9 */ /* 0x000fe20000000800 */
[----:B---3--:R-:W-:-:S05]  /*79e70*/  F2FP.SATFINITE.E4M3.F32.PACK_AB_MERGE_C R7, R27, R26, RZ ;  /* 0x0000001a1b07723e */ /* 0x008fca00048070ff */
[----:B------:R0:W-:Y:S01]  /*79e80*/  STL [R1+0x2970], R7 ;  /* 0x0029700701007387 */ /* 0x0001e20000100800 */
[----:B-1----:R-:W-:-:S05]  /*79e90*/  F2FP.SATFINITE.E4M3.F32.PACK_AB_MERGE_C R24, R29, R28, RZ ;  /* 0x0000001c1d18723e */ /* 0x002fca00048070ff */
[----:B------:R1:W-:Y:S01]  /*79ea0*/  STL [R1+0x296c], R24 ;  /* 0x00296c1801007387 */ /* 0x0003e20000100800 */
[----:B0-----:R-:W-:-:S03]  /*79eb0*/  F2FP.SATFINITE.E4M3.F32.PACK_AB_MERGE_C R7, R31, R30, RZ ;  /* 0x0000001e1f07723e */ /* 0x001fc600048070ff */
[----:B------:R0:W-:Y:S04]  /*79ec0*/  STL [R1+0x850], R2 ;  /* 0x0008500201007387 */ /* 0x0001e80000100800 */
[----:B------:R3:W-:Y:S01]  /*79ed0*/  STL [R1+0x2960], R7 ;  /* 0x0029600701007387 */ /* 0x0007e20000100800 */
[----:B-1----:R-:W-:Y:S01]  /*79ee0*/  F2FP.SATFINITE.E4M3.F32.PACK_AB_MERGE_C R24, R33, R32, RZ ;  /* 0x000000202118723e */ /* 0x002fe200048070ff */
[----:B0-----:R-:W-:Y:S01]  /*79ef0*/  VIADD R2, R2, UR5 ;  /* 0x0000000502027c36 */ /* 0x001fe20008000000 */
        /* <DEDUP_REMOVED lines=24> */
[----:B------:R-:W-:Y:S04]  /*7a080*/  STL [R1+0x840], R2 ;  /* 0x0008400201007387 */ /* 0x000fe80000100800 */
[----:B------:R0:W-:Y:S02]  /*7a090*/  STL [R1+0x2928], R7 ;  /* 0x0029280701007387 */ /* 0x0001e40000100800 */
[----:B0-----:R-:W-:Y:S02]  /*7a0a0*/  F2FP.SATFINITE.E4M3.F32.PACK_AB_MERGE_C R7, R5, R3, RZ ;  /* 0x000000030507723e */ /* 0x001fe400048070ff */
[----:B------:R-:W3:Y:S04]  /*7a0b0*/  LDL.LU R3, [R1+0x910] ;  /* 0x0009100001037983 */ /* 0x000ee80000300800 */
[----:B------:R-:W3:Y:S01]  /*7a0c0*/  LDL.LU R5, [R1+0x914] ;  /* 0x0009140001057983 */ /* 0x000ee20000300800 */
[----:B------:R-:W-:Y:S01]  /*7a0d0*/  VIADD R2, R2, UR5 ;  /* 0x0000000502027c36 */ /* 0x000fe20008000000 */
[----:B------:R-:W-:-:S02]  /*7a0e0*/  ULDC UR5, c[0x0][0x248] ;  /* 0x0000920000057ab9 */ /* 0x000fc40000000800 */
[----:B------:R2:W-:Y:S04]  /*7a0f0*/  STL [R1+0x2a50], R7 ;  /* 0x002a500701007387 */ /* 0x0005e80000100800 */
[----:B------:R0:W-:Y:S01]  /*7a100*/  STL [R1+0x83c], R2 ;  /* 0x00083c0201007387 */ /* 0x0001e20000100800 */
[----:B--2---:R-:W-:Y:S01]  /*7a110*/  F2FP.SATFINITE.E4M3.F32.PACK_AB_MERGE_C R7, R49, R48, RZ ;  /* 0x000000303107723e */ /* 0x004fe200048070ff */
[----:B0-----:R-:W-:Y:S01]  /*7a120*/  VIADD R2, R2, UR5 ;  /* 0x0000000502027c36 */ /* 0x001fe20008000000 */
[----:B------:R-:W-:-:S03]  /*7a130*/  ULDC UR5, c[0x0][0x248] ;  /* 0x0000920000057ab9 */ /* 0x000fc60000000800 */
[----:B------:R-:W-:Y:S04]  /*7a140*/  STL [R1+0x291c], R7 ;  /* 0x00291c0701007387 */ /* 0x000fe80000100800 */
[----:B------:R-:W2:Y:S04]  /*7a150*/  LDL.LU R24, [R1+0x918] ;  /* 0x0009180001187983 */ /* 0x000ea80000300800 */
[----:B------:R-:W2:Y:S01]  /*7a160*/  LDL.LU R25, [R1+0x91c] ;  /* 0x00091c0001197983 */ /* 0x000ea20000300800 */
[----:B------:R-:W-:-:S05]  /*7a170*/  F2FP.SATFINITE.E4M3.F32.PACK_AB_MERGE_C R4, R252, R4, RZ ;  /* 0x00000004fc04723e */ /* 0x000fca00048070ff */
[----:B------:R3:W-:Y:S04]  /*7a180*/  STL [R1+0x2918], R4 ;  /* 0x0029180401007387 */ /* 0x0007e80000100800 */
[----:B------:R-:W-:Y:S04]  /*7a190*/  STL [R1+0x838], R2 ;  /* 0x0008380201007387 */ /* 0x000fe80000100800 */
        /* <DEDUP_REMOVED lines=23> */
[----:B---3--:R-:W-:Y:S01]  /*7a310*/  F2FP.SATFINITE.E4M3.F32.PACK_AB_MERGE_C R4, R5, R3, RZ ;  /* 0x000000030504723e */ /* 0x008fe200048070ff */
[----:B------:R-:W-:Y:S01]  /*7a320*/  VIADD R3, R2, UR5 ;  /* 0x0000000502037c36 */ /* 0x000fe20008000000 */
[----:B------:R-:W-:-:S03]  /*7a330*/  ULDC UR5, c[0x0][0x248] ;  /* 0x0000920000057ab9 */ /* 0x000fc60000000800 */
[----:B------:R0:W-:Y:S04]  /*7a340*/  STL [R1+0x2908], R4 ;  /* 0x0029080401007387 */ /* 0x0001e80000100800 */
[----:B------:R-:W3:Y:S04]  /*7a350*/  LDL.LU R47, [R1+0x97c] ;  /* 0x00097c00012f7983 */ /* 0x000ee80000300800 */
[----:B------:R-:W3:Y:S04]  /*7a360*/  LDL.LU R48, [R1+0x980] ;  /* 0x0009800001307983 */ /* 0x000ee80000300800 */
[----:B------:R1:W-:Y:S04]  /*7a370*/  STL [R1+0x834], R3 ;  /* 0x0008340301007387 */ /* 0x0003e80000100800 */
[----:B0-----:R-:W3:Y:S04]  /*7a380*/  LDL.LU R4, [R1+0x984] ;  /* 0x0009840001047983 */ /* 0x001ee80000300800 */
[----:B------:R-:W3:Y:S04]  /*7a390*/  LDL.LU R5, [R1+0x988] ;  /* 0x0009880001057983 */ /* 0x000ee80000300800 */
[----:B------:R-:W3:Y:S01]  /*7a3a0*/  LDL.LU R2, [R1+0x98c] ;  /* 0x00098c0001027983 */ /* 0x000ee20000300800 */
[----:B--2---:R-:W-:Y:S01]  /*7a3b0*/  F2FP.SATFINITE.E4M3.F32.PACK_AB_MERGE_C R24, R25, R24, RZ ;  /* 0x000000181918723e */ /* 0x004fe200048070ff */
[----:B-1----:R-:W-:Y:S01]  /*7a3c0*/  VIADD R3, R3, UR5 ;  /* 0x0000000503037c36 */ /* 0x002fe20008000000 */
[----:B------:R-:W-:-:S03]  /*7a3d0*/  ULDC UR5, c[0x0][0x248] ;  /* 0x0000920000057ab9 */ /* 0x000fc60000000800 */
[----:B------:R0:W-:Y:S01]  /*7a3e0*/  STL [R1+0x2a2c], R24 ;  /* 0x002a2c1801007387 */ /* 0x0001e20000100800 */
[----:B----4-:R-:W-:-:S05]  /*7a3f0*/  F2FP.SATFINITE.E4M3.F32.PACK_AB_MERGE_C R7, R27, R26, RZ ;  /* 0x0000001a1b07723e */ /* 0x010fca00048070ff */
[----:B------:R1:W-:Y:S01]  /*7a400*/  STL [R1+0x28fc], R7 ;  /* 0x0028fc0701007387 */ /* 0x0003e20000100800 */
[----:B0-----:R-:W-:-:S05]  /*7a410*/  F2FP.SATFINITE.E4M3.F32.PACK_AB_MERGE_C R24, R29, R28, RZ ;  /* 0x0000001c1d18723e */ /* 0x001fca00048070ff */
        /* <DEDUP_REMOVED lines=31> */
[----:B------:R-:W2:Y:S04]  /*7a610*/  LDL.LU R49, [R1+0x990] ;  /* 0x0009900001317983 */ /* 0x000ea80000300800 */
[----:B------:R1:W-:Y:S04]  /*7a620*/  STL [R1+0x28b8], R7 ;  /* 0x0028b80701007387 */ /* 0x0003e80000100800 */
[----:B------:R-:W2:Y:S01]  /*7a630*/  LDL.LU R252, [R1+0x994] ;  /* 0x0009940001fc7983 */ /* 0x000ea20000300800 */
[----:B0-----:R-:W-:Y:S01]  /*7a640*/  VIADD R3, R3, UR5 ;  /* 0x0000000503037c36 */ /* 0x001fe20008000000 */
[----:B------:R-:W-:Y:S01]  /*7a650*/  ULDC UR5, c[0x0][0x248] ;  /* 0x0000920000057ab9 */ /* 0x000fe20000000800 */
[----:B---3--:R-:W-:-:S05]  /*7a660*/  F2FP.SATFINITE.E4M3.F32.PACK_AB_MERGE_C R24, R47, R46, RZ ;  /* 0x0000002e2f18723e */ /* 0x008fca00048070ff */
[----:B------:R0:W-:Y:S01]  /*7a670*/  STL [R1+0x2a4c], R24 ;  /* 0x002a4c1801007387 */ /* 0x0001e20000100800 */
[----:B-1----:R-:W-:-:S03]  /*7a680*/  F2FP.SATFINITE.E4M3.F32.PACK_AB_MERGE_C R7, R4, R48, RZ ;  /* 0x000000300407723e */ /* 0x002fc600048070ff */
[----:B------:R-:W-:Y:S01]  /*7a690*/  STL [R1+0x814], R3 ;  /* 0x0008140301007387 */ /* 0x000fe20000100800 */
[----:B------:R-:W-:Y:S01]  /*7a6a0*/  VIADD R4, R3, UR5 ;  /* 0x0000000503047c36 */ /* 0x000fe20008000000 */
[----:B------:R-:W-:Y:S02]  /*7a6b0*/  ULDC UR5, c[0x0][0x248] ;  /* 0x0000920000057ab9 */ /* 0x000fe40000000800 */
[----:B------:R-:W-:Y:S01]  /*7a6c0*/  STL [R1+0x28ac], R7 ;  /* 0x0028ac0701007387 */ /* 0x000fe20000100800 */
[----:B------:R-:W-:-:S03]  /*7a6d0*/  F2FP.SATFINITE.E4M3.F32.PACK_AB_MERGE_C R2, R2, R5, RZ ;  /* 0x000000050202723e */ /* 0x000fc600048070ff */
[----:B0-----:R-:W3:Y:S04]  /*7a6e0*/  LDL.LU R24, [R1+0x998] ;  /* 0x0009980001187983 */ /* 0x001ee80000300800 */
[----:B------:R-:W3:Y:S04]  /*7a6f0*/  LDL.LU R25, [R1+0x99c] ;  /* 0x00099c0001197983 */ /* 0x000ee80000300800 */
[----:B------:R0:W-:Y:S04]  /*7a700*/  STL [R1+0x28a8], R2 ;  /* 0x0028a80201007387 */ /* 0x0001e80000100800 */
[----:B------:R1:W-:Y:S04]  /*7a710*/  STL [R1+0x804], R4 ;  /* 0x0008040401007387 */ /* 0x0003e80000100800 */
[----:B------:R-:W4:Y:S04]  /*7a720*/  LDL.LU R26, [R1+0x9a0] ;  /* 0x0009a000011a7983 */ /* 0x000f280000300800 */
[----:B0-----:R-:W4:Y:S04]  /*7a730*/  LDL.LU R2, [R1+0x9a4] ;  /* 0x0009a40001027983 */ /* 0x001f280000300800 */
        /* <DEDUP_REMOVED lines=19> */
[----:B--2---:R-:W-:-:S05]  /*7a870*/  F2FP.SATFINITE.E4M3.F32.PACK_AB_MERGE_C R7, R252, R49, RZ ;  /* 0x00000031fc07723e */ /* 0x004fca00048070ff */
[----:B------:R4:W-:Y:S04]  /*7a880*/  STL [R1+0x2898], R7 ;  /* 0x0028980701007387 */ /* 0x0009e80000100800 */
[----:B------:R-:W2:Y:S04]  /*7a890*/  LDL.LU R44, [R1+0x9f4] ;  /* 0x0009f400012c7983 */ /* 0x000ea80000300800 */
[----:B------:R-:W2:Y:S04]  /*7a8a0*/  LDL.LU R45, [R1+0x9f8] ;  /* 0x0009f800012d7983 */ /* 0x000ea80000300800 */
[----:B------:R-:W2:Y:S01]  /*7a8b0*/  LDL.LU R46, [R1+0x9fc] ;  /* 0x0009fc00012e7983 */ /* 0x000ea20000300800 */
[----:B------:R-:W-:Y:S01]  /*7a8c0*/  VIADD R252, R4, UR5 ;  /* 0x0000000504fc7c36 */ /* 0x000fe20008000000 */
[----:B------:R-:W-:-:S02]  /*7a8d0*/  ULDC UR5, c[0x0][0x248] ;  /* 0x0000920000057ab9 */ /* 0x000fc40000000800 */
[----:B------:R-:W2:Y:S04]  /*7a8e0*/  LDL.LU R47, [R1+0x600] ;  /* 0x00060000012f7983 */ /* 0x000ea80000300800 */
[----:B------:R-:W2:Y:S04]  /*7a8f0*/  LDL.LU R48, [R1+0x604] ;  /* 0x0006040001307983 */ /* 0x000ea80000300800 */
[----:B------:R-:W2:Y:S04]  /*7a900*/  LDL.LU R49, [R1+0x608] ;  /* 0x0006080001317983 */ /* 0x000ea80000300800 */
[----:B-1----:R-:W2:Y:S01]  /*7a910*/  LDL.LU R4, [R1+0x60c] ;  /* 0x00060c0001047983 */ /* 0x002ea20000300800 */
[----:B---3--:R-:W-:-:S05]  /*7a920*/  F2FP.SATFINITE.E4M3.F32.PACK_AB_MERGE_C R24, R25, R24, RZ ;  /* 0x000000181918723e */ /* 0x008fca00048070ff */
[----:B------:R0:W-:Y:S01]  /*7a930*/  STL [R1+0x2a28], R24 ;  /* 0x002a281801007387 */ /* 0x0001e20000100800 */
[----:B----4-:R-:W-:Y:S01]  /*7a940*/  F2FP.SATFINITE.E4M3.F32.PACK_AB_MERGE_C R7, R2, R26, RZ ;  /* 0x0000001a0207723e */ /* 0x010fe200048070ff */
[----:B------:R-:W-:Y:S01]  /*7a950*/  VIADD R2, R252, UR5 ;  /* 0x00000005fc027c36 */ /* 0x000fe20008000000 */
[----:B------:R-:W-:-:S03]  /*7a960*/  ULDC UR5, c[0x0][0x248] ;  /* 0x0000920000057ab9 */ /* 0x000fc60000000800 */
        /* <DEDUP_REMOVED lines=37> */
[----:B------:R0:W-:Y:S01]  /*7abc0*/  STL [R1+0x27dc], R7 ;  /* 0x0027dc0701007387 */ /* 0x0001e20000100800 */
[----:B------:R-:W-:-:S05]  /*7abd0*/  F2FP.SATFINITE.E4M3.F32.PACK_AB_MERGE_C R24, R46, R45, RZ ;  /* 0x0000002d2e18723e */ /* 0x000fca00048070ff */
[----:B------:R-:W-:Y:S01]  /*7abe0*/  STL [R1+0x2a48], R24 ;  /* 0x002a481801007387 */ /* 0x000fe20000100800 */
[----:B0-----:R-:W-:-:S03]  /*7abf0*/  F2FP.SATFINITE.E4M3.F32.PACK_AB_MERGE_C R7, R48, R47, RZ ;  /* 0x0000002f3007723e */ /* 0x001fc600048070ff */
[----:B------:R0:W-:Y:S04]  /*7ac00*/  STL [R1+0x820], R2 ;  /* 0x0008200201007387 */ /* 0x0001e80000100800 */
[----:B------:R1:W-:Y:S01]  /*7ac10*/  STL [R1+0x27cc], R7 ;  /* 0x0027cc0701007387 */ /* 0x0003e20000100800 */
[----:B------:R-:W-:Y:S01]  /*7ac20*/  F2FP.SATFINITE.E4M3.F32.PACK_AB_MERGE_C R4, R4, R49, RZ ;  /* 0x000000310404723e */ /* 0x000fe200048070ff */
[----:B0-----:R-:W-:Y:S01]  /*7ac30*/  VIADD R2, R2, UR5 ;  /* 0x0000000502027c36 */ /* 0x001fe20008000000 */
[----:B------:R-:W-:Y:S01]  /*7ac40*/  ULDC UR5, c[0x0][0x248] ;  /* 0x0000920000057ab9 */ /* 0x000fe20000000800 */
[----:B-1----:R-:W2:Y:S04]  /*7ac50*/  LDL.LU R7, [R1+0x618] ;  /* 0x0006180001077983 */ /* 0x002ea80000300800 */
[----:B------:R-:W2:Y:S04]  /*7ac60*/  LDL.LU R24, [R1+0x61c] ;  /* 0x00061c0001187983 */ /* 0x000ea80000300800 */
[----:B------:R0:W-:Y:S04]  /*7ac70*/  STL [R1+0x27c8], R4 ;  /* 0x0027c80401007387 */ /* 0x0001e80000100800 */
        /* <DEDUP_REMOVED lines=18> */
[----:B0-----:R-:W4:Y:S01]  /*7ada0*/  LDL.LU R4, [R1+0x664] ;  /* 0x0006640001047983 */ /* 0x001f220000300800 */
[----:B-1----:R-:W-:Y:S01]  /*7adb0*/  VIADD R2, R2, UR5 ;  /* 0x0000000502027c36 */ /* 0x002fe20008000000 */
[----:B------:R-:W-:-:S02]  /*7adc0*/  ULDC UR5, c[0x0][0x248] ;  /* 0x0000920000057ab9 */ /* 0x000fc40000000800 */
[----:B------:R-:W4:Y:S01]  /*7add0*/  LDL R41, [R1+0x668] ;  /* 0x0006680001297983 */ /* 0x000f220000100800 */
[----:B---3--:R-:W-:-:S05]  /*7ade0*/  F2FP.SATFINITE.E4M3.F32.PACK_AB_MERGE_C R3, R5, R3, RZ ;  /* 0x000000030503723e */ /* 0x008fca00048070ff */
[----:B------:R0:W-:Y:S04]  /*7adf0*/  STL [R1+0x27bc], R3 ;  /* 0x0027bc0301007387 */ /* 0x0001e80000100800 */
[----:B------:R-:W3:Y:S04]  /*7ae00*/  LDL.LU R42, [R1+0x66c] ;  /* 0x00066c00012a7983 */ /* 0x000ee80000300800 */
[----:B------:R-:W3:Y:S04]  /*7ae10*/  LDL.LU R43, [R1+0x670] ;  /* 0x00067000012b7983 */ /* 0x000ee80000300800 */
[----:B------:R1:W-:Y:S04]  /*7ae20*/  STL [R1+0x604], R2 ;  /* 0x0006040201007387 */ /* 0x0003e80000100800 */
[----:B------:R-:W3:Y:S04]  /*7ae30*/  LDL.LU R44, [R1+0x674] ;  /* 0x00067400012c7983 */ /* 0x000ee80000300800 */
[----:B------:R-:W3:Y:S04]  /*7ae40*/  LDL.LU R45, [R1+0x678] ;  /* 0x00067800012d7983 */ /* 0x000ee80000300800 */
[----:B------:R-:W3:Y:S04]  /*7ae50*/  LDL.LU R46, [R1+0x67c] ;  /* 0x00067c00012e7983 */ /* 0x000ee80000300800 */
[----:B------:R-:W3:Y:S04]  /*7ae60*/  LDL.LU R47, [R1+0x680] ;  /* 0x00068000012f7983 */ /* 0x000ee80000300800 */
[----:B------:R-:W3:Y:S04]  /*7ae70*/  LDL.LU R48, [R1+0x684] ;  /* 0x0006840001307983 */ /* 0x000ee80000300800 */
[----:B0-----:R-:W3:Y:S04]  /*7ae80*/  LDL.LU R3, [R1+0x688] ;  /* 0x0006880001037983 */ /* 0x001ee80000300800 */
        /* <DEDUP_REMOVED lines=32> */
[----:B------:R-:W2:Y:S04]  /*7b090*/  LDL.LU R49, [R1+0x690] ;  /* 0x0006900001317983 */ /* 0x000ea80000300800 */
[----:B------:R1:W-:Y:S01]  /*7b0a0*/  STL [R1+0x2770], R4 ;  /* 0x0027700401007387 */ /* 0x0003e20000100800 */
[----:B0-----:R-:W-:Y:S01]  /*7b0b0*/  VIADD R2, R2, UR5 ;  /* 0x0000000502027c36 */ /* 0x001fe20008000000 */
[----:B------:R-:W-:-:S02]  /*7b0c0*/  ULDC UR5, c[0x0][0x248] ;  /* 0x0000920000057ab9 */ /* 0x000fc40000000800 */
[----:B-1----:R-:W2:Y:S01]  /*7b0d0*/  LDL.LU R4, [R1+0x694] ;  /* 0x0006940001047983 */ /* 0x002ea20000300800 */
[----:B---3--:R-:W-:-:S05]  /*7b0e0*/  F2FP.SATFINITE.E4M3.F32.PACK_AB_MERGE_C R24, R42, R41, RZ ;  /* 0x000000292a18723e */ /* 0x008fca00048070ff */
[----:B------:R-:W-:Y:S04]  /*7b0f0*/  STL [R1+0x2774], R24 ;  /* 0x0027741801007387 */ /* 0x000fe80000100800 */
[----:B------:R0:W-:Y:S01]  /*7b100*/  STL [R1+0x618], R2 ;  /* 0x0006180201007387 */ /* 0x0001e20000100800 */
[----:B------:R-:W-:-:S05]  /*7b110*/  F2FP.SATFINITE.E4M3.F32.PACK_AB_MERGE_C R7, R44, R43, RZ ;  /* 0x0000002b2c07723e */ /* 0x000fca00048070ff */
[----:B------:R1:W-:Y:S01]  /*7b120*/  STL [R1+0x2764], R7 ;  /* 0x0027640701007387 */ /* 0x0003e20000100800 */
[----:B0-----:R-:W-:Y:S01]  /*7b130*/  VIADD R2, R2, UR5 ;  /* 0x0000000502027c36 */ /* 0x001fe20008000000 */
[----:B------:R-:W-:Y:S01]  /*7b140*/  F2FP.SATFINITE.E4M3.F32.PACK_AB_MERGE_C R24, R46, R45, RZ ;  /* 0x0000002d2e18723e */ /* 0x000fe200048070ff */
[----:B------:R-:W-:-:S04]  /*7b150*/  ULDC UR5, c[0x0][0x248] ;  /* 0x0000920000057ab9 */ /* 0x000fc80000000800 */
[----:B------:R-:W-:Y:S01]  /*7b160*/  STL [R1+0x2a44], R24 ;  /* 0x002a441801007387 */ /* 0x000fe20000100800 */
[----:B-1----:R-:W-:-:S03]  /*7b170*/  F2FP.SATFINITE.E4M3.F32.PACK_AB_MERGE_C R7, R48, R47, RZ ;  /* 0x0000002f3007723e */ /* 0x002fc600048070ff */
[----:B------:R0:W-:Y:S04]  /*7b180*/  STL [R1+0x61c], R2 ;  /* 0x00061c0201007387 */ /* 0x0001e80000100800 */
[----:B------:R1:W-:Y:S01]  /*7b190*/  STL [R1+0x2758], R7 ;  /* 0x0027580701007387 */ /* 0x0003e20000100800 */
[----:B------:R-:W-:Y:S01]  /*7b1a0*/  F2FP.SATFINITE.E4M3.F32.PACK_AB_MERGE_C R3, R5, R3, RZ ;  /* 0x000000030503723e */ /* 0x000fe200048070ff */
[----:B0-----:R-:W-:Y:S01]  /*7b1b0*/  VIADD R2, R2, UR5 ;  /* 0x0000000502027c36 */ /* 0x001fe20008000000 */
[----:B------:R-:W-:Y:S01]  /*7b1c0*/  ULDC UR5, c[0x0][0x248] ;  /* 0x0000920000057ab9 */ /* 0x000fe20000000800 */
[----:B-1----:R-:W3:Y:S04]  /*7b1d0*/  LDL.LU R7, [R1+0x698] ;  /* 0x0006980001077983 */ /* 0x002ee80000300800 */
[----:B------:R-:W3:Y:S04]  /*7b1e0*/  LDL.LU R24, [R1+0x69c] ;  /* 0x00069c0001187983 */ /* 0x000ee80000300800 */
        /* <DEDUP_REMOVED lines=18> */
[----:B-1----:R-:W-:Y:S01]  /*7b310*/  VIADD R2, R2, UR5 ;  /* 0x0000000502027c36 */ /* 0x002fe20008000000 */
[----:B------:R-:W-:-:S02]  /*7b320*/  ULDC UR5, c[0x0][0x248] ;  /* 0x0000920000057ab9 */ /* 0x000fc40000000800 */
[----:B------:R-:W4:Y:S01]  /*7b330*/  LDL.LU R39, [R1+0x6e0] ;  /* 0x0006e00001277983 */ /* 0x000f220000300800 */
[----:B--2---:R-:W-:-:S05]  /*7b340*/  F2FP.SATFINITE.E4M3.F32.PACK_AB_MERGE_C R4, R4, R49, RZ ;  /* 0x000000310404723e */ /* 0x004fca00048070ff */
[----:B------:R0:W-:Y:S04]  /*7b350*/  STL [R1+0x2748], R4 ;  /* 0x0027480401007387 */ /* 0x0001e80000100800 */
[----:B------:R-:W2:Y:S04]  /*7b360*/  LDL.LU R40, [R1+0x6e4] ;  /* 0x0006e40001287983 */ /* 0x000ea80000300800 */
[----:B------:R-:W2:Y:S04]  /*7b370*/  LDL.LU R41, [R1+0x6e8] ;  /* 0x0006e80001297983 */ /* 0x000ea80000300800 */
[----:B------:R1:W-:Y:S04]  /*7b380*/  STL [R1+0x624], R2 ;  /* 0x0006240201007387 */ /* 0x0003e80000100800 */
        /* <DEDUP_REMOVED lines=8> */
[----:B0-----:R-:W2:Y:S01]  /*7b410*/  LDL.LU R4, [R1+0x70c] ;  /* 0x00070c0001047983 */ /* 0x001ea20000300800 */
[----:B-1----:R-:W-:Y:S01]  /*7b420*/  VIADD R2, R2, UR5 ;  /* 0x0000000502027c36 */ /* 0x002fe20008000000 */
[----:B------:R-:W-:Y:S01]  /*7b430*/  ULDC UR5, c[0x0][0x248] ;  /* 0x0000920000057ab9 */ /* 0x000fe20000000800 */
[----:B---3--:R-:W-:-:S05]  /*7b440*/  F2FP.SATFINITE.E4M3.F32.PACK_AB_MERGE_C R24, R24, R7, RZ ;  /* 0x000000071818723e */ /* 0x008fca00048070ff */
        /* <DEDUP_REMOVED lines=27> */
[----:B------:R-:W-:Y:S04]  /*7b600*/  STL [R1+0x2a64], R7 ;  /* 0x002a640701007387 */ /* 0x000fe80000100800 */
[----:B------:R0:W-:Y:S02]  /*7b610*/  STL [R1+0x634], R2 ;  /* 0x0006340201007387 */ /* 0x0001e40000100800 */
[----:B0-----:R-:W-:Y:S01]  /*7b620*/  VIADD R2, R2, UR5 ;  /* 0x0000000502027c36 */ /* 0x001fe20008000000 */
[----:B------:R-:W-:Y:S01]  /*7b630*/  ULDC UR5, c[0x0][0x248] ;  /* 0x0000920000057ab9 */ /* 0x000fe20000000800 */
[----:B--2---:R-:W-:-:S05]  /*7b640*/  F2FP.SATFINITE.E4M3.F32.PACK_AB_MERGE_C R7, R40, R39, RZ ;  /* 0x000000272807723e */ /* 0x004fca00048070ff */
[----:B------:R0:W-:Y:S01]  /*7b650*/  STL [R1+0x26fc], R7 ;  /* 0x0026fc0701007387 */ /* 0x0001e20000100800 */
[----:B------:R-:W-:-:S05]  /*7b660*/  F2FP.SATFINITE.E4M3.F32.PACK_AB_MERGE_C R24, R42, R41, RZ ;  /* 0x000000292a18723e */ /* 0x000fca00048070ff */
[----:B------:R1:W-:Y:S01]  /*7b670*/  STL [R1+0x2700], R24 ;  /* 0x0027001801007387 */ /* 0x0003e20000100800 */
[----:B0-----:R-:W-:-:S03]  /*7b680*/  F2FP.SATFINITE.E4M3.F32.PACK_AB_MERGE_C R7, R44, R43, RZ ;  /* 0x0000002b2c07723e */ /* 0x001fc600048070ff */
[----:B------:R0:W-:Y:S04]  /*7b690*/  STL [R1+0x638], R2 ;  /* 0x0006380201007387 */ /* 0x0001e80000100800 */
[----:B------:R2:W-:Y:S01]  /*7b6a0*/  STL [R1+0x26f0], R7 ;  /* 0x0026f00701007387 */ /* 0x0005e20000100800 */
[----:B-1----:R-:W-:Y:S01]  /*7b6b0*/  F2FP.SATFINITE.E4M3.F32.PACK_AB_MERGE_C R24, R46, R45, RZ ;  /* 0x0000002d2e18723e */ /* 0x002fe200048070ff */
[----:B0-----:R-:W-:Y:S01]  /*7b6c0*/  VIADD R2, R2, UR5 ;  /* 0x0000000502027c36 */ /* 0x001fe20008000000 */
[----:B------:R-:W-:-:S03]  /*7b6d0*/  ULDC UR5, c[0x0][0x248] ;  /* 0x0000920000057ab9 */ /* 0x000fc60000000800 */
[----:B------:R-:W-:Y:S01]  /*7b6e0*/  STL [R1+0x2a40], R24 ;  /* 0x002a401801007387 */ /* 0x000fe20000100800 */
[----:B--2---:R-:W-:-:S03]  /*7b6f0*/  F2FP.SATFINITE.E4M3.F32.PACK_AB_MERGE_C R7, R48, R47, RZ ;  /* 0x0000002f3007723e */ /* 0x004fc600048070ff */
[----:B------:R0:W-:Y:S04]  /*7b700*/  STL [R1+0x63c], R2 ;  /* 0x00063c0201007387 */ /* 0x0001e80000100800 */
[----:B------:R-:W-:Y:S01]  /*7b710*/  STL [R1+0x26e4], R7 ;  /* 0x0026e40701007387 */ /* 0x000fe20000100800 */
[----:B------:R-:W-:-:S03]  /*7b720*/  F2FP.SATFINITE.E4M3.F32.PACK_AB_MERGE_C R4, R4, R49, RZ ;  /* 0x000000310404723e */ /* 0x000fc600048070ff */
[----:B------:R-:W2:Y:S01]  /*7b730*/  LDL.LU R49, [R1+0x718] ;  /* 0x0007180001317983 */ /* 0x000ea20000300800 */
[----:B0-----:R-:W-:Y:S01]  /*7b740*/  VIADD R2, R2, UR5 ;  /* 0x0000000502027c36 */ /* 0x001fe20008000000 */
[----:B------:R-:W-:Y:S02]  /*7b750*/  ULDC UR5, c[0x0][0x248] ;  /* 0x0000920000057ab9 */ /* 0x000fe40000000800 */
[----:B------:R-:W2:Y:S04]  /*7b760*/  LDL.LU R48, [R1+0x71c] ;  /* 0x00071c0001307983 */ /* 0x000ea80000300800 */
[----:B------:R-:W-:Y:S04]  /*7b770*/  STL [R1+0x26e0], R4 ;  /* 0x0026e00401007387 */ /* 0x000fe80000100800 */
        /* <DEDUP_REMOVED lines=13> */
[----:B0-----:R-:W-:Y:S01]  /*7b850*/  VIADD R2, R2, UR5 ;  /* 0x0000000502027c36 */ /* 0x001fe20008000000 */
[----:B------:R-:W-:-:S02]  /*7b860*/  ULDC UR5, c[0x0][0x248] ;  /* 0x0000920000057ab9 */ /* 0x000fc40000000800 */
[----:B------:R-:W4:Y:S04]  /*7b870*/  LDL.LU R35, [R1+0x750] ;  /* 0x0007500001237983 */ /* 0x000f280000300800 */
[----:B------:R-:W4:Y:S04]  /*7b880*/  LDL.LU R4, [R1+0x754] ;  /* 0x0007540001047983 */ /* 0x000f280000300800 */
[----:B------:R-:W4:Y:S01]  /*7b890*/  LDL.LU R34, [R1+0x758] ;  /* 0x0007580001227983 */ /* 0x000f220000300800 */
        /* <DEDUP_REMOVED lines=17> */
[----:B------:R-:W-:Y:S01]  /*7b9b0*/  ULDC UR5, c[0x0][0x248] ;  /* 0x0000920000057ab9 */ /* 0x000fe20000000800 */
[----:B--2---:R-:W-:-:S02]  /*7b9c0*/  F2FP.SATFINITE.E4M3.F32.PACK_AB_MERGE_C R48, R48, R49, RZ ;  /* 0x000000313030723e */ /* 0x004fc400048070ff */
[----:B------:R-:W2:Y:S04]  /*7b9d0*/  LDL.LU R49, [R1+0x2b9c] ;  /* 0x002b9c0001317983 */ /* 0x000ea80000300800 */
[----:B------:R0:W-:Y:S01]  /*7b9e0*/  STL [R1+0x2a1c], R48 ;  /* 0x002a1c3001007387 */ /* 0x0001e20000100800 */
[----:B----4-:R-:W-:-:S03]  /*7b9f0*/  F2FP.SATFINITE.E4M3.F32.PACK_AB_MERGE_C R46, R46, R47, RZ ;  /* 0x0000002f2e2e723e */ /* 0x010fc600048070ff */
[----:B0-----:R-:W2:Y:S04]  /*7ba00*/  LDL.LU R48, [R1+0x2b98] ;  /* 0x002b980001307983 */ /* 0x001ea80000300800 */
[----:B------:R-:W4:Y:S01]  /*7ba10*/  LDL.LU R47, [R1+0x2b94] ;  /* 0x002b9400012f7983 */ /* 0x000f220000300800 */
[----:B------:R-:W-:-:S03]  /*7ba20*/  F2FP.SATFINITE.E4M3.F32.PACK_AB_MERGE_C R44, R44, R45, RZ ;  /* 0x0000002d2c2c723e */ /* 0x000fc600048070ff */
[----:B------:R0:W-:Y:S01]  /*7ba30*/  STL [R1+0x26c8], R46 ;  /* 0x0026c82e01007387 */ /* 0x0001e20000100800 */
[----:B------:R-:W-:-:S03]  /*7ba40*/  F2FP.SATFINITE.E4M3.F32.PACK_AB_MERGE_C R42, R42, R43, RZ ;  /* 0x0000002b2a2a723e */ /* 0x000fc600048070ff */
[----:B0-----:R-:W4:Y:S04]  /*7ba50*/  LDL.LU R46, [R1+0x2b90] ;  /* 0x002b9000012e7983 */ /* 0x001f280000300800 */
[----:B------:R-:W2:Y:S01]  /*7ba60*/  LDL.LU R45, [R1+0x2b8c] ;  /* 0x002b8c00012d7983 */ /* 0x000ea20000300800 */
[----:B------:R-:W-:-:S03]  /*7ba70*/  F2FP.SATFINITE.E4M3.F32.PACK_AB_MERGE_C R40, R40, R41, RZ ;  /* 0x000000292828723e */ /* 0x000fc600048070ff */
[----:B------:R0:W-:Y:S01]  /*7ba80*/  STL [R1+0x26c4], R44 ;  /* 0x0026c42c01007387 */ /* 0x0001e20000100800 */
[----:B------:R-:W-:-:S03]  /*7ba90*/  F2FP.SATFINITE.E4M3.F32.PACK_AB_MERGE_C R38, R38, R39, RZ ;  /* 0x000000272626723e */ /* 0x000fc600048070ff */
[----:B0-----:R-:W2:Y:S04]  /*7baa0*/  LDL.LU R44, [R1+0x2b88] ;  /* 0x002b8800012c7983 */ /* 0x001ea80000300800 */
[----:B------:R-:W2:Y:S04]  /*7bab0*/  LDL.LU R43, [R1+0x2b84] ;  /* 0x002b8400012b7983 */ /* 0x000ea80000300800 */
[----:B------:R0:W-:Y:S01]  /*7bac0*/  STL [R1+0x26b8], R42 ;  /* 0x0026b82a01007387 */ /* 0x0001e20000100800 */
[----:B------:R-:W-:-:S03]  /*7bad0*/  F2FP.SATFINITE.E4M3.F32.PACK_AB_MERGE_C R36, R36, R37, RZ ;  /* 0x000000252424723e */ /* 0x000fc600048070ff */
[----:B0-----:R-:W2:Y:S04]  /*7bae0*/  LDL.LU R42, [R1+0x2b80] ;  /* 0x002b8000012a7983 */ /* 0x001ea80000300800 */
[----:B------:R0:W-:Y:S04]  /*7baf0*/  STL [R1+0x648], R2 ;  /* 0x0006480201007387 */ /* 0x0001e80000100800 */
[----:B------:R-:W2:Y:S04]  /*7bb00*/  LDL.LU R41, [R1+0x2b7c] ;  /* 0x002b7c0001297983 */ /* 0x000ea80000300800 */
[----:B------:R1:W-:Y:S01]  /*7bb10*/  STL [R1+0x2a00], R40 ;  /* 0x002a002801007387 */ /* 0x0003e20000100800 */
[----:B0-----:R-:W-:Y:S01]  /*7bb20*/  VIADD R2, R2, UR5 ;  /* 0x0000000502027c36 */ /* 0x001fe20008000000 */
[----:B------:R-:W-:-:S02]  /*7bb30*/  ULDC UR5, c[0x0][0x248] ;  /* 0x0000920000057ab9 */ /* 0x000fc40000000800 */
[----:B-1----:R-:W2:Y:S04]  /*7bb40*/  LDL.LU R40, [R1+0x2b78] ;  /* 0x002b780001287983 */ /* 0x002ea80000300800 */
[----:B------:R-:W2:Y:S04]  /*7bb50*/  LDL.LU R39, [R1+0x2b74] ;  /* 0x002b740001277983 */ /* 0x000ea80000300800 */
[----:B------:R0:W-:Y:S01]  /*7bb60*/  STL [R1+0x26ac], R38 ;  /* 0x0026ac2601007387 */ /* 0x0001e20000100800 */
[----:B------:R-:W-:-:S03]  /*7bb70*/  F2FP.SATFINITE.E4M3.F32.PACK_AB_MERGE_C R4, R4, R35, RZ ;  /* 0x000000230404723e */ /* 0x000fc600048070ff */
[----:B0-----:R-:W2:Y:S04]  /*7bb80*/  LDL.LU R38, [R1+0x2b70] ;  /* 0x002b700001267983 */ /* 0x001ea80000300800 */
[----:B------:R0:W-:Y:S04]  /*7bb90*/  STL [R1+0x64c], R2 ;  /* 0x00064c0201007387 */ /* 0x0001e80000100800 */
[----:B------:R-:W4:Y:S04]  /*7bba0*/  LDL.LU R37, [R1+0x2b6c] ;  /* 0x002b6c0001257983 */ /* 0x000f280000300800 */
[----:B------:R1:W-:Y:S01]  /*7bbb0*/  STL [R1+0x26a8], R36 ;  /* 0x0026a82401007387 */ /* 0x0003e20000100800 */
[----:B0-----:R-:W-:Y:S01]  /*7bbc0*/  VIADD R2, R2, UR5 ;  /* 0x0000000502027c36 */ /* 0x001fe20008000000 */
[----:B------:R-:W-:-:S02]  /*7bbd0*/  ULDC UR5, c[0x0][0x248] ;  /* 0x0000920000057ab9 */ /* 0x000fc40000000800 */
[----:B-1----:R-:W4:Y:S04]  /*7bbe0*/  LDL.LU R36, [R1+0x2b68] ;  /* 0x002b680001247983 */ /* 0x002f280000300800 */
[----:B------:R-:W2:Y:S04]  /*7bbf0*/  LDL.LU R35, [R1+0x2b64] ;  /* 0x002b640001237983 */ /* 0x000ea80000300800 */
[----:B------:R0:W-:Y:S04]  /*7bc00*/  STL [R1+0x650], R2 ;  /* 0x0006500201007387 */ /* 0x0001e80000100800 */
[----:B------:R1:W-:Y:S01]  /*7bc10*/  STL [R1+0x2694], R4 ;  /* 0x0026940401007387 */ /* 0x0003e20000100800 */
[----:B0-----:R-:W-:Y:S01]  /*7bc20*/  VIADD R2, R2, UR5 ;  /* 0x0000000502027c36 */ /* 0x001fe20008000000 */
[----:B------:R-:W-:Y:S01]  /*7bc30*/  ULDC UR5, c[0x0][0x248] ;  /* 0x0000920000057ab9 */ /* 0x000fe20000000800 */
[----:B-1----:R-:W0:Y:S01]  /*7bc40*/  LDC R4, c[0x0][0x244] ;  /* 0x00009100ff047b82 */ /* 0x002e220000000800 */
[----:B---3--:R-:W-:-:S02]  /*7bc50*/  F2FP.SATFINITE.E4M3.F32.PACK_AB_MERGE_C R33, R33, R34, RZ ;  /* 0x000000222121723e */ /* 0x008fc400048070ff */
[----:B------:R-:W2:Y:S04]  /*7bc60*/  LDL.LU R34, [R1+0x2b60] ;  /* 0x002b600001227983 */ /* 0x000ea80000300800 */
[----:B------:R1:W-:Y:S01]  /*7bc70*/  STL [R1+0x2a60], R33 ;  /* 0x002a602101007387 */ /* 0x0003e20000100800 */
[----:B------:R-:W-:-:S03]  /*7bc80*/  F2FP.SATFINITE.E4M3.F32.PACK_AB_MERGE_C R31, R31, R32, RZ ;  /* 0x000000201f1f723e */ /* 0x000fc600048070ff */
[----:B-1----:R-:W3:Y:S04]  /*7bc90*/  LDL.LU R33, [R1+0x2b5c] ;  /* 0x002b5c0001217983 */ /* 0x002ee80000300800 */
[----:B------:R1:W-:Y:S01]  /*7bca0*/  STL [R1+0x654], R2 ;  /* 0x0006540201007387 */ /* 0x0003e20000100800 */
[----:B------:R-:W-:-:S03]  /*7bcb0*/  F2FP.SATFINITE.E4M3.F32.PACK_AB_MERGE_C R29, R29, R30, RZ ;  /* 0x0000001e1d1d723e */ /* 0x000fc600048070ff */
[----:B------:R-:W3:Y:S04]  /*7bcc0*/  LDL.LU R32, [R1+0x2b58] ;  /* 0x002b580001207983 */ /* 0x000ee80000300800 */
[----:B------:R0:W-:Y:S01]  /*7bcd0*/  STL [R1+0x268c], R31 ;  /* 0x00268c1f01007387 */ /* 0x0001e20000100800 */
[----:B-1----:R-:W-:Y:S01]  /*7bce0*/  VIADD R2, R2, UR5 ;  /* 0x0000000502027c36 */ /* 0x002fe20008000000 */
[----:B------:R-:W-:Y:S01]  /*7bcf0*/  F2FP.SATFINITE.E4M3.F32.PACK_AB_MERGE_C R27, R27, R28, RZ ;  /* 0x0000001c1b1b723e */ /* 0x000fe200048070ff */
[----:B------:R-:W-:Y:S01]  /*7bd00*/  ULDC UR5, c[0x0][0x248] ;  /* 0x0000920000057ab9 */ /* 0x000fe20000000800 */
[----:B0-----:R-:W4:Y:S01]  /*7bd10*/  LDL.LU R31, [R1+0x2b54] ;  /* 0x002b5400011f7983 */ /* 0x001f220000300800 */
[----:B------:R-:W-:-:S03]  /*7bd20*/  F2FP.SATFINITE.E4M3.F32.PACK_AB_MERGE_C R25, R25, R26, RZ ;  /* 0x0000001a1919723e */ /* 0x000fc600048070ff */
[----:B------:R-:W4:Y:S04]  /*7bd30*/  LDL.LU R30, [R1+0x2b50] ;  /* 0x002b5000011e7983 */ /* 0x000f280000300800 */
[----:B------:R0:W-:Y:S01]  /*7bd40*/  STL [R1+0x2690], R29 ;  /* 0x0026901d01007387 */ /* 0x0001e20000100800 */
[----:B------:R-:W-:-:S03]  /*7bd50*/  F2FP.SATFINITE.E4M3.F32.PACK_AB_MERGE_C R7, R24, R7, RZ ;  /* 0x000000071807723e */ /* 0x000fc600048070ff */
[----:B0-----:R-:W4:Y:S04]  /*7bd60*/  LDL.LU R29, [R1+0x2b4c] ;  /* 0x002b4c00011d7983 */ /* 0x001f280000300800 */
[----:B------:R0:W-:Y:S04]  /*7bd70*/  STL [R1+0x664], R2 ;  /* 0x0006640201007387 */ /* 0x0001e80000100800 */
[----:B------:R-:W4:Y:S04]  /*7bd80*/  LDL.LU R28, [R1+0x2b48] ;  /* 0x002b4800011c7983 */ /* 0x000f280000300800 */
[----:B------:R1:W-:Y:S01]  /*7bd90*/  STL [R1+0x2688], R27 ;  /* 0x0026881b01007387 */ /* 0x0003e20000100800 */
[----:B0-----:R-:W-:Y:S01]  /*7bda0*/  VIADD R2, R2, UR5 ;  /* 0x0000000502027c36 */ /* 0x001fe20008000000 */
[----:B------:R-:W-:-:S02]  /*7bdb0*/  ULDC UR5, c[0x0][0x248] ;  /* 0x0000920000057ab9 */ /* 0x000fc40000000800 */
[----:B-1----:R-:W4:Y:S04]  /*7bdc0*/  LDL.LU R27, [R1+0x2b44] ;  /* 0x002b4400011b7983 */ /* 0x002f280000300800 */
[----:B------:R-:W4:Y:S04]  /*7bdd0*/  LDL.LU R26, [R1+0x2b40] ;  /* 0x002b4000011a7983 */ /* 0x000f280000300800 */
[----:B------:R0:W-:Y:S01]  /*7bde0*/  STL [R1+0x2a3c], R25 ;  /* 0x002a3c1901007387 */ /* 0x0001e20000100800 */
[----:B------:R-:W-:-:S03]  /*7bdf0*/  F2FP.SATFINITE.E4M3.F32.PACK_AB_MERGE_C R3, R5, R3, RZ ;  /* 0x000000030503723e */ /* 0x000fc600048070ff */
[----:B0-----:R-:W2:Y:S04]  /*7be00*/  LDL.LU R25, [R1+0x2b3c] ;  /* 0x002b3c0001197983 */ /* 0x001ea80000300800 */
[----:B------:R0:W-:Y:S04]  /*7be10*/  STL [R1+0x660], R2 ;  /* 0x0006600201007387 */ /* 0x0001e80000100800 */
[----:B------:R-:W-:Y:S01]  /*7be20*/  STL [R1+0x2684], R7 ;  /* 0x0026840701007387 */ /* 0x000fe20000100800 */
[----:B0-----:R-:W-:Y:S01]  /*7be30*/  VIADD R2, R2, UR5 ;  /* 0x0000000502027c36 */ /* 0x001fe20008000000 */
[----:B------:R-:W-:-:S04]  /*7be40*/  ULDC UR5, c[0x0][0x248] ;  /* 0x0000920000057ab9 */ /* 0x000fc80000000800 */
[----:B------:R0:W-:Y:S04]  /*7be50*/  STL [R1+0x658], R2 ;  /* 0x0006580201007387 */ /* 0x0001e80000100800 */
[----:B------:R-:W-:Y:S01]  /*7be60*/  STL [R1+0x2680], R3 ;  /* 0x0026800301007387 */ /* 0x000fe20000100800 */
[----:B0-----:R-:W-:Y:S01]  /*7be70*/  VIADD R2, R2, UR5 ;  /* 0x0000000502027c36 */ /* 0x001fe20008000000 */
[----:B------:R-:W-:Y:S02]  /*7be80*/  ULDC UR5, c[0x0][0x244] ;  /* 0x0000910000057ab9 */ /* 0x000fe40000000800 */
[----:B------:R-:W-:Y:S01]  /*7be90*/  IMAD R5, R6, UR5, RZ ;  /* 0x0000000506057c24 */ /* 0x000fe2000f8e02ff */
[----:B------:R-:W-:Y:S01]  /*7bea0*/  ULDC UR5, c[0x0][0x248] ;  /* 0x0000920000057ab9 */ /* 0x000fe20000000800 */
[----:B------:R0:W-:Y:S02]  /*7beb0*/  STL [R1+0x65c], R2 ;  /* 0x00065c0201007387 */ /* 0x0001e40000100800 */
[----:B0-----:R-:W-:Y:S01]  /*7bec0*/  VIADD R2, R2, UR6 ;  /* 0x0000000602027c36 */ /* 0x001fe20008000000 */
[----:B------:R-:W-:-:S03]  /*7bed0*/  ULDC.64 UR6, c[0x0][0x220] ;  /* 0x0000880000067ab9 */ /* 0x000fc60000000a00 */
[----:B------:R-:W-:Y:S01]  /*7bee0*/  VIADD R3, R2, UR5 ;  /* 0x0000000502037c36 */ /* 0x000fe20008000000 */
[----:B------:R-:W-:Y:S01]  /*7bef0*/  STL [R1+0x8f0], R2 ;  /* 0x0008f00201007387 */ /* 0x000fe20000100800 */
[----:B------:R-:W-:Y:S02]  /*7bf00*/  ULDC UR5, c[0x0][0x248] ;  /* 0x0000920000057ab9 */ /* 0x000fe40000000800 */
[----:B------:R-:W-:Y:S01]  /*7bf10*/  VIADD R7, R3, UR12 ;  /* 0x0000000c03077c36 */ /* 0x000fe20008000000 */
[----:B------:R-:W-:Y:S01]  /*7bf20*/  STL [R1+0x8f4], R3 ;  /* 0x0008f40301007387 */ /* 0x000fe20000100800 */
[----:B------:R-:W-:-:S03]  /*7bf30*/  VIADD R24, R0, 0x158 ;  /* 0x0000015800187836 */ /* 0x000fc60000000000 */
[----:B------:R0:W-:Y:S04]  /*7bf40*/  STL [R1+0x910], R7 ;  /* 0x0009100701007387 */ /* 0x0001e80000100800 */
[----:B------:R-:W2:Y:S01]  /*7bf50*/  LDL.LU R24, [R1+0x2b38] ;  /* 0x002b380001187983 */ /* 0x000ea20000300800 */
[----:B0-----:R-:W-:Y:S01]  /*7bf60*/  VIADD R7, R7, UR5 ;  /* 0x0000000507077c36 */ /* 0x001fe20008000000 */
[----:B------:R-:W-:-:S04]  /*7bf70*/  ULDC UR5, c[0x0][0x248] ;  /* 0x0000920000057ab9 */ /* 0x000fc80000000800 */
[----:B------:R0:W-:Y:S02]  /*7bf80*/  STL [R1+0x914], R7 ;  /* 0x0009140701007387 */ /* 0x0001e40000100800 */
[----:B0-----:R-:W-:-:S05]  /*7bf90*/  VIADD R7, R7, UR5 ;  /* 0x0000000507077c36 */ /* 0x001fca0008000000 */
[----:B------:R0:W-:Y:S04]  /*7bfa0*/  STL [R1+0x2678], R7 ;  /* 0x0026780701007387 */ /* 0x0001e80000100800 */
[----:B0-----:R-:W3:Y:S01]  /*7bfb0*/  LDL.LU R7, [R1+0x2b34] ;  /* 0x002b340001077983 */ /* 0x001ee20000300800 */
[----:B------:R-:W-:Y:S01]  /*7bfc0*/  IMAD R4, R4, 0x80, R5 ;  /* 0x0000008004047824 */ /* 0x000fe200078e0205 */
[----:B------:R-:W-:-:S04]  /*7bfd0*/  IADD3 R2, P0, R5, UR6, RZ ;  /* 0x0000000605027c10 */ /* 0x000fc8000ff1e0ff */
[C---:B------:R-:W-:Y:S02]  /*7bfe0*/  IADD3 R3, P1, R4.reuse, UR8, RZ ;  /* 0x0000000804037c10 */ /* 0x040fe4000ff3e0ff */
[----:B------:R-:W-:Y:S02]  /*7bff0*/  LEA.HI.X.SX32 R5, R5, UR7, 0x1, P0 ;  /* 0x0000000705057c11 */ /* 0x000fe400080f0eff */
[----:B------:R-:W-:Y:S01]  /*7c000*/  LEA.HI.X.SX32 R4, R4, UR9, 0x1, P1 ;  /* 0x0000000904047c11 */ /* 0x000fe200088f0eff */
[----:B------:R-:W-:Y:S01]  /*7c010*/  STL [R1+0x2dc0], R90 ;  /* 0x002dc05a01007387 */ /* 0x000fe20000100800 */
[----:B------:R-:W-:Y:S01]  /*7c020*/  ULDC.64 UR6, c[0x0][0x228] ;  /* 0x00008a0000067ab9 */ /* 0x000fe20000000a00 */
[----:B------:R-:W-:Y:S01]  /*7c030*/  ULDC.64 UR26, c[0x0][0x228] ;  /* 0x00008a00001a7ab9 */ /* 0x000fe20000000a00 */
[----:B------:R-:W-:Y:S01]  /*7c040*/  ULDC.64 UR8, c[0x0][0x228] ;  /* 0x00008a0000087ab9 */ /* 0x000fe20000000a00 */
        /* <DEDUP_REMOVED lines=18> */
[----:B------:R-:W-:-:S02]  /*7c170*/  ULDC.64 UR34, c[0x0][0x228] ;  /* 0x00008a0000227ab9 */ /* 0x000fc40000000a00 */
[----:B------:R0:W-:Y:S04]  /*7c180*/  STL [R1+0x2da8], R96 ;  /* 0x002da86001007387 */ /* 0x0001e80000100800 */
[----:B0-----:R-:W4:Y:S04]  /*7c190*/  LDL.LU R96, [R1+0x604] ;  /* 0x0006040001607983 */ /* 0x001f280000300800 */
        /* <DEDUP_REMOVED lines=17> */
[----:B------:R0:W-:Y:S04]  /*7c2b0*/  STL [R1+0x2d60], R114 ;  /* 0x002d607201007387 */ /* 0x0001e80000100800 */
[----:B0-----:R-:W2:Y:S04]  /*7c2c0*/  LDL.LU R114, [R1+0x120c] ;  /* 0x00120c0001727983 */ /* 0x001ea80000300800 */
[----:B------:R-:W3:Y:S04]  /*7c2d0*/  LDL.LU R103, [R1+0x814] ;  /* 0x0008140001677983 */ /* 0x000ee80000300800 */
[----:B------:R-:W-:Y:S04]  /*7c2e0*/  STL [R1+0x2d5c], R115 ;  /* 0x002d5c7301007387 */ /* 0x000fe80000100800 */
[----:B------:R0:W-:Y:S04]  /*7c2f0*/  STL [R1+0x2d58], R116 ;  /* 0x002d587401007387 */ /* 0x0001e80000100800 */
[----:B0-----:R-:W4:Y:S04]  /*7c300*/  LDL.LU R116, [R1+0x1204] ;  /* 0x0012040001747983 */ /* 0x001f280000300800 */
[----:B------:R-:W3:Y:S04]  /*7c310*/  LDL.LU R113, [R1+0x1210] ;  /* 0x0012100001717983 */ /* 0x000ee80000300800 */
[----:B------:R-:W3:Y:S04]  /*7c320*/  LDL.LU R101, [R1+0x824] ;  /* 0x0008240001657983 */ /* 0x000ee80000300800 */
[----:B------:R-:W3:Y:S04]  /*7c330*/  LDL.LU R105, [R1+0x614] ;  /* 0x0006140001697983 */ /* 0x000ee80000300800 */
[----:B------:R-:W2:Y:S04]  /*7c340*/  LDL.LU R115, [R1+0x1208] ;  /* 0x0012080001737983 */ /* 0x000ea80000300800 */
[----:B------:R-:W3:Y:S04]  /*7c350*/  LDL.LU R99, [R1+0x838] ;  /* 0x0008380001637983 */ /* 0x000ee80000300800 */
[----:B------:R-:W3:Y:S04]  /*7c360*/  LDL.LU R90, [R1+0x650] ;  /* 0x00065000015a7983 */ /* 0x000ee80000300800 */
[----:B------:R-:W3:Y:S04]  /*7c370*/  LDL.LU R102, [R1+0x80c] ;  /* 0x00080c0001667983 */ /* 0x000ee80000300800 */
[----:B------:R-:W3:Y:S04]  /*7c380*/  LDL.LU R107, [R1+0x818] ;  /* 0x00081800016b7983 */ /* 0x000ee80000300800 */
[----:B------:R-:W-:Y:S04]  /*7c390*/  STL [R1+0x2d54], R117 ;  /* 0x002d547501007387 */ /* 0x000fe80000100800 */
[----:B------:R0:W-:Y:S04]  /*7c3a0*/  STL [R1+0x2d50], R119 ;  /* 0x002d507701007387 */ /* 0x0001e80000100800 */
[----:B0-----:R-:W4:Y:S04]  /*7c3b0*/  LDL.LU R119, [R1+0x11fc] ;  /* 0x0011fc0001777983 */ /* 0x001f280000300800 */
[----:B------:R-:W2:Y:S04]  /*7c3c0*/  LDL.LU R117, [R1+0x1200] ;  /* 0x0012000001757983 */ /* 0x000ea80000300800 */
[----:B------:R-:W3:Y:S04]  /*7c3d0*/  LDL.LU R98, [R1+0x858] ;  /* 0x0008580001627983 */ /* 0x000ee80000300800 */
[----:B------:R-:W3:Y:S04]  /*7c3e0*/  LDL.LU R100, [R1+0xa04] ;  /* 0x000a040001647983 */ /* 0x000ee80000300800 */
[----:B------:R-:W3:Y:S04]  /*7c3f0*/  LDL.LU R110, [R1+0x121c] ;  /* 0x00121c00016e7983 */ /* 0x000ee80000300800 */
[----:B------:R0:W-:Y:S04]  /*7c400*/  STL [R1+0x2d4c], R118 ;  /* 0x002d4c7601007387 */ /* 0x0001e80000100800 */
[----:B0-----:R-:W4:Y:S04]  /*7c410*/  LDL.LU R118, [R1+0x11f8] ;  /* 0x0011f80001767983 */ /* 0x001f280000300800 */
        /* <DEDUP_REMOVED lines=12> */
[----:B------:R0:W-:Y:S04]  /*7c4e0*/  STL [R1+0x2d48], R120 ;  /* 0x002d487801007387 */ /* 0x0001e80000100800 */
[----:B0-----:R-:W2:Y:S04]  /*7c4f0*/  LDL.LU R120, [R1+0x11e0] ;  /* 0x0011e00001787983 */ /* 0x001ea80000300800 */
[----:B------:R-:W-:Y:S04]  /*7c500*/  STL [R1+0x2d44], R121 ;  /* 0x002d447901007387 */ /* 0x000fe80000100800 */
[----:B------:R0:W-:Y:S04]  /*7c510*/  STL [R1+0x2d40], R122 ;  /* 0x002d407a01007387 */ /* 0x0001e80000100800 */
[----:B0-----:R-:W4:Y:S01]  /*7c520*/  LDL.LU R122, [R1+0x12d8] ;  /* 0x0012d800017a7983 */ /* 0x001f220000300800 */
[----:B------:R-:W-:-:S03]  /*7c530*/  MOV R121, UR11 ;  /* 0x0000000b00797c02 */ /* 0x000fc60008000f00 */
        /* <DEDUP_REMOVED lines=30> */
[----:B0-----:R-:W-:-:S02]  /*7c720*/  MOV R121, UR10 ;  /* 0x0000000a00797c02 */ /* 0x001fc40008000f00 */
[----:B--2---:R-:W-:-:S03]  /*7c730*/  IADD3 R126, P6, R120, R2, RZ ;  /* 0x00000002787e7210 */ /* 0x004fc60007fde0ff */
[----:B------:R0:W-:Y:S01]  /*7c740*/  STL [R1+0x2ab4], R121 ;  /* 0x002ab47901007387 */ /* 0x0001e20000100800 */
[----:B----4-:R-:W-:Y:S01]  /*7c750*/  IADD3 R124, P4, R122, R2, RZ ;  /* 0x000000027a7c7210 */ /* 0x010fe20007f9e0ff */
[----:B------:R-:W-:Y:S01]  /*7c760*/  VIADD R128, R0, 0x155 ;  /* 0x0000015500807836 */ /* 0x000fe20000000000 */
[----:B0-----:R-:W-:Y:S01]  /*7c770*/  MOV R121, UR4 ;  /* 0x0000000400797c02 */ /* 0x001fe20008000f00 */
[----:B------:R-:W-:Y:S01]  /*7c780*/  ULDC.64 UR4, c[0x0][0x228] ;  /* 0x00008a0000047ab9 */ /* 0x000fe20000000a00 */
[----:B------:R-:W-:-:S03]  /*7c790*/  ULDC.64 UR10, c[0x0][0x228] ;  /* 0x00008a00000a7ab9 */ /* 0x000fc60000000a00 */
[----:B------:R0:W-:Y:S04]  /*7c7a0*/  STL [R1+0x2ab8], R121 ;  /* 0x002ab87901007387 */ /* 0x0001e80000100800 */
[----:B------:R-:W2:Y:S04]  /*7c7b0*/  LDL.LU R123, [R1+0x790] ;  /* 0x00079000017b7983 */ /* 0x000ea80000300800 */
[----:B0-----:R-:W2:Y:S01]  /*7c7c0*/  LDL.LU R121, [R1+0x794] ;  /* 0x0007940001797983 */ /* 0x001ea20000300800 */
[----:B------:R-:W-:Y:S02]  /*7c7d0*/  ISETP.GE.AND P0, PT, R128, UR13, PT ;  /* 0x0000000d80007c0c */ /* 0x000fe4000bf06270 */
[----:B--2---:R-:W-:Y:S01]  /*7c7e0*/  F2FP.SATFINITE.E4M3.F32.PACK_AB_MERGE_C R121, R121, R123, RZ ;  /* 0x0000007b7979723e */ /* 0x004fe200048070ff */
[----:B------:R-:W-:-:S04]  /*7c7f0*/  VIADD R123, R0, 0x156 ;  /* 0x00000156007b7836 */ /* 0x000fc80000000000 */
[----:B------:R0:W-:Y:S01]  /*7c800*/  STL [R1+0x267c], R121 ;  /* 0x00267c7901007387 */ /* 0x0001e20000100800 */
[----:B------:R-:W-:Y:S02]  /*7c810*/  ISETP.GE.AND P1, PT, R123, UR9, PT ;  /* 0x000000097b007c0c */ /* 0x000fe4000bf26270 */
[----:B------:R-:W-:-:S05]  /*7c820*/  SHF.R.S32.HI R123, RZ, 0x1f, R120 ;  /* 0x0000001fff7b7819 */ /* 0x000fca0000011478 */
[----:B------:R-:W-:Y:S02]  /*7c830*/  IMAD.X R127, R123, 0x1, R5, P6 ;  /* 0x000000017b7f7824 */ /* 0x000fe400030e0605 */
[----:B0-----:R-:W-:-:S05]  /*7c840*/  VIADD R121, R0, 0x158 ;  /* 0x0000015800797836 */ /* 0x001fca0000000000 */
[----:B------:R-:W-:Y:S01]  /*7c850*/  ISETP.GE.AND P3, PT, R121, UR7, PT ;  /* 0x0000000779007c0c */ /* 0x000fe2000bf66270 */
[----:B------:R-:W-:-:S05]  /*7c860*/  VIADD R121, R0, 0x157 ;  /* 0x0000015700797836 */ /* 0x000fca0000000000 */
[----:B------:R-:W-:Y:S02]  /*7c870*/  ISETP.GE.AND P2, PT, R121, UR27, PT ;  /* 0x0000001b79007c0c */ /* 0x000fe4000bf46270 */
[----:B------:R-:W-:-:S05]  /*7c880*/  SHF.R.S32.HI R121, RZ, 0x1f, R122 ;  /* 0x0000001fff797819 */ /* 0x000fca000001147a */
[----:B------:R-:W-:-:S05]  /*7c890*/  IMAD.X R125, R121, 0x1, R5, P4 ;  /* 0x00000001797d7824 */ /* 0x000fca00020e0605 */
[----:B------:R0:W-:Y:S04]  /*7c8a0*/  STL.64 [R1+0x2670], R124 ;  /* 0x0026707c01007387 */ /* 0x0001e80000100a00 */
[----:B------:R1:W-:Y:S01]  /*7c8b0*/  STL.64 [R1+0x2668], R126 ;  /* 0x0026687e01007387 */ /* 0x0003e20000100a00 */
[----:B0-----:R-:W-:Y:S02]  /*7c8c0*/  IADD3 R124, P5, R122, R3, RZ ;  /* 0x000000037a7c7210 */ /* 0x001fe40007fbe0ff */
[----:B------:R-:W-:Y:S02]  /*7c8d0*/  SHF.R.S32.HI R122, RZ, 0x1f, R17 ;  /* 0x0000001fff7a7819 */ /* 0x000fe40000011411 */
[----:B-1----:R-:W-:Y:S01]  /*7c8e0*/  IADD3 R126, P4, R17, R2, RZ ;  /* 0x00000002117e7210 */ /* 0x002fe20007f9e0ff */
[----:B------:R-:W-:-:S04]  /*7c8f0*/  IMAD.X R125, R121, 0x1, R4, P5 ;  /* 0x00000001797d7824 */ /* 0x000fc800028e0604 */
[----:B------:R-:W-:Y:S01]  /*7c900*/  IMAD.X R127, R122, 0x1, R5, P4 ;  /* 0x000000017a7f7824 */ /* 0x000fe200020e0605 */
[----:B------:R0:W-:Y:S04]  /*7c910*/  STL.64 [R1+0x2660], R124 ;  /* 0x0026607c01007387 */ /* 0x0001e80000100a00 */
[----:B------:R-:W-:Y:S01]  /*7c920*/  STL.64 [R1+0x2658], R126 ;  /* 0x0026587e01007387 */ /* 0x000fe20000100a00 */
[-C--:B0-----:R-:W-:Y:S02]  /*7c930*/  IADD3 R124, P6, R120, R3.reuse, RZ ;  /* 0x00000003787c7210 */ /* 0x081fe40007fde0ff */
[----:B------:R-:W-:Y:S02]  /*7c940*/  IADD3 R120, P5, R17, R3, RZ ;  /* 0x0000000311787210 */ /* 0x000fe40007fbe0ff */
[----:B------:R-:W-:Y:S01]  /*7c950*/  SHF.R.S32.HI R17, RZ, 0x1f, R16 ;  /* 0x0000001fff117819 */ /* 0x000fe20000011410 */
[----:B------:R-:W-:-:S02]  /*7c960*/  IMAD.X R125, R123, 0x1, R4, P6 ;  /* 0x000000017b7d7824 */ /* 0x000fc400030e0604 */
[----:B------:R-:W-:Y:S01]  /*7c970*/  IMAD.X R121, R122, 0x1, R4, P5 ;  /* 0x000000017a797824 */ /* 0x000fe200028e0604 */
[-C--:B------:R-:W-:Y:S02]  /*7c980*/  IADD3 R122, P5, R8, R2.reuse, RZ ;  /* 0x00000002087a7210 */ /* 0x080fe40007fbe0ff */
[----:B------:R0:W-:Y:S04]  /*7c990*/  STL.64 [R1+0x2650], R124 ;  /* 0x0026507c01007387 */ /* 0x0001e80000100a00 */
[----:B------:R1:W-:Y:S01]  /*7c9a0*/  STL.64 [R1+0x2648], R120 ;  /* 0x0026487801007387 */ /* 0x0003e20000100a00 */
[C---:B0-----:R-:W-:Y:S02]  /*7c9b0*/  IADD3 R124, P4, R16.reuse, R2, RZ ;  /* 0x00000002107c7210 */ /* 0x041fe40007f9e0ff */
[----:B-1----:R-:W-:-:S03]  /*7c9c0*/  IADD3 R120, P6, R16, R3, RZ ;  /* 0x0000000310787210 */ /* 0x002fc60007fde0ff */
[C---:B------:R-:W-:Y:S01]  /*7c9d0*/  IMAD.X R125, R17.reuse, 0x1, R5, P4 ;  /* 0x00000001117d7824 */ /* 0x040fe200020e0605 */
[----:B------:R-:W-:Y:S01]  /*7c9e0*/  SHF.R.S32.HI R16, RZ, 0x1f, R8 ;  /* 0x0000001fff107819 */ /* 0x000fe20000011408 */
[----:B------:R-:W-:-:S03]  /*7c9f0*/  IMAD.X R121, R17, 0x1, R4, P6 ;  /* 0x0000000111797824 */ /* 0x000fc600030e0604 */
[----:B------:R0:W-:Y:S01]  /*7ca00*/  STL.64 [R1+0x2640], R124 ;  /* 0x0026407c01007387 */ /* 0x0001e20000100a00 */
[----:B------:R-:W-:Y:S01]  /*7ca10*/  IMAD.X R123, R16, 0x1, R5, P5 ;  /* 0x00000001107b7824 */ /* 0x000fe200028e0605 */
[----:B------:R-:W-:Y:S02]  /*7ca20*/  SHF.R.S32.HI R17, RZ, 0x1f, R9 ;  /* 0x0000001fff117819 */ /* 0x000fe40000011409 */
[----:B------:R1:W-:Y:S04]  /*7ca30*/  STL.64 [R1+0x2638], R120 ;  /* 0x0026387801007387 */ /* 0x0003e80000100a00 */
[----:B------:R2:W-:Y:S01]  /*7ca40*/  STL.64 [R1+0x2630], R122 ;  /* 0x0026307a01007387 */ /* 0x0005e20000100a00 */
[----:B0-----:R-:W-:Y:S02]  /*7ca50*/  IADD3 R124, P4, R9, R2, RZ ;  /* 0x00000002097c7210 */ /* 0x001fe40007f9e0ff */
[----:B-1----:R-:W-:-:S03]  /*7ca60*/  IADD3 R120, P6, R8, R3, RZ ;  /* 0x0000000308787210 */ /* 0x002fc60007fde0ff */
[----:B------:R-:W-:Y:S01]  /*7ca70*/  IMAD.X R125, R17, 0x1, R5, P4 ;  /* 0x00000001117d7824 */ /* 0x000fe200020e0605 */
[----:B--2---:R-:W-:Y:S01]  /*7ca80*/  IADD3 R122, P5, R10, R2, RZ ;  /* 0x000000020a7a7210 */ /* 0x004fe20007fbe0ff */
[----:B------:R-:W-:Y:S01]  /*7ca90*/  IMAD.X R121, R16, 0x1, R4, P6 ;  /* 0x0000000110797824 */ /* 0x000fe200030e0604 */
[----:B------:R-:W-:-:S04]  /*7caa0*/  SHF.R.S32.HI R16, RZ, 0x1f, R10 ;  /* 0x0000001fff107819 */ /* 0x000fc8000001140a */
[----:B------:R0:W-:Y:S01]  /*7cab0*/  STL.64 [R1+0x2628], R120 ;  /* 0x0026287801007387 */ /* 0x0001e20000100a00 */
[----:B------:R-:W-:-:S03]  /*7cac0*/  IMAD.X R123, R16, 0x1, R5, P5 ;  /* 0x00000001107b7824 */ /* 0x000fc600028e0605 */
[----:B------:R1:W-:Y:S01]  /*7cad0*/  STL.64 [R1+0x2620], R124 ;  /* 0x0026207c01007387 */ /* 0x0003e20000100a00 */
[----:B0-----:R-:W-:Y:S02]  /*7cae0*/  IADD3 R120, P6, R9, R3, RZ ;  /* 0x0000000309787210 */ /* 0x001fe40007fde0ff */
[----:B-1----:R-:W-:-:S03]  /*7caf0*/  IADD3 R124, P4, R11, R2, RZ ;  /* 0x000000020b7c7210 */ /* 0x002fc60007f9e0ff */
        /* <DEDUP_REMOVED lines=32> */
[----:B------:R-:W-:Y:S04]  /*7cd00*/  STL [R1+0x2b34], R14 ;  /* 0x002b340e01007387 */ /* 0x000fe80000100800 */
[----:B------:R1:W-:Y:S01]  /*7cd10*/  STL.64 [R1+0x25d0], R122 ;  /* 0x0025d07a01007387 */ /* 0x0003e20000100a00 */
[----:B0-----:R-:W-:-:S05]  /*7cd20*/  IADD3 R120, P6, R14, R3, RZ ;  /* 0x000000030e787210 */ /* 0x001fca0007fde0ff */
[----:B------:R-:W-:Y:S01]  /*7cd30*/  IMAD.X R121, R16, 0x1, R4, P6 ;  /* 0x0000000110797824 */ /* 0x000fe200030e0604 */
[----:B------:R-:W-:Y:S02]  /*7cd40*/  SHF.R.S32.HI R16, RZ, 0x1f, R18 ;  /* 0x0000001fff107819 */ /* 0x000fe40000011412 */
[-C--:B-1----:R-:W-:Y:S02]  /*7cd50*/  IADD3 R122, P6, R15, R3.reuse, RZ ;  /* 0x000000030f7a7210 */ /* 0x082fe40007fde0ff */
[----:B------:R0:W-:Y:S03]  /*7cd60*/  STL.64 [R1+0x25c8], R120 ;  /* 0x0025c87801007387 */ /* 0x0001e60000100a00 */
[----:B------:R-:W-:Y:S01]  /*7cd70*/  IMAD.X R123, R17, 0x1, R4, P6 ;  /* 0x00000001117b7824 */ /* 0x000fe200030e0604 */
[----:B------:R-:W-:Y:S01]  /*7cd80*/  IADD3 R14, P6, R18, R3, RZ ;  /* 0x00000003120e7210 */ /* 0x000fe20007fde0ff */
[----:B------:R1:W-:Y:S01]  /*7cd90*/  STL [R1+0x2b38], R15 ;  /* 0x002b380f01007387 */ /* 0x0003e20000100800 */
[----:B------:R-:W-:-:S03]  /*7cda0*/  SHF.R.S32.HI R17, RZ, 0x1f, R19 ;  /* 0x0000001fff117819 */ /* 0x000fc60000011413 */
[----:B------:R-:W-:Y:S01]  /*7cdb0*/  STL.64 [R1+0x25c0], R124 ;  /* 0x0025c07c01007387 */ /* 0x000fe20000100a00 */
[----:B0-----:R-:W-:-:S03]  /*7cdc0*/  IADD3 R120, P5, R18, R2, RZ ;  /* 0x0000000212787210 */ /* 0x001fc60007fbe0ff */
[----:B------:R0:W-:Y:S01]  /*7cdd0*/  STL.64 [R1+0x25b8], R122 ;  /* 0x0025b87a01007387 */ /* 0x0001e20000100a00 */
[C---:B-1----:R-:W-:Y:S02]  /*7cde0*/  IMAD.X R15, R16.reuse, 0x1, R4, P6 ;  /* 0x00000001100f7824 */ /* 0x042fe400030e0604 */
[----:B------:R-:W-:Y:S01]  /*7cdf0*/  IMAD.X R121, R16, 0x1, R5, P5 ;  /* 0x0000000110797824 */ /* 0x000fe200028e0605 */
[----:B------:R-:W-:-:S04]  /*7ce00*/  SHF.R.S32.HI R16, RZ, 0x1f, R20 ;  /* 0x0000001fff107819 */ /* 0x000fc80000011414 */
[----:B------:R1:W-:Y:S01]  /*7ce10*/  STL.64 [R1+0x25b0], R120 ;  /* 0x0025b07801007387 */ /* 0x0003e20000100a00 */
[----:B0-----:R-:W-:-:S03]  /*7ce20*/  IADD3 R122, P4, R19, R2, RZ ;  /* 0x00000002137a7210 */ /* 0x001fc60007f9e0ff */
[----:B------:R0:W-:Y:S02]  /*7ce30*/  STL.64 [R1+0x25a8], R14 ;  /* 0x0025a80e01007387 */ /* 0x0001e40000100a00 */
[----:B------:R-:W-:Y:S01]  /*7ce40*/  IMAD.X R123, R17, 0x1, R5, P4 ;  /* 0x00000001117b7824 */ /* 0x000fe200020e0605 */
[----:B-1----:R-:W-:-:S04]  /*7ce50*/  IADD3 R120, P5, R20, R2, RZ ;  /* 0x0000000214787210 */ /* 0x002fc80007fbe0ff */
[----:B------:R-:W-:Y:S01]  /*7ce60*/  STL.64 [R1+0x25a0], R122 ;  /* 0x0025a07a01007387 */ /* 0x000fe20000100a00 */
[----:B0-----:R-:W-:Y:S01]  /*7ce70*/  IADD3 R14, P6, R19, R3, RZ ;  /* 0x00000003130e7210 */ /* 0x001fe20007fde0ff */
[----:B------:R-:W-:Y:S01]  /*7ce80*/  IMAD.X R121, R16, 0x1, R5, P5 ;  /* 0x0000000110797824 */ /* 0x000fe200028e0605 */
[----:B------:R-:W-:-:S03]  /*7ce90*/  IADD3 R18, P5, R22, R2, RZ ;  /* 0x0000000216127210 */ /* 0x000fc60007fbe0ff */
[----:B------:R-:W-:Y:S01]  /*7cea0*/  IMAD.X R15, R17, 0x1, R4, P6 ;  /* 0x00000001110f7824 */ /* 0x000fe200030e0604 */
[----:B------:R-:W-:-:S04]  /*7ceb0*/  SHF.R.S32.HI R17, RZ, 0x1f, R21 ;  /* 0x0000001fff117819 */ /* 0x000fc80000011415 */
[----:B------:R0:W-:Y:S04]  /*7cec0*/  STL.64 [R1+0x2598], R14 ;  /* 0x0025980e01007387 */ /* 0x0001e80000100a00 */
[----:B------:R1:W-:Y:S01]  /*7ced0*/  STL.64 [R1+0x2590], R120 ;  /* 0x0025907801007387 */ /* 0x0003e20000100a00 */
[----:B0-----:R-:W-:Y:S02]  /*7cee0*/  IADD3 R14, P6, R20, R3, RZ ;  /* 0x00000003140e7210 */ /* 0x001fe40007fde0ff */
[----:B-1----:R-:W-:-:S03]  /*7cef0*/  IADD3 R120, P4, R21, R2, RZ ;  /* 0x0000000215787210 */ /* 0x002fc60007f9e0ff */
[----:B------:R-:W-:Y:S01]  /*7cf00*/  IMAD.X R15, R16, 0x1, R4, P6 ;  /* 0x00000001100f7824 */ /* 0x000fe200030e0604 */
[----:B------:R-:W-:Y:S01]  /*7cf10*/  SHF.R.S32.HI R16, RZ, 0x1f, R22 ;  /* 0x0000001fff107819 */ /* 0x000fe20000011416 */
[----:B------:R-:W-:-:S03]  /*7cf20*/  IMAD.X R121, R17, 0x1, R5, P4 ;  /* 0x0000000111797824 */ /* 0x000fc600020e0605 */
[----:B------:R0:W-:Y:S01]  /*7cf30*/  STL.64 [R1+0x2588], R14 ;  /* 0x0025880e01007387 */ /* 0x0001e20000100a00 */
[----:B------:R-:W-:Y:S01]  /*7cf40*/  IMAD.X R19, R16, 0x1, R5, P5 ;  /* 0x0000000110137824 */ /* 0x000fe200028e0605 */
[----:B------:R-:W-:Y:S02]  /*7cf50*/  IADD3 R20, P4, R23, R2, RZ ;  /* 0x0000000217147210 */ /* 0x000fe40007f9e0ff */
[----:B------:R-:W-:Y:S01]  /*7cf60*/  STL.64 [R1+0x2580], R120 ;  /* 0x0025807801007387 */ /* 0x000fe20000100a00 */
[----:B0-----:R-:W-:-:S05]  /*7cf70*/  IADD3 R14, P6, R21, R3, RZ ;  /* 0x00000003150e7210 */ /* 0x001fca0007fde0ff */
        /* <DEDUP_REMOVED lines=611> */
[----:B-1----:R-:W-:Y:S02]  /*7f5b0*/  IADD3 R18, P5, R238, R2, RZ ;  /* 0x00000002ee127210 */ /* 0x002fe40007fbe0ff */
[----:B------:R0:W-:Y:S03]  /*7f5c0*/  STL.64 [R1+0x2008], R14 ;  /* 0x0020080e01007387 */ /* 0x0001e60000100a00 */
[----:B------:R-:W-:Y:S01]  /*7f5d0*/  IMAD.X R19, R16, 0x1, R5, P5 ;  /* 0x0000000110137824 */ /* 0x000fe200028e0605 */
        /* <DEDUP_REMOVED lines=16> */
[----:B------:R1:W-:Y:S01]  /*7f6e0*/  STL.64 [R1+0x1fe0], R20 ;  /* 0x001fe01401007387 */ /* 0x0003e20000100a00 */
[----:B0-----:R-:W-:-:S02]  /*7f6f0*/  IADD3 R14, P6, R239, R3, RZ ;  /* 0x00000003ef0e7210 */ /* 0x001fc40007fde0ff */
        /* <DEDUP_REMOVED lines=46> */
[----:B------:R-:W-:Y:S01]  /*7f9e0*/  STL.64 [R1+0x1f80], R20 ;  /* 0x001f801401007387 */ /* 0x000fe20000100a00 */
[----:B0-----:R-:W-:-:S05]  /*7f9f0*/  IADD3 R14, P6, R245, R3, RZ ;  /* 0x00000003f50e7210 */ /* 0x001fca0007fde0ff */
[----:B------:R-:W-:-:S05]  /*7fa00*/  IMAD.X R15, R17, 0x1, R4, P6 ;  /* 0x00000001110f7824 */ /* 0x000fca00030e0604 */
[----:B------:R0:W-:Y:S04]  /*7fa10*/  STL.64 [R1+0x1f78], R14 ;  /* 0x001f780e01007387 */ /* 0x0001e80000100a00 */
[----:B------:R-:W-:Y:S04]  /*7fa20*/  STL.64 [R1+0x1f70], R18 ;  /* 0x001f701201007387 */ /* 0x000fe80000100a00 */
[----:B------:R-:W2:Y:S01]  /*7fa30*/  LDL.LU R122, [R1+0xe00] ;  /* 0x000e0000017a7983 */ /* 0x000ea20000300800 */
[----:B0-----:R-:W-:-:S05]  /*7fa40*/  IADD3 R14, P6, R246, R3, RZ ;  /* 0x00000003f60e7210 */ /* 0x001fca0007fde0ff */
[----:B------:R-:W-:Y:S01]  /*7fa50*/  IMAD.X R15, R16, 0x1, R4, P6 ;  /* 0x00000001100f7824 */ /* 0x000fe200030e0604 */
[----:B------:R-:W-:Y:S02]  /*7fa60*/  SHF.R.S32.HI R17, RZ, 0x1f, R247 ;  /* 0x0000001fff117819 */ /* 0x000fe400000114f7 */
[----:B------:R-:W-:Y:S02]  /*7fa70*/  IADD3 R20, P4, R247, R2, RZ ;  /* 0x00000002f7147210 */ /* 0x000fe40007f9e0ff */
[----:B------:R0:W-:Y:S03]  /*7fa80*/  STL.64 [R1+0x1f68], R14 ;  /* 0x001f680e01007387 */ /* 0x0001e60000100a00 */
[----:B------:R-:W-:Y:S01]  /*7fa90*/  IMAD.X R21, R17, 0x1, R5, P4 ;  /* 0x0000000111157824 */ /* 0x000fe200020e0605 */
[----:B0-----:R-:W-:-:S04]  /*7faa0*/  IADD3 R14, P6, R247, R3, RZ ;  /* 0x00000003f70e7210 */ /* 0x001fc80007fde0ff */
[----:B------:R0:W-:Y:S01]  /*7fab0*/  STL.64 [R1+0x1f60], R20 ;  /* 0x001f601401007387 */ /* 0x0001e20000100a00 */
[----:B------:R-:W-:Y:S01]  /*7fac0*/  IMAD.X R15, R17, 0x1, R4, P6 ;  /* 0x00000001110f7824 */ /* 0x000fe200030e0604 */
[----:B------:R-:W-:Y:S02]  /*7fad0*/  SHF.R.S32.HI R16, RZ, 0x1f, R248 ;  /* 0x0000001fff107819 */ /* 0x000fe400000114f8 */
[----:B------:R-:W-:Y:S02]  /*7fae0*/  IADD3 R18, P5, R248, R2, RZ ;  /* 0x00000002f8127210 */ /* 0x000fe40007fbe0ff */
[----:B------:R1:W-:Y:S04]  /*7faf0*/  STL.64 [R1+0x1f58], R14 ;  /* 0x001f580e01007387 */ /* 0x0003e80000100a00 */
[----:B------:R-:W4:Y:S01]  /*7fb00*/  LDL.LU R121, [R1+0xe04] ;  /* 0x000e040001797983 */ /* 0x000f220000300800 */
[----:B------:R-:W-:Y:S01]  /*7fb10*/  IMAD.X R19, R16, 0x1, R5, P5 ;  /* 0x0000000110137824 */ /* 0x000fe200028e0605 */
[----:B------:R-:W-:-:S02]  /*7fb20*/  SHF.R.S32.HI R17, RZ, 0x1f, R249 ;  /* 0x0000001fff117819 */ /* 0x000fc400000114f9 */
[----:B0-----:R-:W-:Y:S02]  /*7fb30*/  IADD3 R20, P4, R249, R2, RZ ;  /* 0x00000002f9147210 */ /* 0x001fe40007f9e0ff */
[----:B------:R0:W-:Y:S01]  /*7fb40*/  STL.64 [R1+0x1f50], R18 ;  /* 0x001f501201007387 */ /* 0x0001e20000100a00 */
[----:B-1----:R-:W-:-:S03]  /*7fb50*/  IADD3 R14, P6, R248, R3, RZ ;  /* 0x00000003f80e7210 */ /* 0x002fc60007fde0ff */
[----:B------:R-:W3:Y:S01]  /*7fb60*/  LDL.LU R125, [R1+0xe08] ;  /* 0x000e0800017d7983 */ /* 0x000ee20000300800 */
[----:B------:R-:W-:Y:S02]  /*7fb70*/  IMAD.X R21, R17, 0x1, R5, P4 ;  /* 0x0000000111157824 */ /* 0x000fe400020e0605 */
[----:B------:R-:W-:Y:S01]  /*7fb80*/  IMAD.X R15, R16, 0x1, R4, P6 ;  /* 0x00000001100f7824 */ /* 0x000fe200030e0604 */
[----:B------:R-:W-:-:S04]  /*7fb90*/  SHF.R.S32.HI R16, RZ, 0x1f, R250 ;  /* 0x0000001fff107819 */ /* 0x000fc800000114fa */
[----:B------:R1:W-:Y:S01]  /*7fba0*/  STL.64 [R1+0x1f48], R14 ;  /* 0x001f480e01007387 */ /* 0x0003e20000100a00 */
[----:B0-----:R-:W-:-:S03]  /*7fbb0*/  IADD3 R18, P5, R250, R2, RZ ;  /* 0x00000002fa127210 */ /* 0x001fc60007fbe0ff */
[----:B------:R-:W-:Y:S04]  /*7fbc0*/  STL [R1+0x2b5c], R249 ;  /* 0x002b5cf901007387 */ /* 0x000fe80000100800 */
[----:B------:R-:W-:Y:S01]  /*7fbd0*/  STL.64 [R1+0x1f40], R20 ;  /* 0x001f401401007387 */ /* 0x000fe20000100a00 */
[----:B-1----:R-:W-:-:S03]  /*7fbe0*/  IADD3 R14, P6, R249, R3, RZ ;  /* 0x00000003f90e7210 */ /* 0x002fc60007fde0ff */
[----:B------:R-:W3:Y:S01]  /*7fbf0*/  LDL.LU R120, [R1+0xe0c] ;  /* 0x000e0c0001787983 */ /* 0x000ee20000300800 */
[----:B------:R-:W-:Y:S02]  /*7fc00*/  IMAD.X R19, R16, 0x1, R5, P5 ;  /* 0x0000000110137824 */ /* 0x000fe400028e0605 */
[----:B------:R-:W-:-:S05]  /*7fc10*/  IMAD.X R15, R17, 0x1, R4, P6 ;  /* 0x00000001110f7824 */ /* 0x000fca00030e0604 */
[----:B------:R0:W-:Y:S04]  /*7fc20*/  STL.64 [R1+0x1f38], R14 ;  /* 0x001f380e01007387 */ /* 0x0001e80000100a00 */
[----:B------:R-:W-:Y:S04]  /*7fc30*/  STL [R1+0x2b60], R250 ;  /* 0x002b60fa01007387 */ /* 0x000fe80000100800 */
[----:B------:R-:W-:Y:S04]  /*7fc40*/  STL.64 [R1+0x1f30], R18 ;  /* 0x001f301201007387 */ /* 0x000fe80000100a00 */
[----:B------:R-:W3:Y:S01]  /*7fc50*/  LDL.LU R124, [R1+0xe10] ;  /* 0x000e1000017c7983 */ /* 0x000ee20000300800 */
[----:B0-----:R-:W-:-:S05]  /*7fc60*/  IADD3 R14, P6, R250, R3, RZ ;  /* 0x00000003fa0e7210 */ /* 0x001fca0007fde0ff */
[----:B------:R-:W-:Y:S01]  /*7fc70*/  IMAD.X R15, R16, 0x1, R4, P6 ;  /* 0x00000001100f7824 */ /* 0x000fe200030e0604 */
[----:B------:R-:W-:Y:S02]  /*7fc80*/  SHF.R.S32.HI R17, RZ, 0x1f, R251 ;  /* 0x0000001fff117819 */ /* 0x000fe400000114fb */
[----:B------:R-:W-:Y:S02]  /*7fc90*/  IADD3 R20, P4, R251, R2, RZ ;  /* 0x00000002fb147210 */ /* 0x000fe40007f9e0ff */
[----:B------:R0:W-:Y:S04]  /*7fca0*/  STL.64 [R1+0x1f28], R14 ;  /* 0x001f280e01007387 */ /* 0x0001e80000100a00 */
[----:B------:R-:W3:Y:S01]  /*7fcb0*/  LDL.LU R123, [R1+0xe14] ;  /* 0x000e1400017b7983 */ /* 0x000ee20000300800 */
[----:B------:R-:W-:Y:S01]  /*7fcc0*/  IMAD.X R21, R17, 0x1, R5, P4 ;  /* 0x0000000111157824 */ /* 0x000fe200020e0605 */
[----:B0-----:R-:W-:-:S02]  /*7fcd0*/  IADD3 R14, P6, R251, R3, RZ ;  /* 0x00000003fb0e7210 */ /* 0x001fc40007fde0ff */
[----:B------:R-:W-:Y:S03]  /*7fce0*/  STL [R1+0x2b68], R251 ;  /* 0x002b68fb01007387 */ /* 0x000fe60000100800 */
[----:B------:R-:W-:Y:S01]  /*7fcf0*/  IMAD.X R15, R17, 0x1, R4, P6 ;  /* 0x00000001110f7824 */ /* 0x000fe200030e0604 */
[----:B------:R-:W-:Y:S04]  /*7fd00*/  STL.64 [R1+0x1f20], R20 ;  /* 0x001f201401007387 */ /* 0x000fe80000100a00 */
[----:B------:R0:W-:Y:S01]  /*7fd10*/  STL.64 [R1+0x1f18], R14 ;  /* 0x001f180e01007387 */ /* 0x0001e20000100a00 */
[----:B--2---:R-:W-:Y:S02]  /*7fd20*/  SHF.R.S32.HI R16, RZ, 0x1f, R122 ;  /* 0x0000001fff107819 */ /* 0x004fe4000001147a */
[----:B------:R-:W-:-:S02]  /*7fd30*/  IADD3 R18, P5, R122, R2, RZ ;  /* 0x000000027a127210 */ /* 0x000fc40007fbe0ff */
[----:B0-----:R-:W-:Y:S02]  /*7fd40*/  IADD3 R14, P6, R122, R3, RZ ;  /* 0x000000037a0e7210 */ /* 0x001fe40007fde0ff */
[----:B------:R-:W2:Y:S01]  /*7fd50*/  LDL.LU R122, [R1+0xe18] ;  /* 0x000e1800017a7983 */ /* 0x000ea20000300800 */
[C---:B------:R-:W-:Y:S02]  /*7fd60*/  IMAD.X R19, R16.reuse, 0x1, R5, P5 ;  /* 0x0000000110137824 */ /* 0x040fe400028e0605 */
[----:B------:R-:W-:-:S03]  /*7fd70*/  IMAD.X R15, R16, 0x1, R4, P6 ;  /* 0x00000001100f7824 */ /* 0x000fc600030e0604 */
[----:B------:R-:W-:Y:S04]  /*7fd80*/  STL.64 [R1+0x1f10], R18 ;  /* 0x001f101201007387 */ /* 0x000fe80000100a00 */
[----:B------:R0:W-:Y:S01]  /*7fd90*/  STL.64 [R1+0x1f08], R14 ;  /* 0x001f080e01007387 */ /* 0x0001e20000100a00 */
[----:B----4-:R-:W-:Y:S02]  /*7fda0*/  SHF.R.S32.HI R17, RZ, 0x1f, R121 ;  /* 0x0000001fff117819 */ /* 0x010fe40000011479 */
[C---:B------:R-:W-:Y:S02]  /*7fdb0*/  IADD3 R20, P4, R121.reuse, R2, RZ ;  /* 0x0000000279147210 */ /* 0x040fe40007f9e0ff */
[----:B0-----:R-:W-:Y:S02]  /*7fdc0*/  IADD3 R14, P6, R121, R3, RZ ;  /* 0x00000003790e7210 */ /* 0x001fe40007fde0ff */
[----:B------:R-:W4:Y:S01]  /*7fdd0*/  LDL.LU R121, [R1+0xe1c] ;  /* 0x000e1c0001797983 */ /* 0x000f220000300800 */
[----:B------:R-:W-:-:S02]  /*7fde0*/  IMAD.X R21, R17, 0x1, R5, P4 ;  /* 0x0000000111157824 */ /* 0x000fc400020e0605 */
[----:B------:R-:W-:Y:S01]  /*7fdf0*/  IMAD.X R15, R17, 0x1, R4, P6 ;  /* 0x00000001110f7824 */ /* 0x000fe200030e0604 */
[----:B---3--:R-:W-:Y:S02]  /*7fe00*/  SHF.R.S32.HI R16, RZ, 0x1f, R125 ;  /* 0x0000001fff107819 */ /* 0x008fe4000001147d */
[----:B------:R-:W-:Y:S01]  /*7fe10*/  STL.64 [R1+0x1f00], R20 ;  /* 0x001f001401007387 */ /* 0x000fe20000100a00 */
[----:B------:R-:W-:-:S03]  /*7fe20*/  IADD3 R18, P5, R125, R2, RZ ;  /* 0x000000027d127210 */ /* 0x000fc60007fbe0ff */
[----:B------:R0:W-:Y:S02]  /*7fe30*/  STL.64 [R1+0x1ef8], R14 ;  /* 0x001ef80e01007387 */ /* 0x0001e40000100a00 */
[C---:B------:R-:W-:Y:S01]  /*7fe40*/  IMAD.X R19, R16.reuse, 0x1, R5, P5 ;  /* 0x0000000110137824 */ /* 0x040fe200028e0605 */
[----:B0-----:R-:W-:Y:S02]  /*7fe50*/  IADD3 R14, P6, R125, R3, RZ ;  /* 0x000000037d0e7210 */ /* 0x001fe40007fde0ff */
[----:B------:R-:W3:Y:S03]  /*7fe60*/  LDL.LU R125, [R1+0xe20] ;  /* 0x000e2000017d7983 */ /* 0x000ee60000300800 */
[----:B------:R-:W-:Y:S01]  /*7fe70*/  IMAD.X R15, R16, 0x1, R4, P6 ;  /* 0x00000001100f7824 */ /* 0x000fe200030e0604 */
[----:B------:R-:W-:Y:S01]  /*7fe80*/  STL.64 [R1+0x1ef0], R18 ;  /* 0x001ef01201007387 */ /* 0x000fe20000100a00 */
[----:B------:R-:W-:-:S02]  /*7fe90*/  SHF.R.S32.HI R17, RZ, 0x1f, R120 ;  /* 0x0000001fff117819 */ /* 0x000fc40000011478 */
[C---:B------:R-:W-:Y:S01]  /*7fea0*/  IADD3 R20, P4, R120.reuse, R2, RZ ;  /* 0x0000000278147210 */ /* 0x040fe20007f9e0ff */
[----:B------:R0:W-:Y:S04]  /*7feb0*/  STL.64 [R1+0x1ee8], R14 ;  /* 0x001ee80e01007387 */ /* 0x0001e80000100a00 */
[C---:B------:R-:W-:Y:S01]  /*7fec0*/  IMAD.X R21, R17.reuse, 0x1, R5, P4 ;  /* 0x0000000111157824 */ /* 0x040fe200020e0605 */
[----:B0-----:R-:W-:Y:S02]  /*7fed0*/  IADD3 R14, P6, R120, R3, RZ ;  /* 0x00000003780e7210 */ /* 0x001fe40007fde0ff */
[----:B------:R-:W3:Y:S03]  /*7fee0*/  LDL.LU R120, [R1+0xe24] ;  /* 0x000e240001787983 */ /* 0x000ee60000300800 */
[----:B------:R-:W-:Y:S01]  /*7fef0*/  IMAD.X R15, R17, 0x1, R4, P6 ;  /* 0x00000001110f7824 */ /* 0x000fe200030e0604 */
[----:B------:R-:W-:Y:S01]  /*7ff00*/  STL.64 [R1+0x1ee0], R20 ;  /* 0x001ee01401007387 */ /* 0x000fe20000100a00 */
[----:B------:R-:W-:-:S02]  /*7ff10*/  SHF.R.S32.HI R16, RZ, 0x1f, R124 ;  /* 0x0000001fff107819 */ /* 0x000fc4000001147c */
[----:B------:R-:W-:Y:S01]  /*7ff20*/  IADD3 R18, P5, R124, R2, RZ ;  /* 0x000000027c127210 */ /* 0x000fe20007fbe0ff */
[----:B------:R0:W-:Y:S04]  /*7ff30*/  STL.64 [R1+0x1ed8], R14 ;  /* 0x001ed80e01007387 */ /* 0x0001e80000100a00 */
[----:B------:R-:W-:Y:S01]  /*7ff40*/  IMAD.X R19, R16, 0x1, R5, P5 ;  /* 0x0000000110137824 */ /* 0x000fe200028e0605 */
        /* <DEDUP_REMOVED lines=11> */
[----:B------:R-:W-:Y:S04]  /*80000*/  STL.64 [R1+0x1ec0], R20 ;  /* 0x001ec01401007387 */ /* 0x000fe80000100a00 */
[----:B------:R0:W-:Y:S01]  /*80010*/  STL.64 [R1+0x1eb8], R14 ;  /* 0x001eb80e01007387 */ /* 0x0001e20000100a00 */
[----:B--2---:R-:W-:-:S02]  /*80020*/  SHF.R.S32.HI R16, RZ, 0x1f, R122 ;  /* 0x0000001fff107819 */ /* 0x004fc4000001147a */
[C---:B------:R-:W-:Y:S02]  /*80030*/  IADD3 R18, P5, R122.reuse, R2, RZ ;  /* 0x000000027a127210 */ /* 0x040fe40007fbe0ff */
        /* <DEDUP_REMOVED lines=11> */
[----:B------:R-:W-:-:S03]  /*800f0*/  IMAD.X R15, R17, 0x1, R4, P6 ;  /* 0x00000001110f7824 */ /* 0x000fc600030e0604 */
[----:B------:R-:W-:Y:S04]  /*80100*/  STL.64 [R1+0x1ea0], R20 ;  /* 0x001ea01401007387 */ /* 0x000fe80000100a00 */
[----:B------:R0:W-:Y:S01]  /*80110*/  STL.64 [R1+0x1e98], R14 ;  /* 0x001e980e01007387 */ /* 0x0001e20000100a00 */
[----:B---3--:R-:W-:Y:S02]  /*80120*/  SHF.R.S32.HI R16, RZ, 0x1f, R125 ;  /* 0x0000001fff107819 */ /* 0x008fe4000001147d */
[C---:B------:R-:W-:Y:S02]  /*80130*/  IADD3 R18, P5, R125.reuse, R2, RZ ;  /* 0x000000027d127210 */ /* 0x040fe40007fbe0ff */
[----:B0-----:R-:W-:Y:S02]  /*80140*/  IADD3 R14, P6, R125, R3, RZ ;  /* 0x000000037d0e7210 */ /* 0x001fe40007fde0ff */
[----:B------:R-:W3:Y:S01]  /*80150*/  LDL.LU R125, [R1+0xe38] ;  /* 0x000e3800017d7983 */ /* 0x000ee20000300800 */
[----:B------:R-:W-:-:S02]  /*80160*/  IMAD.X R19, R16, 0x1, R5, P5 ;  /* 0x0000000110137824 */ /* 0x000fc400028e0605 */
[----:B------:R-:W-:-:S03]  /*80170*/  IMAD.X R15, R16, 0x1, R4, P6 ;  /* 0x00000001100f7824 */ /* 0x000fc600030e0604 */
[----:B------:R-:W-:Y:S04]  /*80180*/  STL.64 [R1+0x1e90], R18 ;  /* 0x001e901201007387 */ /* 0x000fe80000100a00 */
[----:B------:R0:W-:Y:S01]  /*80190*/  STL.64 [R1+0x1e88], R14 ;  /* 0x001e880e01007387 */ /* 0x0001e20000100a00 */
[----:B------:R-:W-:Y:S02]  /*801a0*/  SHF.R.S32.HI R17, RZ, 0x1f, R120 ;  /* 0x0000001fff117819 */ /* 0x000fe40000011478 */
        /* <DEDUP_REMOVED lines=23> */
[----:B--2---:R-:W-:Y:S02]  /*80320*/  SHF.R.S32.HI R16, RZ, 0x1f, R122 ;  /* 0x0000001fff107819 */ /* 0x004fe4000001147a */
[C---:B------:R-:W-:Y:S02]  /*80330*/  IADD3 R18, P5, R122.reuse, R2, RZ ;  /* 0x000000027a127210 */ /* 0x040fe40007fbe0ff */
[----:B0-----:R-:W-:Y:S02]  /*80340*/  IADD3 R14, P6, R122, R3, RZ ;  /* 0x000000037a0e7210 */ /* 0x001fe40007fde0ff */
[----:B------:R-:W2:Y:S01]  /*80350*/  LDL.LU R122, [R1+0xe48] ;  /* 0x000e4800017a7983 */ /* 0x000ea20000300800 */
[----:B------:R-:W-:-:S02]  /*80360*/  IMAD.X R19, R16, 0x1, R5, P5 ;  /* 0x0000000110137824 */ /* 0x000fc400028e0605 */
        /* <DEDUP_REMOVED lines=1869> */
[----:B0-----:R-:W-:Y:S01]  /*87840*/  IADD3 R14, P6, R122, R3, RZ ;  /* 0x000000037a0e7210 */ /* 0x001fe20007fde0ff */
        /* <DEDUP_REMOVED lines=10> */
[----:B------:R-:W2:Y:S01]  /*878f0*/  LDL.LU R110, [R1+0x1220] ;  /* 0x00122000016e7983 */ /* 0x000ea20000300800 */
[C---:B------:R-:W-:Y:S02]  /*87900*/  IMAD.X R19, R16.reuse, 0x1, R5, P5 ;  /* 0x0000000110137824 */ /* 0x040fe400028e0605 */
[----:B------:R-:W-:-:S03]  /*87910*/  IMAD.X R15, R16, 0x1, R4, P6 ;  /* 0x00000001100f7824 */ /* 0x000fc600030e0604 */
[----:B------:R-:W-:Y:S04]  /*87920*/  STL.64 [R1+0xec8], R18 ;  /* 0x000ec81201007387 */ /* 0x000fe80000100a00 */
[----:B------:R0:W-:Y:S01]  /*87930*/  STL.64 [R1+0xec0], R14 ;  /* 0x000ec00e01007387 */ /* 0x0001e20000100a00 */
[----:B----4-:R-:W-:Y:S02]  /*87940*/  SHF.R.S32.HI R17, RZ, 0x1f, R121 ;  /* 0x0000001fff117819 */ /* 0x010fe40000011479 */
        /* <DEDUP_REMOVED lines=11> */
[----:B--2---:R-:W-:Y:S02]  /*87a00*/  IMAD.MOV.U32 R111, RZ, RZ, R110 ;  /* 0x000000ffff6f7224 */ /* 0x004fe400078e006e */
[----:B------:R-:W2:Y:S01]  /*87a10*/  LDL.LU R110, [R1+0x1224] ;  /* 0x00122400016e7983 */ /* 0x000ea20000300800 */
[C---:B------:R-:W-:Y:S02]  /*87a20*/  IMAD.X R21, R17.reuse, 0x1, R5, P4 ;  /* 0x0000000111157824 */ /* 0x040fe400020e0605 */
[----:B------:R-:W-:Y:S01]  /*87a30*/  IMAD.X R15, R17, 0x1, R4, P6 ;  /* 0x00000001110f7824 */ /* 0x000fe200030e0604 */
[----:B---3--:R-:W-:-:S02]  /*87a40*/  SHF.R.S32.HI R16, RZ, 0x1f, R125 ;  /* 0x0000001fff107819 */ /* 0x008fc4000001147d */
[----:B------:R-:W-:Y:S01]  /*87a50*/  STL.64 [R1+0xed8], R20 ;  /* 0x000ed81401007387 */ /* 0x000fe20000100a00 */
[----:B------:R-:W-:-:S03]  /*87a60*/  IADD3 R18, P5, R125, R2, RZ ;  /* 0x000000027d127210 */ /* 0x000fc60007fbe0ff */
[----:B------:R0:W-:Y:S02]  /*87a70*/  STL.64 [R1+0xed0], R14 ;  /* 0x000ed00e01007387 */ /* 0x0001e40000100a00 */
[----:B0-----:R-:W-:Y:S01]  /*87a80*/  IADD3 R14, P6, R125, R3, RZ ;  /* 0x000000037d0e7210 */ /* 0x001fe20007fde0ff */
        /* <DEDUP_REMOVED lines=9> */
[----:B--2---:R-:W-:Y:S02]  /*87b20*/  IMAD.MOV.U32 R111, RZ, RZ, R110 ;  /* 0x000000ffff6f7224 */ /* 0x004fe400078e006e */
[----:B------:R-:W2:Y:S01]  /*87b30*/  LDL.LU R110, [R1+0x1228] ;  /* 0x00122800016e7983 */ /* 0x000ea20000300800 */
[----:B------:R-:W-:-:S02]  /*87b40*/  IMAD.X R19, R16, 0x1, R5, P5 ;  /* 0x0000000110137824 */ /* 0x000fc400028e0605 */
[----:B------:R-:W-:Y:S01]  /*87b50*/  IMAD.X R15, R16, 0x1, R4, P6 ;  /* 0x00000001100f7824 */ /* 0x000fe200030e0604 */
[----:B------:R-:W-:Y:S02]  /*87b60*/  SHF.R.S32.HI R17, RZ, 0x1f, R120 ;  /* 0x0000001fff117819 */ /* 0x000fe40000011478 */
        /* <DEDUP_REMOVED lines=1191> */
[----:B------:R-:W-:Y:S01]  /*8c5e0*/  IMAD.X R21, R17, 0x1, R5, P4 ;  /* 0x0000000111157824 */ /* 0x000fe200020e0605 */
[----:B0-----:R-:W-:Y:S01]  /*8c5f0*/  IADD3 R14, P6, R120, R3, RZ ;  /* 0x00000003780e7210 */ /* 0x001fe20007fde0ff */
        /* <DEDUP_REMOVED lines=9> */
[----:B------:R-:W-:Y:S01]  /*8c690*/  IMAD.X R15, R17, 0x1, R4, P6 ;  /* 0x00000001110f7824 */ /* 0x000fe200030e0604 */
[----:B------:R-:W-:-:S02]  /*8c6a0*/  SHF.R.S32.HI R16, RZ, 0x1f, R124 ;  /* 0x0000001fff107819 */ /* 0x000fc4000001147c */
[C---:B------:R-:W-:Y:S01]  /*8c6b0*/  IADD3 R18, P5, R124.reuse, R2, RZ ;  /* 0x000000027c127210 */ /* 0x040fe20007fbe0ff */
[----:B--2---:R-:W-:Y:S02]  /*8c6c0*/  IMAD.MOV.U32 R111, RZ, RZ, R110 ;  /* 0x000000ffff6f7224 */ /* 0x004fe400078e006e */
[----:B------:R-:W-:Y:S02]  /*8c6d0*/  IMAD.MOV.U32 R110, RZ, RZ, R92 ;  /* 0x000000ffff6e7224 */ /* 0x000fe400078e005c */
[----:B------:R-:W2:Y:S04]  /*8c6e0*/  LDL.LU R92, [R1+0x60c] ;  /* 0x00060c00015c7983 */ /* 0x000ea80000300800 */
[----:B------:R-:W-:Y:S04]  /*8c6f0*/  STL.64 [R1+0x1358], R20 ;  /* 0x0013581401007387 */ /* 0x000fe80000100a00 */
[----:B------:R0:W-:Y:S02]  /*8c700*/  STL.64 [R1+0x1350], R14 ;  /* 0x0013500e01007387 */ /* 0x0001e40000100a00 */
        /* <DEDUP_REMOVED lines=13> */
[----:B------:R-:W3:Y:S01]  /*8c7e0*/  LDL.LU R106, [R1+0x860] ;  /* 0x00086000016a7983 */ /* 0x000ee20000300800 */
        /* <DEDUP_REMOVED lines=19> */
[----:B------:R-:W-:Y:S01]  /*8c920*/  IMAD.X R15, R17, 0x1, R4, P6 ;  /* 0x00000001110f7824 */ /* 0x000fe200030e0604 */
[----:B------:R-:W-:Y:S02]  /*8c930*/  SHF.R.S32.HI R16, RZ, 0x1f, R122 ;  /* 0x0000001fff107819 */ /* 0x000fe4000001147a */
[----:B------:R-:W-:-:S05]  /*8c940*/  IADD3 R18, P5, R122, R2, RZ ;  /* 0x000000027a127210 */ /* 0x000fca0007fbe0ff */
[----:B------:R-:W-:Y:S01]  /*8c950*/  IMAD.X R19, R16, 0x1, R5, P5 ;  /* 0x0000000110137824 */ /* 0x000fe200028e0605 */
[----:B------:R-:W-:Y:S01]  /*8c960*/  SHF.R.S32.HI R17, RZ, 0x1f, R121 ;  /* 0x0000001fff117819 */ /* 0x000fe20000011479 */
[----:B---3--:R-:W-:Y:S02]  /*8c970*/  IMAD.MOV.U32 R109, RZ, RZ, R106 ;  /* 0x000000ffff6d7224 */ /* 0x008fe400078e006a */
[----:B------:R-:W-:Y:S02]  /*8c980*/  IMAD.MOV.U32 R106, RZ, RZ, R90 ;  /* 0x000000ffff6a7224 */ /* 0x000fe400078e005a */
[----:B------:R-:W3:Y:S04]  /*8c990*/  LDL.LU R90, [R1+0x8f0] ;  /* 0x0008f000015a7983 */ /* 0x000ee80000300800 */
        /* <DEDUP_REMOVED lines=13> */
[----:B------:R-:W-:Y:S02]  /*8ca70*/  IMAD.X R15, R16, 0x1, R4, P6 ;  /* 0x00000001100f7824 */ /* 0x000fe400030e0604 */
[----:B------:R-:W-:Y:S02]  /*8ca80*/  IMAD.MOV.U32 R110, RZ, RZ, R109 ;  /* 0x000000ffff6e7224 */ /* 0x000fe400078e006d */
[----:B------:R-:W-:-:S02]  /*8ca90*/  IMAD.MOV.U32 R109, RZ, RZ, R100 ;  /* 0x000000ffff6d7224 */ /* 0x000fc400078e0064 */
[----:B------:R-:W4:Y:S01]  /*8caa0*/  LDL.LU R100, [R1+0x828] ;  /* 0x0008280001647983 */ /* 0x000f220000300800 */
[----:B------:R-:W-:-:S03]  /*8cab0*/  IADD3 R20, P4, R121, R2, RZ ;  /* 0x0000000279147210 */ /* 0x000fc60007f9e0ff */
[----:B------:R-:W-:Y:S04]  /*8cac0*/  STL.64 [R1+0x1370], R18 ;  /* 0x0013701201007387 */ /* 0x000fe80000100a00 */
[----:B------:R0:W-:Y:S01]  /*8cad0*/  STL.64 [R1+0x1368], R14 ;  /* 0x0013680e01007387 */ /* 0x0001e20000100a00 */
[----:B------:R-:W-:Y:S02]  /*8cae0*/  SHF.R.S32.HI R16, RZ, 0x1f, R125 ;  /* 0x0000001fff107819 */ /* 0x000fe4000001147d */
[----:B0-----:R-:W-:Y:S01]  /*8caf0*/  IADD3 R14, P6, R121, R3, RZ ;  /* 0x00000003790e7210 */ /* 0x001fe20007fde0ff */
[----:B------:R-:W-:Y:S02]  /*8cb00*/  IMAD.MOV.U32 R121, RZ, RZ, R118 ;  /* 0x000000ffff797224 */ /* 0x000fe400078e0076 */
[----:B------:R-:W-:-:S02]  /*8cb10*/  IMAD.MOV.U32 R118, RZ, RZ, R119 ;  /* 0x000000ffff767224 */ /* 0x000fc400078e0077 */
[----:B------:R-:W-:Y:S02]  /*8cb20*/  IMAD.MOV.U32 R119, RZ, RZ, R117 ;  /* 0x000000ffff777224 */ /* 0x000fe400078e0075 */
[----:B------:R-:W-:Y:S02]  /*8cb30*/  IMAD.MOV.U32 R117, RZ, RZ, R116 ;  /* 0x000000ffff757224 */ /* 0x000fe400078e0074 */
[----:B------:R-:W-:Y:S02]  /*8cb40*/  IMAD.MOV.U32 R116, RZ, RZ, R115 ;  /* 0x000000ffff747224 */ /* 0x000fe400078e0073 */
[----:B------:R-:W-:Y:S01]  /*8cb50*/  IMAD.MOV.U32 R115, RZ, RZ, R114 ;  /* 0x000000ffff737224 */ /* 0x000fe200078e0072 */
[----:B------:R-:W-:Y:S01]  /*8cb60*/  IADD3 R18, P5, R125, R2, RZ ;  /* 0x000000027d127210 */ /* 0x000fe20007fbe0ff */
        /* <DEDUP_REMOVED lines=9> */
[C---:B------:R-:W-:Y:S02]  /*8cc00*/  IMAD.X R21, R17.reuse, 0x1, R5, P4 ;  /* 0x0000000111157824 */ /* 0x040fe400020e0605 */
[----:B------:R-:W-:Y:S02]  /*8cc10*/  IMAD.MOV.U32 R116, RZ, RZ, R115 ;  /* 0x000000ffff747224 */ /* 0x000fe400078e0073 */
[----:B------:R-:W-:Y:S02]  /*8cc20*/  IMAD.MOV.U32 R109, RZ, RZ, R108 ;  /* 0x000000ffff6d7224 */ /* 0x000fe400078e006c */
[----:B------:R-:W-:Y:S02]  /*8cc30*/  IMAD.X R15, R17, 0x1, R4, P6 ;  /* 0x00000001110f7824 */ /* 0x000fe400030e0604 */
[----:B------:R-:W-:-:S02]  /*8cc40*/  IMAD.MOV.U32 R115, RZ, RZ, R114 ;  /* 0x000000ffff737224 */ /* 0x000fc400078e0072 */
[----:B------:R-:W-:Y:S02]  /*8cc50*/  IMAD.MOV.U32 R108, RZ, RZ, R99 ;  /* 0x000000ffff6c7224 */ /* 0x000fe400078e0063 */
[----:B------:R-:W-:Y:S01]  /*8cc60*/  IMAD.X R19, R16, 0x1, R5, P5 ;  /* 0x0000000110137824 */ /* 0x000fe200028e0605 */
[----:B------:R-:W4:Y:S01]  /*8cc70*/  LDL.LU R99, [R1+0x810] ;  /* 0x0008100001637983 */ /* 0x000f220000300800 */
[----:B------:R-:W-:Y:S02]  /*8cc80*/  IMAD.MOV.U32 R114, RZ, RZ, R113 ;  /* 0x000000ffff727224 */ /* 0x000fe400078e0071 */
[----:B------:R-:W-:Y:S01]  /*8cc90*/  IMAD.MOV.U32 R113, RZ, RZ, R111 ;  /* 0x000000ffff717224 */ /* 0x000fe200078e006f */
[----:B------:R-:W-:Y:S01]  /*8cca0*/  STL.64 [R1+0x13b0], R20 ;  /* 0x0013b01401007387 */ /* 0x000fe20000100a00 */
[----:B------:R-:W-:Y:S02]  /*8ccb0*/  IMAD.MOV.U32 R111, RZ, RZ, R110 ;  /* 0x000000ffff6f7224 */ /* 0x000fe400078e006e */
[----:B------:R-:W-:Y:S01]  /*8ccc0*/  IMAD.MOV.U32 R110, RZ, RZ, R109 ;  /* 0x000000ffff6e7224 */ /* 0x000fe200078e006d */
[----:B------:R0:W-:Y:S01]  /*8ccd0*/  STL.64 [R1+0x13a0], R14 ;  /* 0x0013a00e01007387 */ /* 0x0001e20000100a00 */
[----:B------:R-:W-:-:S02]  /*8cce0*/  IMAD.MOV.U32 R109, RZ, RZ, R108 ;  /* 0x000000ffff6d7224 */ /* 0x000fc400078e006c */
[----:B------:R-:W-:Y:S01]  /*8ccf0*/  IMAD.MOV.U32 R108, RZ, RZ, R107 ;  /* 0x000000ffff6c7224 */ /* 0x000fe200078e006b */
[----:B------:R-:W-:Y:S04]  /*8cd00*/  STL.64 [R1+0x13a8], R18 ;  /* 0x0013a81201007387 */ /* 0x000fe80000100a00 */
[----:B------:R-:W2:Y:S01]  /*8cd10*/  LDL.LU R107, [R1+0x85c] ;  /* 0x00085c00016b7983 */ /* 0x000ea20000300800 */
[----:B0-----:R-:W-:Y:S01]  /*8cd20*/  IADD3 R14, P6, R125, R3, RZ ;  /* 0x000000037d0e7210 */ /* 0x001fe20007fde0ff */
[----:B------:R-:W-:Y:S02]  /*8cd30*/  IMAD.MOV.U32 R125, RZ, RZ, R118 ;  /* 0x000000ffff7d7224 */ /* 0x000fe400078e0076 */
[----:B------:R-:W-:Y:S02]  /*8cd40*/  IMAD.MOV.U32 R118, RZ, RZ, R119 ;  /* 0x000000ffff767224 */ /* 0x000fe400078e0077 */
[----:B------:R-:W-:-:S02]  /*8cd50*/  IMAD.MOV.U32 R119, RZ, RZ, R117 ;  /* 0x000000ffff777224 */ /* 0x000fc400078e0075 */
[----:B------:R-:W-:Y:S02]  /*8cd60*/  IMAD.MOV.U32 R117, RZ, RZ, R116 ;  /* 0x000000ffff757224 */ /* 0x000fe400078e0074 */
[----:B------:R-:W-:Y:S02]  /*8cd70*/  IMAD.X R15, R16, 0x1, R4, P6 ;  /* 0x00000001100f7824 */ /* 0x000fe400030e0604 */
[----:B------:R-:W-:Y:S02]  /*8cd80*/  IMAD.MOV.U32 R116, RZ, RZ, R115 ;  /* 0x000000ffff747224 */ /* 0x000fe400078e0073 */
[----:B------:R-:W-:Y:S02]  /*8cd90*/  IMAD.MOV.U32 R115, RZ, RZ, R114 ;  /* 0x000000ffff737224 */ /* 0x000fe400078e0072 */
[----:B------:R-:W-:Y:S02]  /*8cda0*/  IMAD.MOV.U32 R114, RZ, RZ, R111 ;  /* 0x000000ffff727224 */ /* 0x000fe400078e006f */
[----:B------:R-:W-:Y:S01]  /*8cdb0*/  IMAD.MOV.U32 R111, RZ, RZ, R110 ;  /* 0x000000ffff6f7224 */ /* 0x000fe200078e006e */
[----:B------:R0:W-:Y:S01]  /*8cdc0*/  STL.64 [R1+0x1388], R14 ;  /* 0x0013880e01007387 */ /* 0x0001e20000100a00 */
[----:B------:R-:W-:-:S02]  /*8cdd0*/  IMAD.MOV.U32 R110, RZ, RZ, R109 ;  /* 0x000000ffff6e7224 */ /* 0x000fc400078e006d */
[----:B--2---:R-:W-:Y:S02]  /*8cde0*/  IMAD.MOV.U32 R109, RZ, RZ, R107 ;  /* 0x000000ffff6d7224 */ /* 0x004fe400078e006b */
[----:B------:R-:W2:Y:S01]  /*8cdf0*/  LDL.LU R107, [R1+0xa0c] ;  /* 0x000a0c00016b7983 */ /* 0x000ea20000300800 */
[----:B------:R-:W-:Y:S02]  /*8ce00*/  SHF.R.S32.HI R17, RZ, 0x1f, R120 ;  /* 0x0000001fff117819 */ /* 0x000fe40000011478 */
[C---:B------:R-:W-:Y:S02]  /*8ce10*/  IADD3 R20, P4, R120.reuse, R2, RZ ;  /* 0x0000000278147210 */ /* 0x040fe40007f9e0ff */
[----:B0-----:R-:W-:Y:S01]  /*8ce20*/  IADD3 R14, P6, R120, R3, RZ ;  /* 0x00000003780e7210 */ /* 0x001fe20007fde0ff */
[----:B------:R-:W-:Y:S02]  /*8ce30*/  IMAD.MOV.U32 R120, RZ, RZ, R118 ;  /* 0x000000ffff787224 */ /* 0x000fe400078e0076 */
[----:B------:R-:W-:-:S02]  /*8ce40*/  IMAD.X R21, R17, 0x1, R5, P4 ;  /* 0x0000000111157824 */ /* 0x000fc400020e0605 */
[----:B------:R-:W-:Y:S02]  /*8ce50*/  IMAD.MOV.U32 R118, RZ, RZ, R119 ;  /* 0x000000ffff767224 */ /* 0x000fe400078e0077 */
[----:B------:R-:W-:Y:S02]  /*8ce60*/  IMAD.X R15, R17, 0x1, R4, P6 ;  /* 0x00000001110f7824 */ /* 0x000fe400030e0604 */
[----:B------:R-:W-:Y:S02]  /*8ce70*/  IMAD.MOV.U32 R119, RZ, RZ, R117 ;  /* 0x000000ffff777224 */ /* 0x000fe400078e0075 */
[----:B------:R-:W-:Y:S02]  /*8ce80*/  IMAD.MOV.U32 R117, RZ, RZ, R116 ;  /* 0x000000ffff757224 */ /* 0x000fe400078e0074 */
[----:B------:R-:W-:Y:S01]  /*8ce90*/  IMAD.MOV.U32 R116, RZ, RZ, R115 ;  /* 0x000000ffff747224 */ /* 0x000fe200078e0073 */
[----:B------:R-:W-:Y:S01]  /*8cea0*/  STL.64 [R1+0x13e8], R20 ;  /* 0x0013e81401007387 */ /* 0x000fe20000100a00 */
[----:B------:R-:W-:-:S02]  /*8ceb0*/  IMAD.MOV.U32 R115, RZ, RZ, R114 ;  /* 0x000000ffff737224 */ /* 0x000fc400078e0072 */
[----:B------:R-:W-:Y:S01]  /*8cec0*/  IMAD.MOV.U32 R114, RZ, RZ, R109 ;  /* 0x000000ffff727224 */ /* 0x000fe200078e006d */
[----:B------:R0:W-:Y:S01]  /*8ced0*/  STL.64 [R1+0x13e0], R14 ;  /* 0x0013e00e01007387 */ /* 0x0001e20000100a00 */
[----:B--2---:R-:W-:-:S03]  /*8cee0*/  IMAD.MOV.U32 R109, RZ, RZ, R107 ;  /* 0x000000ffff6d7224 */ /* 0x004fc600078e006b */
[----:B------:R-:W2:Y:S01]  /*8cef0*/  LDL.LU R107, [R1+0xa08] ;  /* 0x000a0800016b7983 */ /* 0x000ea20000300800 */
[----:B------:R-:W-:Y:S02]  /*8cf00*/  SHF.R.S32.HI R16, RZ, 0x1f, R124 ;  /* 0x0000001fff107819 */ /* 0x000fe4000001147c */
[C---:B------:R-:W-:Y:S02]  /*8cf10*/  IADD3 R18, P5, R124.reuse, R2, RZ ;  /* 0x000000027c127210 */ /* 0x040fe40007fbe0ff */
[----:B0-----:R-:W-:Y:S01]  /*8cf20*/  IADD3 R14, P6, R124, R3, RZ ;  /* 0x000000037c0e7210 */ /* 0x001fe20007fde0ff */
[----:B------:R-:W-:Y:S02]  /*8cf30*/  IMAD.MOV.U32 R124, RZ, RZ, R118 ;  /* 0x000000ffff7c7224 */ /* 0x000fe400078e0076 */
[----:B------:R-:W-:Y:S02]  /*8cf40*/  IMAD.X R19, R16, 0x1, R5, P5 ;  /* 0x0000000110137824 */ /* 0x000fe400028e0605 */
[----:B------:R-:W-:-:S02]  /*8cf50*/  IMAD.MOV.U32 R118, RZ, RZ, R119 ;  /* 0x000000ffff767224 */ /* 0x000fc400078e0077 */
[----:B------:R-:W-:Y:S02]  /*8cf60*/  IMAD.X R15, R16, 0x1, R4, P6 ;  /* 0x00000001100f7824 */ /* 0x000fe400030e0604 */
[----:B------:R-:W-:Y:S02]  /*8cf70*/  IMAD.MOV.U32 R119, RZ, RZ, R117 ;  /* 0x000000ffff777224 */ /* 0x000fe400078e0075 */
[----:B------:R-:W-:Y:S02]  /*8cf80*/  IMAD.MOV.U32 R117, RZ, RZ, R116 ;  /* 0x000000ffff757224 */ /* 0x000fe400078e0074 */
[----:B------:R-:W-:Y:S01]  /*8cf90*/  IMAD.MOV.U32 R116, RZ, RZ, R115 ;  /* 0x000000ffff747224 */ /* 0x000fe200078e0073 */
[----:B------:R-:W-:Y:S01]  /*8cfa0*/  STL.64 [R1+0x13d8], R18 ;  /* 0x0013d81201007387 */ /* 0x000fe20000100a00 */
[----:B------:R-:W-:Y:S02]  /*8cfb0*/  IMAD.MOV.U32 R115, RZ, RZ, R114 ;  /* 0x000000ffff737224 */ /* 0x000fe400078e0072 */
        /* <DEDUP_REMOVED lines=8> */
[----:B------:R-:W-:Y:S02]  /*8d040*/  IMAD.MOV.U32 R118, RZ, RZ, R119 ;  /* 0x000000ffff767224 */ /* 0x000fe400078e0077 */
[----:B------:R-:W-:-:S02]  /*8d050*/  IMAD.X R21, R17, 0x1, R5, P4 ;  /* 0x0000000111157824 */ /* 0x000fc400020e0605 */
[----:B------:R-:W-:Y:S02]  /*8d060*/  IMAD.MOV.U32 R119, RZ, RZ, R117 ;  /* 0x000000ffff777224 */ /* 0x000fe400078e0075 */
[----:B------:R-:W-:Y:S02]  /*8d070*/  IMAD.MOV.U32 R117, RZ, RZ, R116 ;  /* 0x000000ffff757224 */ /* 0x000fe400078e0074 */
[----:B------:R-:W-:Y:S02]  /*8d080*/  IMAD.MOV.U32 R116, RZ, RZ, R115 ;  /* 0x000000ffff747224 */ /* 0x000fe400078e0073 */
[----:B------:R-:W-:Y:S01]  /*8d090*/  IMAD.MOV.U32 R115, RZ, RZ, R114 ;  /* 0x000000ffff737224 */ /* 0x000fe200078e0072 */
[----:B------:R-:W-:Y:S01]  /*8d0a0*/  STL.64 [R1+0x1418], R20 ;  /* 0x0014181401007387 */ /* 0x000fe20000100a00 */
[----:B------:R-:W-:Y:S02]  /*8d0b0*/  IMAD.MOV.U32 R114, RZ, RZ, R109 ;  /* 0x000000ffff727224 */ /* 0x000fe400078e006d */
[----:B--2---:R-:W-:-:S02]  /*8d0c0*/  IMAD.MOV.U32 R109, RZ, RZ, R107 ;  /* 0x000000ffff6d7224 */ /* 0x004fc400078e006b */
[----:B------:R-:W2:Y:S01]  /*8d0d0*/  LDL.LU R107, [R1+0xa00] ;  /* 0x000a0000016b7983 */ /* 0x000ea20000300800 */
[----:B------:R-:W-:Y:S01]  /*8d0e0*/  IMAD.X R15, R17, 0x1, R4, P6 ;  /* 0x00000001110f7824 */ /* 0x000fe200030e0604 */
[----:B------:R-:W-:Y:S02]  /*8d0f0*/  SHF.R.S32.HI R16, RZ, 0x1f, R122 ;  /* 0x0000001fff107819 */ /* 0x000fe4000001147a */
[----:B------:R-:W-:Y:S02]  /*8d100*/  IADD3 R18, P5, R122, R2, RZ ;  /* 0x000000027a127210 */ /* 0x000fe40007fbe0ff */
[----:B------:R0:W-:Y:S03]  /*8d110*/  STL.64 [R1+0x1408], R14 ;  /* 0x0014080e01007387 */ /* 0x0001e60000100a00 */
[----:B------:R-:W-:Y:S01]  /*8d120*/  IMAD.X R19, R16, 0x1, R5, P5 ;  /* 0x0000000110137824 */ /* 0x000fe200028e0605 */
[----:B0-----:R-:W-:Y:S01]  /*8d130*/  IADD3 R14, P6, R122, R3, RZ ;  /* 0x000000037a0e7210 */ /* 0x001fe20007fde0ff */
[----:B------:R-:W-:-:S02]  /*8d140*/  IMAD.MOV.U32 R122, RZ, RZ, R118 ;  /* 0x000000ffff7a7224 */ /* 0x000fc400078e0076 */
[----:B------:R-:W-:Y:S02]  /*8d150*/  IMAD.MOV.U32 R118, RZ, RZ, R119 ;  /* 0x000000ffff767224 */ /* 0x000fe400078e0077 */
[----:B------:R-:W-:Y:S02]  /*8d160*/  IMAD.MOV.U32 R119, RZ, RZ, R117 ;  /* 0x000000ffff777224 */ /* 0x000fe400078e0075 */
[----:B------:R-:W-:Y:S02]  /*8d170*/  IMAD.MOV.U32 R117, RZ, RZ, R116 ;  /* 0x000000ffff757224 */ /* 0x000fe400078e0074 */
[----:B------:R-:W-:Y:S02]  /*8d180*/  IMAD.MOV.U32 R116, RZ, RZ, R115 ;  /* 0x000000ffff747224 */ /* 0x000fe400078e0073 */
[----:B------:R-:W-:Y:S02]  /*8d190*/  IMAD.X R15, R16, 0x1, R4, P6 ;  /* 0x00000001100f7824 */ /* 0x000fe400030e0604 */
[----:B------:R-:W-:Y:S01]  /*8d1a0*/  IMAD.MOV.U32 R115, RZ, RZ, R114 ;  /* 0x000000ffff737224 */ /* 0x000fe200078e0072 */
[----:B------:R0:W-:Y:S01]  /*8d1b0*/  STL.64 [R1+0x1410], R18 ;  /* 0x0014101201007387 */ /* 0x0001e20000100a00 */
[----:B------:R-:W-:Y:S01]  /*8d1c0*/  IMAD.MOV.U32 R114, RZ, RZ, R109 ;  /* 0x000000ffff727224 */ /* 0x000fe200078e006d */
[----:B------:R-:W-:-:S02]  /*8d1d0*/  SHF.R.S32.HI R17, RZ, 0x1f, R121 ;  /* 0x0000001fff117819 */ /* 0x000fc40000011479 */
[----:B------:R-:W-:-:S05]  /*8d1e0*/  IADD3 R20, P4, R121, R2, RZ ;  /* 0x0000000279147210 */ /* 0x000fca0007f9e0ff */
[----:B------:R-:W-:Y:S01]  /*8d1f0*/  IMAD.X R21, R17, 0x1, R5, P4 ;  /* 0x0000000111157824 */ /* 0x000fe200020e0605 */
[----:B------:R-:W-:Y:S02]  /*8d200*/  SHF.R.S32.HI R16, RZ, 0x1f, R127 ;  /* 0x0000001fff107819 */ /* 0x000fe4000001147f */
[----:B0-----:R-:W-:-:S05]  /*8d210*/  IADD3 R18, P5, R127, R2, RZ ;  /* 0x000000027f127210 */ /* 0x001fca0007fbe0ff */
[----:B------:R-:W-:Y:S02]  /*8d220*/  IMAD.X R19, R16, 0x1, R5, P5 ;  /* 0x0000000110137824 */ /* 0x000fe400028e0605 */
[----:B--2---:R-:W-:Y:S02]  /*8d230*/  IMAD.MOV.U32 R109, RZ, RZ, R107 ;  /* 0x000000ffff6d7224 */ /* 0x004fe400078e006b */
[----:B------:R-:W2:Y:S04]  /*8d240*/  LDL.LU R107, [R1+0x820] ;  /* 0x00082000016b7983 */ /* 0x000ea80000300800 */
        /* <DEDUP_REMOVED lines=8> */
[----:B------:R-:W-:-:S02]  /*8d2d0*/  IMAD.X R15, R17, 0x1, R4, P6 ;  /* 0x00000001110f7824 */ /* 0x000fc400030e0604 */
[----:B------:R-:W-:Y:S02]  /*8d2e0*/  IMAD.MOV.U32 R114, RZ, RZ, R109 ;  /* 0x000000ffff727224 */ /* 0x000fe400078e006d */
[----:B------:R-:W-:Y:S02]  /*8d2f0*/  IMAD.MOV.U32 R109, RZ, RZ, R92 ;  /* 0x000000ffff6d7224 */ /* 0x000fe400078e005c */
[----:B------:R-:W4:Y:S04]  /*8d300*/  LDL.LU R92, [R1+0x7a0] ;  /* 0x0007a000015c7983 */ /* 0x000f280000300800 */
[----:B------:R-:W-:Y:S04]  /*8d310*/  STL.64 [R1+0x1448], R20 ;  /* 0x0014481401007387 */ /* 0x000fe80000100a00 */
[----:B------:R0:W-:Y:S01]  /*8d320*/  STL.64 [R1+0x1440], R14 ;  /* 0x0014400e01007387 */ /* 0x0001e20000100a00 */
[----:B------:R-:W-:-:S02]  /*8d330*/  SHF.R.S32.HI R17, RZ, 0x1f, R125 ;  /* 0x0000001fff117819 */ /* 0x000fc4000001147d */
[----:B0-----:R-:W-:Y:S01]  /*8d340*/  IADD3 R14, P6, R127, R3, RZ ;  /* 0x000000037f0e7210 */ /* 0x001fe20007fde0ff */
[----:B------:R-:W-:Y:S04]  /*8d350*/  STL.64 [R1+0x1438], R18 ;  /* 0x0014381201007387 */ /* 0x000fe80000100a00 */
[----:B------:R-:W-:Y:S01]  /*8d360*/  IMAD.X R15, R16, 0x1, R4, P6 ;  /* 0x00000001100f7824 */ /* 0x000fe200030e0604 */
[----:B------:R-:W-:-:S04]  /*8d370*/  IADD3 R20, P4, R125, R2, RZ ;  /* 0x000000027d147210 */ /* 0x000fc80007f9e0ff */
[----:B------:R0:W-:Y:S01]  /*8d380*/  STL.64 [R1+0x1430], R14 ;  /* 0x0014300e01007387 */ /* 0x0001e20000100a00 */
[----:B------:R-:W-:Y:S01]  /*8d390*/  IMAD.X R21, R17, 0x1, R5, P4 ;  /* 0x0000000111157824 */ /* 0x000fe200020e0605 */
[----:B------:R-:W-:Y:S02]  /*8d3a0*/  SHF.R.S32.HI R16, RZ, 0x1f, R120 ;  /* 0x0000001fff107819 */ /* 0x000fe40000011478 */
[----:B0-----:R-:W-:Y:S02]  /*8d3b0*/  IADD3 R14, P6, R125, R3, RZ ;  /* 0x000000037d0e7210 */ /* 0x001fe40007fde0ff */
[----:B------:R-:W-:Y:S03]  /*8d3c0*/  STL.64 [R1+0x1478], R20 ;  /* 0x0014781401007387 */ /* 0x000fe60000100a00 */
[----:B------:R-:W-:Y:S01]  /*8d3d0*/  IMAD.X R15, R17, 0x1, R4, P6 ;  /* 0x00000001110f7824 */ /* 0x000fe200030e0604 */
[----:B------:R-:W-:-:S04]  /*8d3e0*/  IADD3 R18, P5, R120, R2, RZ ;  /* 0x0000000278127210 */ /* 0x000fc80007fbe0ff */
[----:B------:R0:W-:Y:S01]  /*8d3f0*/  STL.64 [R1+0x1468], R14 ;  /* 0x0014680e01007387 */ /* 0x0001e20000100a00 */
[----:B------:R-:W-:Y:S01]  /*8d400*/  IMAD.X R19, R16, 0x1, R5, P5 ;  /* 0x0000000110137824 */ /* 0x000fe200028e0605 */
[----:B0-----:R-:W-:Y:S01]  /*8d410*/  IADD3 R14, P6, R120, R3, RZ ;  /* 0x00000003780e7210 */ /* 0x001fe20007fde0ff */
[----:B------:R-:W-:Y:S02]  /*8d420*/  IMAD.MOV.U32 R120, RZ, RZ, R118 ;  /* 0x000000ffff787224 */ /* 0x000fe400078e0076 */
[----:B------:R-:W-:Y:S02]  /*8d430*/  IMAD.MOV.U32 R118, RZ, RZ, R119 ;  /* 0x000000ffff767224 */ /* 0x000fe400078e0077 */
[----:B------:R-:W-:Y:S02]  /*8d440*/  IMAD.MOV.U32 R119, RZ, RZ, R117 ;  /* 0x000000ffff777224 */ /* 0x000fe400078e0075 */
[----:B------:R-:W-:Y:S02]  /*8d450*/  IMAD.MOV.U32 R117, RZ, RZ, R116 ;  /* 0x000000ffff757224 */ /* 0x000fe400078e0074 */
[----:B------:R-:W-:-:S02]  /*8d460*/  IMAD.MOV.U32 R116, RZ, RZ, R115 ;  /* 0x000000ffff747224 */ /* 0x000fc400078e0073 */
[----:B------:R-:W-:Y:S02]  /*8d470*/  IMAD.MOV.U32 R115, RZ, RZ, R114 ;  /* 0x000000ffff737224 */ /* 0x000fe400078e0072 */
[----:B------:R-:W-:Y:S02]  /*8d480*/  IMAD.X R15, R16, 0x1, R4, P6 ;  /* 0x00000001100f7824 */ /* 0x000fe400030e0604 */
[----:B------:R-:W-:Y:S01]  /*8d490*/  IMAD.MOV.U32 R114, RZ, RZ, R113 ;  /* 0x000000ffff727224 */ /* 0x000fe200078e0071 */
[----:B------:R0:W-:Y:S01]  /*8d4a0*/  STL.64 [R1+0x1470], R18 ;  /* 0x0014701201007387 */ /* 0x0001e20000100a00 */
[----:B------:R-:W-:Y:S02]  /*8d4b0*/  IMAD.MOV.U32 R113, RZ, RZ, R112 ;  /* 0x000000ffff717224 */ /* 0x000fe400078e0070 */
[----:B------:R-:W-:Y:S01]  /*8d4c0*/  IMAD.MOV.U32 R112, RZ, RZ, R98 ;  /* 0x000000ffff707224 */ /* 0x000fe200078e0062 */
[----:B------:R-:W-:Y:S01]  /*8d4d0*/  SHF.R.S32.HI R17, RZ, 0x1f, R124 ;  /* 0x0000001fff117819 */ /* 0x000fe2000001147c */
[----:B------:R-:W4:Y:S01]  /*8d4e0*/  LDL.LU R98, [R1+0x63c] ;  /* 0x00063c0001627983 */ /* 0x000f220000300800 */
[----:B------:R-:W-:-:S03]  /*8d4f0*/  IADD3 R20, P4, R124, R2, RZ ;  /* 0x000000027c147210 */ /* 0x000fc60007f9e0ff */
[----:B------:R1:W-:Y:S02]  /*8d500*/  STL.64 [R1+0x1450], R14 ;  /* 0x0014500e01007387 */ /* 0x0003e40000100a00 */
[----:B------:R-:W-:Y:S01]  /*8d510*/  IMAD.X R21, R17, 0x1, R5, P4 ;  /* 0x0000000111157824 */ /* 0x000fe200020e0605 */
[----:B------:R-:W-:Y:S02]  /*8d520*/  SHF.R.S32.HI R16, RZ, 0x1f, R123 ;  /* 0x0000001fff107819 */ /* 0x000fe4000001147b */
[----:B0-----:R-:W-:Y:S02]  /*8d530*/  IADD3 R18, P5, R123, R2, RZ ;  /* 0x000000027b127210 */ /* 0x001fe40007fbe0ff */
[----:B-1----:R-:W-:Y:S01]  /*8d540*/  IADD3 R14, P6, R124, R3, RZ ;  /* 0x000000037c0e7210 */ /* 0x002fe20007fde0ff */
[----:B------:R-:W-:Y:S04]  /*8d550*/  STL.64 [R1+0x14a8], R20 ;  /* 0x0014a81401007387 */ /* 0x000fe80000100a00 */
[----:B------:R-:W-:-:S02]  /*8d560*/  IMAD.X R15, R17, 0x1, R4, P6 ;  /* 0x00000001110f7824 */ /* 0x000fc400030e0604 */
[----:B------:R-:W-:-:S03]  /*8d570*/  IMAD.X R19, R16, 0x1, R5, P5 ;  /* 0x0000000110137824 */ /* 0x000fc600028e0605 */
[----:B------:R0:W-:Y:S01]  /*8d580*/  STL.64 [R1+0x14a0], R14 ;  /* 0x0014a00e01007387 */ /* 0x0001e20000100a00 */
[----:B------:R-:W-:-:S03]  /*8d590*/  IADD3 R22, P4, R122, R2, RZ ;  /* 0x000000027a167210 */ /* 0x000fc60007f9e0ff */
[----:B------:R1:W-:Y:S01]  /*8d5a0*/  STL.64 [R1+0x1498], R18 ;  /* 0x0014981201007387 */ /* 0x0003e20000100a00 */
[----:B0-----:R-:W-:Y:S02]  /*8d5b0*/  IADD3 R14, P6, R123, R3, RZ ;  /* 0x000000037b0e7210 */ /* 0x001fe40007fde0ff */
[----:B-1----:R-:W-:-:S03]  /*8d5c0*/  SHF.R.S32.HI R18, RZ, 0x1f, R122 ;  /* 0x0000001fff127819 */ /* 0x002fc6000001147a */
[----:B------:R-:W-:Y:S01]  /*8d5d0*/  IMAD.X R15, R16, 0x1, R4, P6 ;  /* 0x00000001100f7824 */ /* 0x000fe200030e0604 */
[----:B------:R-:W-:Y:S01]  /*8d5e0*/  IADD3 R20, P6, R122, R3, RZ ;  /* 0x000000037a147210 */ /* 0x000fe20007fde0ff */
        /* <DEDUP_REMOVED lines=8> */
[----:B------:R0:W-:Y:S01]  /*8d670*/  STL.64 [R1+0x1490], R14 ;  /* 0x0014900e01007387 */ /* 0x0001e20000100a00 */
[----:B------:R-:W-:Y:S02]  /*8d680*/  IMAD.MOV.U32 R112, RZ, RZ, R111 ;  /* 0x000000ffff707224 */ /* 0x000fe400078e006f */
[----:B------:R-:W-:Y:S02]  /*8d690*/  IMAD.MOV.U32 R111, RZ, RZ, R110 ;  /* 0x000000ffff6f7224 */ /* 0x000fe400078e006e */
[----:B------:R-:W3:Y:S01]  /*8d6a0*/  LDL.LU R110, [R1+0x84c] ;  /* 0x00084c00016e7983 */ /* 0x000ee20000300800 */
[----:B------:R-:W-:-:S02]  /*8d6b0*/  IMAD.X R23, R18, 0x1, R5, P4 ;  /* 0x0000000112177824 */ /* 0x000fc400020e0605 */
[----:B------:R-:W-:Y:S01]  /*8d6c0*/  IMAD.X R21, R18, 0x1, R4, P6 ;  /* 0x0000000112157824 */ /* 0x000fe200030e0604 */
[----:B------:R-:W-:Y:S02]  /*8d6d0*/  SHF.R.S32.HI R17, RZ, 0x1f, R121 ;  /* 0x0000001fff117819 */ /* 0x000fe40000011479 */
[----:B------:R-:W-:Y:S01]  /*8d6e0*/  STL.64 [R1+0x14e0], R22 ;  /* 0x0014e01601007387 */ /* 0x000fe20000100a00 */
[----:B0-----:R-:W-:-:S03]  /*8d6f0*/  IADD3 R14, P5, R121, R2, RZ ;  /* 0x00000002790e7210 */ /* 0x001fc60007fbe0ff */
        /* <DEDUP_REMOVED lines=11> */
[----:B------:R0:W-:Y:S01]  /*8d7b0*/  STL.64 [R1+0x14d8], R14 ;  /* 0x0014d80e01007387 */ /* 0x0001e20000100a00 */
[----:B------:R-:W-:Y:S02]  /*8d7c0*/  IMAD.MOV.U32 R112, RZ, RZ, R111 ;  /* 0x000000ffff707224 */ /* 0x000fe400078e006f */
[----:B---3--:R-:W-:-:S02]  /*8d7d0*/  IMAD.MOV.U32 R111, RZ, RZ, R110 ;  /* 0x000000ffff6f7224 */ /* 0x008fc400078e006e */
[----:B------:R-:W3:Y:S01]  /*8d7e0*/  LDL.LU R110, [R1+0x848] ;  /* 0x00084800016e7983 */ /* 0x000ee20000300800 */
[----:B------:R-:W-:Y:S02]  /*8d7f0*/  SHF.R.S32.HI R16, RZ, 0x1f, R121 ;  /* 0x0000001fff107819 */ /* 0x000fe40000011479 */
[C---:B------:R-:W-:Y:S02]  /*8d800*/  IADD3 R18, P5, R121.reuse, R2, RZ ;  /* 0x0000000279127210 */ /* 0x040fe40007fbe0ff */
[----:B0-----:R-:W-:Y:S01]  /*8d810*/  IADD3 R14, P6, R121, R3, RZ ;  /* 0x00000003790e7210 */ /* 0x001fe20007fde0ff */
[----:B------:R-:W-:Y:S02]  /*8d820*/  IMAD.MOV.U32 R121, RZ, RZ, R118 ;  /* 0x000000ffff797224 */ /* 0x000fe400078e0076 */
[----:B------:R-:W-:Y:S02]  /*8d830*/  IMAD.MOV.U32 R118, RZ, RZ, R119 ;  /* 0x000000ffff767224 */ /* 0x000fe400078e0077 */
[----:B------:R-:W-:-:S02]  /*8d840*/  IMAD.X R21, R17, 0x1, R4, P4 ;  /* 0x0000000111157824 */ /* 0x000fc400020e0604 */
[----:B------:R-:W-:Y:S02]  /*8d850*/  IMAD.MOV.U32 R119, RZ, RZ, R117 ;  /* 0x000000ffff777224 */ /* 0x000fe400078e0075 */
[C---:B------:R-:W-:Y:S02]  /*8d860*/  IMAD.X R19, R16.reuse, 0x1, R5, P5 ;  /* 0x0000000110137824 */ /* 0x040fe400028e0605 */
[----:B------:R-:W-:Y:S02]  /*8d870*/  IMAD.MOV.U32 R117, RZ, RZ, R116 ;  /* 0x000000ffff757224 */ /* 0x000fe400078e0074 */
[----:B------:R-:W-:Y:S02]  /*8d880*/  IMAD.X R15, R16, 0x1, R4, P6 ;  /* 0x00000001100f7824 */ /* 0x000fe400030e0604 */
[----:B------:R-:W-:Y:S02]  /*8d890*/  IMAD.MOV.U32 R116, RZ, RZ, R115 ;  /* 0x000000ffff747224 */ /* 0x000fe400078e0073 */
[----:B------:R-:W-:Y:S01]  /*8d8a0*/  IMAD.MOV.U32 R115, RZ, RZ, R114 ;  /* 0x000000ffff737224 */ /* 0x000fe200078e0072 */
[----:B------:R0:W-:Y:S01]  /*8d8b0*/  STL.64 [R1+0x14b0], R20 ;  /* 0x0014b01401007387 */ /* 0x0001e20000100a00 */
[----:B------:R-:W-:-:S02]  /*8d8c0*/  IMAD.MOV.U32 R114, RZ, RZ, R113 ;  /* 0x000000ffff727224 */ /* 0x000fc400078e0071 */
[----:B------:R-:W-:Y:S01]  /*8d8d0*/  IMAD.MOV.U32 R113, RZ, RZ, R112 ;  /* 0x000000ffff717224 */ /* 0x000fe200078e0070 */
[----:B------:R1:W-:Y:S01]  /*8d8e0*/  STL.64 [R1+0x1508], R18 ;  /* 0x0015081201007387 */ /* 0x0003e20000100a00 */
[----:B------:R-:W-:-:S03]  /*8d8f0*/  IMAD.MOV.U32 R112, RZ, RZ, R111 ;  /* 0x000000ffff707224 */ /* 0x000fc600078e006f */
[----:B------:R2:W-:Y:S01]  /*8d900*/  STL.64 [R1+0x1510], R14 ;  /* 0x0015100e01007387 */ /* 0x0005e20000100a00 */
[----:B---3--:R-:W-:-:S03]  /*8d910*/  IMAD.MOV.U32 R111, RZ, RZ, R110 ;  /* 0x000000ffff6f7224 */ /* 0x008fc600078e006e */
[----:B------:R-:W3:Y:S01]  /*8d920*/  LDL.LU R110, [R1+0x82c] ;  /* 0x00082c00016e7983 */ /* 0x000ee20000300800 */
[----:B------:R-:W-:Y:S02]  /*8d930*/  SHF.R.S32.HI R16, RZ, 0x1f, R121 ;  /* 0x0000001fff107819 */ /* 0x000fe40000011479 */
[C---:B0-----:R-:W-:Y:S02]  /*8d940*/  IADD3 R20, P5, R121.reuse, R2, RZ ;  /* 0x0000000279147210 */ /* 0x041fe40007fbe0ff */
[----:B-1----:R-:W-:Y:S01]  /*8d950*/  IADD3 R18, P6, R121, R3, RZ ;  /* 0x0000000379127210 */ /* 0x002fe20007fde0ff */
        /* <DEDUP_REMOVED lines=9> */
[----:B---3--:R-:W-:Y:S02]  /*8d9f0*/  IMAD.MOV.U32 R111, RZ, RZ, R110 ;  /* 0x000000ffff6f7224 */ /* 0x008fe400078e006e */
[----:B------:R-:W3:Y:S01]  /*8da00*/  LDL.LU R110, [R1+0x840] ;  /* 0x00084000016e7983 */ /* 0x000ee20000300800 */
[--C-:B------:R-:W-:Y:S01]  /*8da10*/  IMAD.X R21, R16, 0x1, R5.reuse, P5 ;  /* 0x0000000110157824 */ /* 0x100fe200028e0605 */
[----:B------:R-:W-:Y:S02]  /*8da20*/  SHF.R.S32.HI R17, RZ, 0x1f, R120 ;  /* 0x0000001fff117819 */ /* 0x000fe40000011478 */
[----:B--2---:R-:W-:Y:S02]  /*8da30*/  IADD3 R14, P4, R120, R2, RZ ;  /* 0x00000002780e7210 */ /* 0x004fe40007f9e0ff */
[----:B------:R0:W-:Y:S01]  /*8da40*/  STL.64 [R1+0x14d0], R20 ;  /* 0x0014d01401007387 */ /* 0x0001e20000100a00 */
[----:B------:R-:W-:Y:S02]  /*8da50*/  IMAD.X R19, R16, 0x1, R4, P6 ;  /* 0x0000000110137824 */ /* 0x000fe400030e0604 */
[----:B------:R-:W-:Y:S01]  /*8da60*/  IMAD.X R15, R17, 0x1, R5, P4 ;  /* 0x00000001110f7824 */ /* 0x000fe200020e0605 */
[----:B0-----:R-:W-:Y:S01]  /*8da70*/  IADD3 R20, P5, R120, R3, RZ ;  /* 0x0000000378147210 */ /* 0x001fe20007fbe0ff */
[----:B------:R-:W-:-:S02]  /*8da80*/  IMAD.MOV.U32 R120, RZ, RZ, R118 ;  /* 0x000000ffff787224 */ /* 0x000fc400078e0076 */
[----:B------:R-:W-:Y:S02]  /*8da90*/  IMAD.MOV.U32 R118, RZ, RZ, R119 ;  /* 0x000000ffff767224 */ /* 0x000fe400078e0077 */
[----:B------:R-:W-:Y:S02]  /*8daa0*/  IMAD.MOV.U32 R119, RZ, RZ, R117 ;  /* 0x000000ffff777224 */ /* 0x000fe400078e0075 */
[----:B------:R-:W-:Y:S02]  /*8dab0*/  IMAD.MOV.U32 R117, RZ, RZ, R116 ;  /* 0x000000ffff757224 */ /* 0x000fe400078e0074 */
[----:B------:R-:W-:Y:S02]  /*8dac0*/  IMAD.MOV.U32 R116, RZ, RZ, R115 ;  /* 0x000000ffff747224 */ /* 0x000fe400078e0073 */
[----:B------:R-:W-:Y:S02]  /*8dad0*/  IMAD.MOV.U32 R115, RZ, RZ, R114 ;  /* 0x000000ffff737224 */ /* 0x000fe400078e0072 */
[----:B------:R-:W-:Y:S01]  /*8dae0*/  IMAD.MOV.U32 R114, RZ, RZ, R113 ;  /* 0x000000ffff727224 */ /* 0x000fe200078e0071 */
[----:B------:R0:W-:Y:S01]  /*8daf0*/  STL.64 [R1+0x1500], R18 ;  /* 0x0015001201007387 */ /* 0x0001e20000100a00 */
[----:B------:R-:W-:-:S02]  /*8db00*/  IMAD.MOV.U32 R113, RZ, RZ, R112 ;  /* 0x000000ffff717224 */ /* 0x000fc400078e0070 */
[----:B------:R-:W-:Y:S01]  /*8db10*/  IMAD.MOV.U32 R112, RZ, RZ, R111 ;  /* 0x000000ffff707224 */ /* 0x000fe200078e006f */
[----:B------:R1:W-:Y:S01]  /*8db20*/  STL.64 [R1+0x1548], R14 ;  /* 0x0015480e01007387 */ /* 0x0003e20000100a00 */
[----:B---3--:R-:W-:-:S03]  /*8db30*/  IMAD.MOV.U32 R111, RZ, RZ, R110 ;  /* 0x000000ffff6f7224 */ /* 0x008fc600078e006e */
[----:B------:R-:W2:Y:S01]  /*8db40*/  LDL.LU R110, [R1+0x83c] ;  /* 0x00083c00016e7983 */ /* 0x000ea20000300800 */
[----:B------:R-:W-:Y:S02]  /*8db50*/  SHF.R.S32.HI R16, RZ, 0x1f, R120 ;  /* 0x0000001fff107819 */ /* 0x000fe40000011478 */
[C---:B0-----:R-:W-:Y:S02]  /*8db60*/  IADD3 R18, P4, R120.reuse, R2, RZ ;  /* 0x0000000278127210 */ /* 0x041fe40007f9e0ff */
[----:B-1----:R-:W-:Y:S01]  /*8db70*/  IADD3 R14, P6, R120, R3, RZ ;  /* 0x00000003780e7210 */ /* 0x002fe20007fde0ff */
[----:B------:R-:W-:Y:S02]  /*8db80*/  IMAD.MOV.U32 R120, RZ, RZ, R118 ;  /* 0x000000ffff787224 */ /* 0x000fe400078e0076 */
[----:B------:R-:W-:Y:S02]  /*8db90*/  IMAD.MOV.U32 R118, RZ, RZ, R119 ;  /* 0x000000ffff767224 */ /* 0x000fe400078e0077 */
[----:B------:R-:W-:-:S02]  /*8dba0*/  IMAD.MOV.U32 R119, RZ, RZ, R117 ;  /* 0x000000ffff777224 */ /* 0x000fc400078e0075 */
[----:B------:R-:W-:Y:S02]  /*8dbb0*/  IMAD.MOV.U32 R117, RZ, RZ, R116 ;  /* 0x000000ffff757224 */ /* 0x000fe400078e0074 */
[----:B------:R-:W-:Y:S02]  /*8dbc0*/  IMAD.X R21, R17, 0x1, R4, P5 ;  /* 0x0000000111157824 */ /* 0x000fe400028e0604 */
[----:B------:R-:W-:Y:S02]  /*8dbd0*/  IMAD.MOV.U32 R116, RZ, RZ, R115 ;  /* 0x000000ffff747224 */ /* 0x000fe400078e0073 */
[C---:B------:R-:W-:Y:S02]  /*8dbe0*/  IMAD.X R19, R16.reuse, 0x1, R5, P4 ;  /* 0x0000000110137824 */ /* 0x040fe400020e0605 */
[----:B------:R-:W-:Y:S02]  /*8dbf0*/  IMAD.MOV.U32 R115, RZ, RZ, R114 ;  /* 0x000000ffff737224 */ /* 0x000fe400078e0072 */
[----:B------:R-:W-:-:S02]  /*8dc00*/  IMAD.X R15, R16, 0x1, R4, P6 ;  /* 0x00000001100f7824 */ /* 0x000fc400030e0604 */
[----:B------:R-:W-:Y:S02]  /*8dc10*/  IMAD.MOV.U32 R114, RZ, RZ, R113 ;  /* 0x000000ffff727224 */ /* 0x000fe400078e0071 */
[----:B------:R-:W-:Y:S01]  /*8dc20*/  IMAD.MOV.U32 R113, RZ, RZ, R112 ;  /* 0x000000ffff717224 */ /* 0x000fe200078e0070 */
[----:B------:R0:W-:Y:S01]  /*8dc30*/  STL.64 [R1+0x1530], R20 ;  /* 0x0015301401007387 */ /* 0x0001e20000100a00 */
[----:B------:R-:W-:-:S03]  /*8dc40*/  IMAD.MOV.U32 R112, RZ, RZ, R111 ;  /* 0x000000ffff707224 */ /* 0x000fc600078e006f */
[----:B------:R1:W-:Y:S04]  /*8dc50*/  STL.64 [R1+0x1540], R18 ;  /* 0x0015401201007387 */ /* 0x0003e80000100a00 */
[----:B------:R3:W-:Y:S01]  /*8dc60*/  STL.64 [R1+0x1528], R14 ;  /* 0x0015280e01007387 */ /* 0x0007e20000100a00 */
[----:B--2---:R-:W-:Y:S02]  /*8dc70*/  IMAD.MOV.U32 R111, RZ, RZ, R110 ;  /* 0x000000ffff6f7224 */ /* 0x004fe400078e006e */
[----:B------:R-:W-:Y:S02]  /*8dc80*/  IMAD.MOV.U32 R110, RZ, RZ, R109 ;  /* 0x000000ffff6e7224 */ /* 0x000fe400078e006d */
[----:B------:R-:W-:Y:S02]  /*8dc90*/  IMAD.MOV.U32 R109, RZ, RZ, R107 ;  /* 0x000000ffff6d7224 */ /* 0x000fe400078e006b */
[----:B------:R-:W2:Y:S01]  /*8dca0*/  LDL.LU R107, [R1+0x81c] ;  /* 0x00081c00016b7983 */ /* 0x000ea20000300800 */
[----:B------:R-:W-:-:S02]  /*8dcb0*/  SHF.R.S32.HI R16, RZ, 0x1f, R120 ;  /* 0x0000001fff107819 */ /* 0x000fc40000011478 */
[C---:B0-----:R-:W-:Y:S02]  /*8dcc0*/  IADD3 R20, P5, R120.reuse, R2, RZ ;  /* 0x0000000278147210 */ /* 0x041fe40007fbe0ff */
[----:B-1----:R-:W-:Y:S01]  /*8dcd0*/  IADD3 R18, P6, R120, R3, RZ ;  /* 0x0000000378127210 */ /* 0x002fe20007fde0ff */
        /* <DEDUP_REMOVED lines=10> */
[----:B--2---:R-:W-:-:S02]  /*8dd80*/  IMAD.MOV.U32 R109, RZ, RZ, R107 ;  /* 0x000000ffff6d7224 */ /* 0x004fc400078e006b */
[----:B------:R-:W2:Y:S01]  /*8dd90*/  LDL.LU R107, [R1+0x834] ;  /* 0x00083400016b7983 */ /* 0x000ea20000300800 */
[--C-:B------:R-:W-:Y:S01]  /*8dda0*/  IMAD.X R21, R16, 0x1, R5.reuse, P5 ;  /* 0x0000000110157824 */ /* 0x100fe200028e0605 */
[----:B------:R-:W-:Y:S02]  /*8ddb0*/  SHF.R.S32.HI R17, RZ, 0x1f, R122 ;  /* 0x0000001fff117819 */ /* 0x000fe4000001147a */
[----:B---3--:R-:W-:Y:S02]  /*8ddc0*/  IADD3 R14, P4, R122, R2, RZ ;  /* 0x000000027a0e7210 */ /* 0x008fe40007f9e0ff */
        /* <DEDUP_REMOVED lines=15> */
[----:B--2---:R-:W-:-:S03]  /*8dec0*/  IMAD.MOV.U32 R109, RZ, RZ, R107 ;  /* 0x000000ffff6d7224 */ /* 0x004fc600078e006b */
[----:B------:R-:W2:Y:S01]  /*8ded0*/  LDL.LU R107, [R1+0x830] ;  /* 0x00083000016b7983 */ /* 0x000ea20000300800 */
[----:B------:R-:W-:Y:S02]  /*8dee0*/  SHF.R.S32.HI R16, RZ, 0x1f, R122 ;  /* 0x0000001fff107819 */ /* 0x000fe4000001147a */
[C---:B0-----:R-:W-:Y:S01]  /*8def0*/  IADD3 R18, P4, R122.reuse, R2, RZ ;  /* 0x000000027a127210 */ /* 0x041fe20007f9e0ff */
[----:B------:R-:W-:Y:S01]  /*8df00*/  IMAD.X R21, R17, 0x1, R4, P5 ;  /* 0x0000000111157824 */ /* 0x000fe200028e0604 */
[----:B-1----:R-:W-:Y:S01]  /*8df10*/  IADD3 R14, P6, R122, R3, RZ ;  /* 0x000000037a0e7210 */ /* 0x002fe20007fde0ff */
[----:B------:R-:W-:Y:S02]  /*8df20*/  IMAD.MOV.U32 R122, RZ, RZ, R118 ;  /* 0x000000ffff7a7224 */ /* 0x000fe400078e0076 */
[----:B------:R-:W-:Y:S01]  /*8df30*/  IMAD.X R19, R16, 0x1, R5, P4 ;  /* 0x0000000110137824 */ /* 0x000fe200020e0605 */
[----:B------:R0:W-:Y:S01]  /*8df40*/  STL.64 [R1+0x14f8], R20 ;  /* 0x0014f81401007387 */ /* 0x0001e20000100a00 */
[----:B------:R-:W-:-:S02]  /*8df50*/  IMAD.MOV.U32 R118, RZ, RZ, R119 ;  /* 0x000000ffff767224 */ /* 0x000fc400078e0077 */
[----:B------:R-:W-:Y:S01]  /*8df60*/  IMAD.MOV.U32 R119, RZ, RZ, R117 ;  /* 0x000000ffff777224 */ /* 0x000fe200078e0075 */
[----:B------:R1:W-:Y:S01]  /*8df70*/  STL.64 [R1+0x13c8], R18 ;  /* 0x0013c81201007387 */ /* 0x0003e20000100a00 */
[----:B------:R-:W-:Y:S01]  /*8df80*/  IMAD.X R15, R16, 0x1, R4, P6 ;  /* 0x00000001100f7824 */ /* 0x000fe200030e0604 */
[----:B------:R-:W-:Y:S01]  /*8df90*/  SHF.R.S32.HI R16, RZ, 0x1f, R122 ;  /* 0x0000001fff107819 */ /* 0x000fe2000001147a */
[----:B------:R-:W-:Y:S02]  /*8dfa0*/  IMAD.MOV.U32 R117, RZ, RZ, R116 ;  /* 0x000000ffff757224 */ /* 0x000fe400078e0074 */
[----:B------:R-:W-:Y:S02]  /*8dfb0*/  IMAD.MOV.U32 R116, RZ, RZ, R115 ;  /* 0x000000ffff747224 */ /* 0x000fe400078e0073 */
[----:B------:R-:W-:Y:S01]  /*8dfc0*/  IMAD.MOV.U32 R115, RZ, RZ, R114 ;  /* 0x000000ffff737224 */ /* 0x000fe200078e0072 */
[C---:B0-----:R-:W-:Y:S01]  /*8dfd0*/  IADD3 R20, P5, R122.reuse, R2, RZ ;  /* 0x000000027a147210 */ /* 0x041fe20007fbe0ff */
[----:B------:R-:W-:Y:S01]  /*8dfe0*/  IMAD.MOV.U32 R114, RZ, RZ, R113 ;  /* 0x000000ffff727224 */ /* 0x000fe200078e0071 */
[----:B-1----:R-:W-:Y:S01]  /*8dff0*/  IADD3 R18, P6, R122, R3, RZ ;  /* 0x000000037a127210 */ /* 0x002fe20007fde0ff */
        /* <DEDUP_REMOVED lines=9> */
[C---:B------:R-:W-:Y:S01]  /*8e090*/  IMAD.X R21, R16.reuse, 0x1, R5, P5 ;  /* 0x0000000110157824 */ /* 0x040fe200028e0605 */
[----:B------:R0:W-:Y:S01]  /*8e0a0*/  STL.64 [R1+0x1320], R14 ;  /* 0x0013200e01007387 */ /* 0x0001e20000100a00 */
[----:B------:R-:W-:Y:S01]  /*8e0b0*/  IMAD.MOV.U32 R113, RZ, RZ, R112 ;  /* 0x000000ffff717224 */ /* 0x000fe200078e0070 */
[----:B------:R-:W-:Y:S01]  /*8e0c0*/  SHF.R.S32.HI R17, RZ, 0x1f, R121 ;  /* 0x0000001fff117819 */ /* 0x000fe20000011479 */
[----:B------:R-:W-:Y:S01]  /*8e0d0*/  IMAD.X R19, R16, 0x1, R4, P6 ;  /* 0x0000000110137824 */ /* 0x000fe200030e0604 */
[----:B0-----:R-:W-:-:S05]  /*8e0e0*/  IADD3 R14, P4, R121, R2, RZ ;  /* 0x00000002790e7210 */ /* 0x001fca0007f9e0ff */
[----:B------:R-:W-:Y:S02]  /*8e0f0*/  IMAD.X R15, R17, 0x1, R5, P4 ;  /* 0x00000001110f7824 */ /* 0x000fe400020e0605 */
[----:B--2---:R-:W-:Y:S02]  /*8e100*/  IMAD.MOV.U32 R109, RZ, RZ, R107 ;  /* 0x000000ffff6d7224 */ /* 0x004fe400078e006b */
[----:B------:R-:W-:Y:S02]  /*8e110*/  IMAD.MOV.U32 R107, RZ, RZ, R90 ;  /* 0x000000ffff6b7224 */ /* 0x000fe400078e005a */
[----:B------:R-:W-:Y:S01]  /*8e120*/  IMAD.MOV.U32 R112, RZ, RZ, R109 ;  /* 0x000000ffff707224 */ /* 0x000fe200078e006d */
[----:B------:R-:W2:Y:S01]  /*8e130*/  LDL.LU R90, [R1+0x654] ;  /* 0x00065400015a7983 */ /* 0x000ea20000300800 */
[----:B----4-:R-:W-:-:S03]  /*8e140*/  IMAD.MOV.U32 R109, RZ, RZ, R100 ;  /* 0x000000ffff6d7224 */ /* 0x010fc600078e0064 */
[----:B------:R-:W3:Y:S04]  /*8e150*/  LDL.LU R100, [R1+0x640] ;  /* 0x0006400001647983 */ /* 0x000ee80000300800 */
[----:B------:R0:W-:Y:S04]  /*8e160*/  STL.64 [R1+0x12b0], R20 ;  /* 0x0012b01401007387 */ /* 0x0001e80000100a00 */
[----:B------:R1:W-:Y:S01]  /*8e170*/  STL.64 [R1+0x11b8], R18 ;  /* 0x0011b81201007387 */ /* 0x0003e20000100a00 */
[----:B0-----:R-:W-:Y:S01]  /*8e180*/  IADD3 R20, P5, R121, R3, RZ ;  /* 0x0000000379147210 */ /* 0x001fe20007fbe0ff */
[----:B------:R-:W-:-:S02]  /*8e190*/  IMAD.MOV.U32 R121, RZ, RZ, R118 ;  /* 0x000000ffff797224 */ /* 0x000fc400078e0076 */
[----:B------:R-:W-:Y:S02]  /*8e1a0*/  IMAD.MOV.U32 R118, RZ, RZ, R119 ;  /* 0x000000ffff767224 */ /* 0x000fe400078e0077 */
[----:B------:R-:W-:Y:S01]  /*8e1b0*/  IMAD.MOV.U32 R119, RZ, RZ, R117 ;  /* 0x000000ffff777224 */ /* 0x000fe200078e0075 */
[----:B------:R-:W-:Y:S01]  /*8e1c0*/  SHF.R.S32.HI R16, RZ, 0x1f, R121 ;  /* 0x0000001fff107819 */ /* 0x000fe20000011479 */
[----:B------:R-:W-:Y:S01]  /*8e1d0*/  IMAD.MOV.U32 R117, RZ, RZ, R116 ;  /* 0x000000ffff757224 */ /* 0x000fe200078e0074 */
[----:B-1----:R-:W-:Y:S01]  /*8e1e0*/  IADD3 R18, P4, R121, R2, RZ ;  /* 0x0000000279127210 */ /* 0x002fe20007f9e0ff */
[----:B------:R-:W-:Y:S01]  /*8e1f0*/  IMAD.MOV.U32 R116, RZ, RZ, R115 ;  /* 0x000000ffff747224 */ /* 0x000fe200078e0073 */
[----:B------:R0:W-:Y:S01]  /*8e200*/  STL.64 [R1+0x1148], R14 ;  /* 0x0011480e01007387 */ /* 0x0001e20000100a00 */
[----:B------:R-:W-:Y:S02]  /*8e210*/  IMAD.MOV.U32 R115, RZ, RZ, R114 ;  /* 0x000000ffff737224 */ /* 0x000fe400078e0072 */
[----:B------:R-:W-:-:S02]  /*8e220*/  IMAD.MOV.U32 R114, RZ, RZ, R113 ;  /* 0x000000ffff727224 */ /* 0x000fc400078e0071 */
[----:B------:R-:W-:Y:S02]  /*8e230*/  IMAD.X R21, R17, 0x1, R4, P5 ;  /* 0x0000000111157824 */ /* 0x000fe400028e0604 */
[----:B------:R-:W-:Y:S02]  /*8e240*/  IMAD.MOV.U32 R113, RZ, RZ, R112 ;  /* 0x000000ffff717224 */ /* 0x000fe400078e0070 */
[----:B------:R-:W-:Y:S02]  /*8e250*/  IMAD.X R19, R16, 0x1, R5, P4 ;  /* 0x0000000110137824 */ /* 0x000fe400020e0605 */
[----:B------:R-:W-:Y:S01]  /*8e260*/  IMAD.MOV.U32 R112, RZ, RZ, R109 ;  /* 0x000000ffff707224 */ /* 0x000fe200078e006d */
[----:B0-----:R-:W-:Y:S01]  /*8e270*/  IADD3 R14, P6, R121, R3, RZ ;  /* 0x00000003790e7210 */ /* 0x001fe20007fde0ff */
[----:B------:R-:W-:Y:S02]  /*8e280*/  IMAD.MOV.U32 R121, RZ, RZ, R118 ;  /* 0x000000ffff797224 */ /* 0x000fe400078e0076 */
[----:B------:R-:W-:-:S02]  /*8e290*/  IMAD.MOV.U32 R109, RZ, RZ, R101 ;  /* 0x000000ffff6d7224 */ /* 0x000fc400078e0065 */
[----:B------:R-:W-:Y:S01]  /*8e2a0*/  IMAD.MOV.U32 R118, RZ, RZ, R119 ;  /* 0x000000ffff767224 */ /* 0x000fe200078e0077 */
[----:B------:R-:W4:Y:S01]  /*8e2b0*/  LDL.LU R101, [R1+0x658] ;  /* 0x0006580001657983 */ /* 0x000f220000300800 */
[----:B------:R-:W-:Y:S02]  /*8e2c0*/  IMAD.MOV.U32 R119, RZ, RZ, R117 ;  /* 0x000000ffff777224 */ /* 0x000fe400078e0075 */
[----:B------:R-:W-:Y:S01]  /*8e2d0*/  IMAD.MOV.U32 R117, RZ, RZ, R116 ;  /* 0x000000ffff757224 */ /* 0x000fe200078e0074 */
[----:B------:R0:W-:Y:S01]  /*8e2e0*/  STL.64 [R1+0x1060], R20 ;  /* 0x0010601401007387 */ /* 0x0001e20000100a00 */
[----:B------:R-:W-:Y:S01]  /*8e2f0*/  IMAD.X R15, R16, 0x1, R4, P6 ;  /* 0x00000001100f7824 */ /* 0x000fe200030e0604 */
[----:B------:R-:W-:Y:S01]  /*8e300*/  SHF.R.S32.HI R16, RZ, 0x1f, R121 ;  /* 0x0000001fff107819 */ /* 0x000fe20000011479 */
[----:B------:R-:W-:Y:S01]  /*8e310*/  IMAD.MOV.U32 R116, RZ, RZ, R115 ;  /* 0x000000ffff747224 */ /* 0x000fe200078e0073 */
[----:B------:R1:W-:Y:S01]  /*8e320*/  STL.64 [R1+0xfb8], R18 ;  /* 0x000fb81201007387 */ /* 0x0003e20000100a00 */
[----:B------:R-:W-:-:S02]  /*8e330*/  IMAD.MOV.U32 R115, RZ, RZ, R114 ;  /* 0x000000ffff737224 */ /* 0x000fc400078e0072 */
[----:B------:R-:W-:Y:S02]  /*8e340*/  IMAD.MOV.U32 R114, RZ, RZ, R113 ;  /* 0x000000ffff727224 */ /* 0x000fe400078e0071 */
[----:B------:R-:W-:Y:S01]  /*8e350*/  IMAD.MOV.U32 R113, RZ, RZ, R112 ;  /* 0x000000ffff717224 */ /* 0x000fe200078e0070 */
[C---:B0-----:R-:W-:Y:S01]  /*8e360*/  IADD3 R20, P5, R121.reuse, R2, RZ ;  /* 0x0000000279147210 */ /* 0x041fe20007fbe0ff */
[----:B------:R-:W-:Y:S01]  /*8e370*/  IMAD.MOV.U32 R112, RZ, RZ, R109 ;  /* 0x000000ffff707224 */ /* 0x000fe200078e006d */
        /* <DEDUP_REMOVED lines=11> */
[C---:B------:R-:W-:Y:S01]  /*8e430*/  IMAD.X R21, R16.reuse, 0x1, R5, P5 ;  /* 0x0000000110157824 */ /* 0x040fe200028e0605 */
[----:B------:R0:W-:Y:S01]  /*8e440*/  STL.64 [R1+0xef0], R14 ;  /* 0x000ef00e01007387 */ /* 0x0001e20000100a00 */
[----:B------:R-:W-:Y:S02]  /*8e450*/  IMAD.MOV.U32 R112, RZ, RZ, R105 ;  /* 0x000000ffff707224 */ /* 0x000fe400078e0069 */
[----:B------:R-:W-:Y:S01]  /*8e460*/  IMAD.MOV.U32 R105, RZ, RZ, R104 ;  /* 0x000000ffff697224 */ /* 0x000fe200078e0068 */
[----:B------:R-:W4:Y:S01]  /*8e470*/  LDL.LU R102, [R1+0x8f4] ;  /* 0x0008f40001667983 */ /* 0x000f220000300800 */
[----:B------:R-:W-:Y:S01]  /*8e480*/  IMAD.MOV.U32 R104, RZ, RZ, R103 ;  /* 0x000000ffff687224 */ /* 0x000fe200078e0067 */
[----:B------:R-:W-:Y:S02]  /*8e490*/  SHF.R.S32.HI R17, RZ, 0x1f, R120 ;  /* 0x0000001fff117819 */ /* 0x000fe40000011478 */
[----:B------:R-:W4:Y:S01]  /*8e4a0*/  LDL.LU R103, [R1+0x648] ;  /* 0x0006480001677983 */ /* 0x000f220000300800 */
[----:B------:R-:W-:-:S03]  /*8e4b0*/  IMAD.X R19, R16, 0x1, R4, P6 ;  /* 0x0000000110137824 */ /* 0x000fc600030e0604 */
[----:B------:R1:W-:Y:S01]  /*8e4c0*/  STL.64 [R1+0xe28], R20 ;  /* 0x000e281401007387 */ /* 0x0003e20000100a00 */
[----:B0-----:R-:W-:-:S03]  /*8e4d0*/  IADD3 R14, P4, R120, R2, RZ ;  /* 0x00000002780e7210 */ /* 0x001fc60007f9e0ff */
[----:B------:R0:W-:Y:S02]  /*8e4e0*/  STL.64 [R1+0xda0], R18 ;  /* 0x000da01201007387 */ /* 0x0001e40000100a00 */
[----:B------:R-:W-:Y:S01]  /*8e4f0*/  IMAD.X R15, R17, 0x1, R5, P4 ;  /* 0x00000001110f7824 */ /* 0x000fe200020e0605 */
[----:B-1----:R-:W-:Y:S01]  /*8e500*/  IADD3 R20, P5, R120, R3, RZ ;  /* 0x0000000378147210 */ /* 0x002fe20007fbe0ff */
[----:B------:R-:W-:Y:S02]  /*8e510*/  IMAD.MOV.U32 R120, RZ, RZ, R118 ;  /* 0x000000ffff787224 */ /* 0x000fe400078e0076 */
[----:B------:R-:W-:Y:S02]  /*8e520*/  IMAD.MOV.U32 R118, RZ, RZ, R119 ;  /* 0x000000ffff767224 */ /* 0x000fe400078e0077 */
[----:B------:R-:W-:Y:S01]  /*8e530*/  IMAD.MOV.U32 R119, RZ, RZ, R117 ;  /* 0x000000ffff777224 */ /* 0x000fe200078e0075 */
[----:B------:R-:W-:Y:S01]  /*8e540*/  SHF.R.S32.HI R16, RZ, 0x1f, R120 ;  /* 0x0000001fff107819 */ /* 0x000fe20000011478 */
[----:B------:R-:W-:Y:S01]  /*8e550*/  IMAD.MOV.U32 R117, RZ, RZ, R116 ;  /* 0x000000ffff757224 */ /* 0x000fe200078e0074 */
[----:B0-----:R-:W-:Y:S01]  /*8e560*/  IADD3 R18, P4, R120, R2, RZ ;  /* 0x0000000278127210 */ /* 0x001fe20007f9e0ff */
[----:B------:R-:W-:-:S02]  /*8e570*/  IMAD.MOV.U32 R116, RZ, RZ, R115 ;  /* 0x000000ffff747224 */ /* 0x000fc400078e0073 */
[----:B------:R-:W-:Y:S01]  /*8e580*/  IMAD.MOV.U32 R115, RZ, RZ, R114 ;  /* 0x000000ffff737224 */ /* 0x000fe200078e0072 */
[----:B------:R0:W-:Y:S01]  /*8e590*/  STL.64 [R1+0xd88], R14 ;  /* 0x000d880e01007387 */ /* 0x0001e20000100a00 */
[----:B------:R-:W-:Y:S02]  /*8e5a0*/  IMAD.MOV.U32 R114, RZ, RZ, R113 ;  /* 0x000000ffff727224 */ /* 0x000fe400078e0071 */
[----:B------:R-:W-:Y:S02]  /*8e5b0*/  IMAD.MOV.U32 R113, RZ, RZ, R112 ;  /* 0x000000ffff717224 */ /* 0x000fe400078e0070 */
[----:B------:R-:W-:Y:S02]  /*8e5c0*/  IMAD.X R21, R17, 0x1, R4, P5 ;  /* 0x0000000111157824 */ /* 0x000fe400028e0604 */
[----:B------:R-:W-:Y:S02]  /*8e5d0*/  IMAD.MOV.U32 R112, RZ, RZ, R104 ;  /* 0x000000ffff707224 */ /* 0x000fe400078e0068 */
[----:B------:R-:W-:-:S02]  /*8e5e0*/  IMAD.X R19, R16, 0x1, R5, P4 ;  /* 0x0000000110137824 */ /* 0x000fc400020e0605 */
[----:B------:R-:W-:Y:S01]  /*8e5f0*/  IMAD.MOV.U32 R104, RZ, RZ, R96 ;  /* 0x000000ffff687224 */ /* 0x000fe200078e0060 */
[----:B0-----:R-:W-:Y:S01]  /*8e600*/  IADD3 R14, P6, R120, R3, RZ ;  /* 0x00000003780e7210 */ /* 0x001fe20007fde0ff */
[----:B------:R-:W-:Y:S02]  /*8e610*/  IMAD.MOV.U32 R120, RZ, RZ, R118 ;  /* 0x000000ffff787224 */ /* 0x000fe400078e0076 */
[----:B------:R-:W-:Y:S02]  /*8e620*/  IMAD.MOV.U32 R96, RZ, RZ, R95 ;  /* 0x000000ffff607224 */ /* 0x000fe400078e005f */
        /* <DEDUP_REMOVED lines=23> */
[----:B------:R-:W-:-:S02]  /*8e7a0*/  IMAD.MOV.U32 R114, RZ, RZ, R113 ;  /* 0x000000ffff727224 */ /* 0x000fc400078e0071 */
[----:B------:R-:W-:Y:S02]  /*8e7b0*/  IMAD.MOV.U32 R94, RZ, RZ, R93 ;  /* 0x000000ffff5e7224 */ /* 0x000fe400078e005d */
[----:B------:R-:W-:Y:S01]  /*8e7c0*/  IMAD.MOV.U32 R113, RZ, RZ, R112 ;  /* 0x000000ffff717224 */ /* 0x000fe200078e0070 */
[----:B------:R-:W4:Y:S01]  /*8e7d0*/  LDL.LU R93, [R1+0x418] ;  /* 0x00041800015d7983 */ /* 0x000f220000300800 */
[----:B------:R-:W-:-:S03]  /*8e7e0*/  IMAD.MOV.U32 R112, RZ, RZ, R111 ;  /* 0x000000ffff707224 */ /* 0x000fc600078e006f */
[----:B------:R-:W2:Y:S01]  /*8e7f0*/  LDL.LU R111, [R1+0x800] ;  /* 0x00080000016f7983 */ /* 0x000ea20000300800 */
[--C-:B------:R-:W-:Y:S01]  /*8e800*/  IMAD.X R21, R16, 0x1, R5.reuse, P5 ;  /* 0x0000000110157824 */ /* 0x100fe200028e0605 */
[----:B------:R-:W-:Y:S02]  /*8e810*/  SHF.R.S32.HI R17, RZ, 0x1f, R122 ;  /* 0x0000001fff117819 */ /* 0x000fe4000001147a */
[----:B0-----:R-:W-:Y:S02]  /*8e820*/  IADD3 R14, P4, R122, R2, RZ ;  /* 0x000000027a0e7210 */ /* 0x001fe40007f9e0ff */
        /* <DEDUP_REMOVED lines=17> */
[C---:B0-----:R-:W-:Y:S02]  /*8e940*/  IADD3 R18, P4, R122.reuse, R2, RZ ;  /* 0x000000027a127210 */ /* 0x041fe40007f9e0ff */
[----:B-1----:R-:W-:Y:S01]  /*8e950*/  IADD3 R14, P6, R122, R3, RZ ;  /* 0x000000037a0e7210 */ /* 0x002fe20007fde0ff */
[----:B------:R-:W-:Y:S02]  /*8e960*/  IMAD.MOV.U32 R122, RZ, RZ, R118 ;  /* 0x000000ffff7a7224 */ /* 0x000fe400078e0076 */
[----:B------:R-:W-:Y:S02]  /*8e970*/  IMAD.X R21, R17, 0x1, R4, P5 ;  /* 0x0000000111157824 */ /* 0x000fe400028e0604 */
[----:B------:R-:W-:-:S02]  /*8e980*/  IMAD.MOV.U32 R118, RZ, RZ, R119 ;  /* 0x000000ffff767224 */ /* 0x000fc400078e0077 */
        /* <DEDUP_REMOVED lines=11> */
[----:B--2---:R-:W-:-:S03]  /*8ea40*/  IMAD.MOV.U32 R112, RZ, RZ, R111 ;  /* 0x000000ffff707224 */ /* 0x004fc600078e006f */
[----:B------:R-:W2:Y:S01]  /*8ea50*/  LDL.LU R111, [R1+0x608] ;  /* 0x00060800016f7983 */ /* 0x000ea20000300800 */
[----:B------:R-:W-:Y:S02]  /*8ea60*/  SHF.R.S32.HI R16, RZ, 0x1f, R122 ;  /* 0x0000001fff107819 */ /* 0x000fe4000001147a */
[CC--:B0-----:R-:W-:Y:S02]  /*8ea70*/  IADD3 R20, P5, R122.reuse, R2.reuse, RZ ;  /* 0x000000027a147210 */ /* 0x0c1fe40007fbe0ff */
[----:B-1----:R-:W-:Y:S02]  /*8ea80*/  IADD3 R18, P6, R122, R3, RZ ;  /* 0x000000037a127210 */ /* 0x002fe40007fde0ff */
[----:B------:R-:W-:Y:S01]  /*8ea90*/  SHF.R.S32.HI R17, RZ, 0x1f, R121 ;  /* 0x0000001fff117819 */ /* 0x000fe20000011479 */
[C---:B------:R-:W-:Y:S01]  /*8eaa0*/  IMAD.X R21, R16.reuse, 0x1, R5, P5 ;  /* 0x0000000110157824 */ /* 0x040fe200028e0605 */
[----:B---3--:R-:W-:Y:S01]  /*8eab0*/  IADD3 R14, P4, R121, R2, RZ ;  /* 0x00000002790e7210 */ /* 0x008fe20007f9e0ff */
[----:B------:R-:W-:-:S03]  /*8eac0*/  IMAD.X R19, R16, 0x1, R4, P6 ;  /* 0x0000000110137824 */ /* 0x000fc600030e0604 */
[----:B------:R0:W-:Y:S01]  /*8ead0*/  STL.64 [R1+0x940], R20 ;  /* 0x0009401401007387 */ /* 0x0001e20000100a00 */
[----:B------:R-:W-:-:S03]  /*8eae0*/  IMAD.X R15, R17, 0x1, R5, P4 ;  /* 0x00000001110f7824 */ /* 0x000fc600020e0605 */
[----:B------:R1:W-:Y:S01]  /*8eaf0*/  STL.64 [R1+0x938], R18 ;  /* 0x0009381201007387 */ /* 0x0003e20000100a00 */
[----:B0-----:R-:W-:Y:S01]  /*8eb00*/  IADD3 R20, P5, R121, R3, RZ ;  /* 0x0000000379147210 */ /* 0x001fe20007fbe0ff */
[----:B------:R-:W-:Y:S02]  /*8eb10*/  IMAD.MOV.U32 R121, RZ, RZ, R118 ;  /* 0x000000ffff797224 */ /* 0x000fe400078e0076 */
[----:B------:R-:W-:Y:S02]  /*8eb20*/  IMAD.MOV.U32 R118, RZ, RZ, R119 ;  /* 0x000000ffff767224 */ /* 0x000fe400078e0077 */
[----:B------:R-:W-:Y:S01]  /*8eb30*/  IMAD.MOV.U32 R119, RZ, RZ, R117 ;  /* 0x000000ffff777224 */ /* 0x000fe200078e0075 */
[----:B------:R0:W-:Y:S01]  /*8eb40*/  STL.64 [R1+0x930], R14 ;  /* 0x0009300e01007387 */ /* 0x0001e20000100a00 */
[----:B------:R-:W-:Y:S01]  /*8eb50*/  IMAD.MOV.U32 R117, RZ, RZ, R116 ;  /* 0x000000ffff757224 */ /* 0x000fe200078e0074 */
[----:B------:R-:W-:Y:S01]  /*8eb60*/  SHF.R.S32.HI R16, RZ, 0x1f, R121 ;  /* 0x0000001fff107819 */ /* 0x000fe20000011479 */
[----:B------:R-:W-:Y:S01]  /*8eb70*/  IMAD.MOV.U32 R116, RZ, RZ, R115 ;  /* 0x000000ffff747224 */ /* 0x000fe200078e0073 */
[----:B-1----:R-:W-:Y:S01]  /*8eb80*/  IADD3 R18, P4, R121, R2, RZ ;  /* 0x0000000279127210 */ /* 0x002fe20007f9e0ff */
[----:B------:R-:W-:-:S02]  /*8eb90*/  IMAD.MOV.U32 R115, RZ, RZ, R114 ;  /* 0x000000ffff737224 */ /* 0x000fc400078e0072 */
[----:B------:R-:W-:Y:S02]  /*8eba0*/  IMAD.MOV.U32 R114, RZ, RZ, R113 ;  /* 0x000000ffff727224 */ /* 0x000fe400078e0071 */
[----:B------:R-:W-:Y:S01]  /*8ebb0*/  IMAD.MOV.U32 R113, RZ, RZ, R112 ;  /* 0x000000ffff717224 */ /* 0x000fe200078e0070 */
[----:B0-----:R-:W-:Y:S01]  /*8ebc0*/  IADD3 R14, P6, R121, R3, RZ ;  /* 0x00000003790e7210 */ /* 0x001fe20007fde0ff */
[----:B------:R-:W-:Y:S02]  /*8ebd0*/  IMAD.MOV.U32 R121, RZ, RZ, R118 ;  /* 0x000000ffff797224 */ /* 0x000fe400078e0076 */
[----:B------:R-:W-:Y:S02]  /*8ebe0*/  IMAD.X R21, R17, 0x1, R4, P5 ;  /* 0x0000000111157824 */ /* 0x000fe400028e0604 */
[----:B------:R-:W-:Y:S02]  /*8ebf0*/  IMAD.MOV.U32 R118, RZ, RZ, R119 ;  /* 0x000000ffff767224 */ /* 0x000fe400078e0077 */
[----:B------:R-:W-:-:S02]  /*8ec00*/  IMAD.MOV.U32 R119, RZ, RZ, R117 ;  /* 0x000000ffff777224 */ /* 0x000fc400078e0075 */
[----:B------:R-:W-:Y:S02]  /*8ec10*/  IMAD.MOV.U32 R117, RZ, RZ, R116 ;  /* 0x000000ffff757224 */ /* 0x000fe400078e0074 */
[----:B------:R-:W-:Y:S02]  /*8ec20*/  IMAD.MOV.U32 R116, RZ, RZ, R115 ;  /* 0x000000ffff747224 */ /* 0x000fe400078e0073 */
[----:B------:R-:W-:Y:S02]  /*8ec30*/  IMAD.MOV.U32 R115, RZ, RZ, R114 ;  /* 0x000000ffff737224 */ /* 0x000fe400078e0072 */
[----:B------:R-:W-:Y:S02]  /*8ec40*/  IMAD.MOV.U32 R122, RZ, RZ, R118 ;  /* 0x000000ffff7a7224 */ /* 0x000fe400078e0076 */
[C---:B------:R-:W-:Y:S02]  /*8ec50*/  IMAD.X R19, R16.reuse, 0x1, R5, P4 ;  /* 0x0000000110137824 */ /* 0x040fe400020e0605 */
[----:B------:R-:W-:Y:S01]  /*8ec60*/  IMAD.X R15, R16, 0x1, R4, P6 ;  /* 0x00000001100f7824 */ /* 0x000fe200030e0604 */
[----:B------:R-:W-:Y:S01]  /*8ec70*/  SHF.R.S32.HI R16, RZ, 0x1f, R121 ;  /* 0x0000001fff107819 */ /* 0x000fe20000011479 */
[----:B------:R-:W-:-:S02]  /*8ec80*/  IMAD.MOV.U32 R114, RZ, RZ, R113 ;  /* 0x000000ffff727224 */ /* 0x000fc400078e0071 */
[----:B------:R-:W-:Y:S02]  /*8ec90*/  IMAD.MOV.U32 R118, RZ, RZ, R119 ;  /* 0x000000ffff767224 */ /* 0x000fe400078e0077 */
[----:B------:R-:W-:Y:S02]  /*8eca0*/  IMAD.MOV.U32 R119, RZ, RZ, R117 ;  /* 0x000000ffff777224 */ /* 0x000fe400078e0075 */
[----:B------:R-:W-:Y:S02]  /*8ecb0*/  IMAD.MOV.U32 R117, RZ, RZ, R116 ;  /* 0x000000ffff757224 */ /* 0x000fe400078e0074 */
[----:B------:R-:W-:Y:S02]  /*8ecc0*/  IMAD.MOV.U32 R116, RZ, RZ, R115 ;  /* 0x000000ffff747224 */ /* 0x000fe400078e0073 */
[----:B------:R-:W-:Y:S01]  /*8ecd0*/  IMAD.MOV.U32 R115, RZ, RZ, R114 ;  /* 0x000000ffff737224 */ /* 0x000fe200078e0072 */
[----:B------:R-:W-:Y:S01]  /*8ece0*/  SHF.R.S32.HI R17, RZ, 0x1f, R120 ;  /* 0x0000001fff117819 */ /* 0x000fe20000011478 */
[----:B--2---:R-:W-:-:S02]  /*8ecf0*/  IMAD.MOV.U32 R112, RZ, RZ, R111 ;  /* 0x000000ffff707224 */ /* 0x004fc400078e006f */
[----:B------:R-:W-:Y:S02]  /*8ed00*/  IMAD.MOV.U32 R111, RZ, RZ, R99 ;  /* 0x000000ffff6f7224 */ /* 0x000fe400078e0063 */
[----:B------:R-:W-:Y:S02]  /*8ed10*/  IMAD.MOV.U32 R99, RZ, RZ, R90 ;  /* 0x000000ffff637224 */ /* 0x000fe400078e005a */
[----:B------:R-:W2:Y:S01]  /*8ed20*/  LDL.LU R90, [R1+0x244] ;  /* 0x00024400015a7983 */ /* 0x000ea20000300800 */
[----:B------:R-:W-:-:S03]  /*8ed30*/  IMAD.MOV.U32 R113, RZ, RZ, R112 ;  /* 0x000000ffff717224 */ /* 0x000fc600078e0070 */
[----:B------:R0:W-:Y:S01]  /*8ed40*/  STL.64 [R1+0x928], R20 ;  /* 0x0009281401007387 */ /* 0x0001e20000100a00 */
[----:B------:R-:W-:Y:S02]  /*8ed50*/  IMAD.MOV.U32 R112, RZ, RZ, R111 ;  /* 0x000000ffff707224 */ /* 0x000fe400078e006f */
[----:B------:R-:W-:Y:S01]  /*8ed60*/  IMAD.MOV.U32 R111, RZ, RZ, R108 ;  /* 0x000000ffff6f7224 */ /* 0x000fe200078e006c */
[----:B------:R1:W-:Y:S01]  /*8ed70*/  STL.64 [R1+0x920], R18 ;  /* 0x0009201201007387 */ /* 0x0003e20000100a00 */
[----:B------:R-:W-:Y:S02]  /*8ed80*/  IMAD.MOV.U32 R114, RZ, RZ, R113 ;  /* 0x000000ffff727224 */ /* 0x000fe400078e0071 */
[----:B------:R-:W-:Y:S01]  /*8ed90*/  IMAD.MOV.U32 R113, RZ, RZ, R112 ;  /* 0x000000ffff717224 */ /* 0x000fe200078e0070 */
[C---:B0-----:R-:W-:Y:S01]  /*8eda0*/  IADD3 R20, P5, R121.reuse, R2, RZ ;  /* 0x0000000279147210 */ /* 0x041fe20007fbe0ff */
[----:B------:R0:W-:Y:S01]  /*8edb0*/  STL.64 [R1+0x918], R14 ;  /* 0x0009180e01007387 */ /* 0x0001e20000100a00 */
[----:B------:R-:W-:Y:S01]  /*8edc0*/  IMAD.MOV.U32 R112, RZ, RZ, R111 ;  /* 0x000000ffff707224 */ /* 0x000fe200078e006f */
[----:B-1----:R-:W-:-:S02]  /*8edd0*/  IADD3 R18, P6, R121, R3, RZ ;  /* 0x0000000379127210 */ /* 0x002fc40007fde0ff */
[----:B------:R-:W-:Y:S02]  /*8ede0*/  IMAD.X R21, R16, 0x1, R5, P5 ;  /* 0x0000000110157824 */ /* 0x000fe400028e0605 */
[----:B------:R-:W-:Y:S02]  /*8edf0*/  IMAD.MOV.U32 R108, RZ, RZ, R100 ;  /* 0x000000ffff6c7224 */ /* 0x000fe400078e0064 */
[----:B------:R-:W-:Y:S01]  /*8ee00*/  IMAD.MOV.U32 R111, RZ, RZ, R109 ;  /* 0x000000ffff6f7224 */ /* 0x000fe200078e006d */
[----:B------:R-:W3:Y:S01]  /*8ee10*/  LDL.LU R100, [R1+0x914] ;  /* 0x0009140001647983 */ /* 0x000ee20000300800 */
[----:B----4-:R-:W-:Y:S01]  /*8ee20*/  IMAD.MOV.U32 R109, RZ, RZ, R101 ;  /* 0x000000ffff6d7224 */ /* 0x010fe200078e0065 */
[----:B0-----:R-:W-:Y:S02]  /*8ee30*/  IADD3 R14, P4, R120, R2, RZ ;  /* 0x00000002780e7210 */ /* 0x001fe40007f9e0ff */
[----:B------:R-:W4:Y:S01]  /*8ee40*/  LDL.LU R101, [R1+0x660] ;  /* 0x0006600001657983 */ /* 0x000f220000300800 */
[----:B------:R-:W-:-:S03]  /*8ee50*/  IMAD.X R19, R16, 0x1, R4, P6 ;  /* 0x0000000110137824 */ /* 0x000fc600030e0604 */
[----:B------:R0:W-:Y:S01]  /*8ee60*/  STL.64 [R1+0x908], R20 ;  /* 0x0009081401007387 */ /* 0x0001e20000100a00 */
[----:B------:R-:W-:-:S03]  /*8ee70*/  IMAD.X R15, R17, 0x1, R5, P4 ;  /* 0x00000001110f7824 */ /* 0x000fc600020e0605 */
[----:B------:R1:W-:Y:S01]  /*8ee80*/  STL.64 [R1+0x900], R18 ;  /* 0x0009001201007387 */ /* 0x0003e20000100a00 */
[----:B0-----:R-:W-:Y:S01]  /*8ee90*/  IADD3 R20, P5, R120, R3, RZ ;  /* 0x0000000378147210 */ /* 0x001fe20007fbe0ff */
        /* <DEDUP_REMOVED lines=12> */
[----:B------:R-:W-:Y:S02]  /*8ef60*/  IMAD.MOV.U32 R113, RZ, RZ, R112 ;  /* 0x000000ffff717224 */ /* 0x000fe400078e0070 */
[----:B------:R-:W-:Y:S02]  /*8ef70*/  IMAD.X R21, R17, 0x1, R4, P5 ;  /* 0x0000000111157824 */ /* 0x000fe400028e0604 */
        /* <DEDUP_REMOVED lines=8> */
[----:B------:R-:W-:Y:S01]  /*8f000*/  IMAD.MOV.U32 R116, RZ, RZ, R115 ;  /* 0x000000ffff747224 */ /* 0x000fe200078e0073 */
[----:B------:R-:W2:Y:S01]  /*8f010*/  LDL.LU R102, [R1+0x664] ;  /* 0x0006640001667983 */ /* 0x000ea20000300800 */
[----:B------:R-:W-:Y:S02]  /*8f020*/  IMAD.MOV.U32 R115, RZ, RZ, R114 ;  /* 0x000000ffff737224 */ /* 0x000fe400078e0072 */
[----:B------:R-:W-:Y:S01]  /*8f030*/  IMAD.MOV.U32 R121, RZ, RZ, R118 ;  /* 0x000000ffff797224 */ /* 0x000fe200078e0076 */
[----:B------:R0:W-:Y:S01]  /*8f040*/  STL.64 [R1+0x8e8], R20 ;  /* 0x0008e81401007387 */ /* 0x0001e20000100a00 */
[----:B------:R-:W-:Y:S01]  /*8f050*/  IMAD.MOV.U32 R114, RZ, RZ, R113 ;  /* 0x000000ffff727224 */ /* 0x000fe200078e0071 */
[----:B------:R-:W-:Y:S01]  /*8f060*/  SHF.R.S32.HI R16, RZ, 0x1f, R120 ;  /* 0x0000001fff107819 */ /* 0x000fe20000011478 */
[----:B------:R-:W-:Y:S01]  /*8f070*/  IMAD.MOV.U32 R118, RZ, RZ, R119 ;  /* 0x000000ffff767224 */ /* 0x000fe200078e0077 */
[----:B------:R1:W-:Y:S01]  /*8f080*/  STL.64 [R1+0x8e0], R18 ;  /* 0x0008e01201007387 */ /* 0x0003e20000100a00 */
[----:B------:R-:W-:-:S02]  /*8f090*/  IMAD.MOV.U32 R113, RZ, RZ, R112 ;  /* 0x000000ffff717224 */ /* 0x000fc400078e0070 */
[----:B------:R-:W-:Y:S01]  /*8f0a0*/  IMAD.MOV.U32 R119, RZ, RZ, R117 ;  /* 0x000000ffff777224 */ /* 0x000fe200078e0075 */
[----:B------:R1:W-:Y:S01]  /*8f0b0*/  STL.64 [R1+0x8d8], R14 ;  /* 0x0008d80e01007387 */ /* 0x0003e20000100a00 */
[----:B------:R-:W-:Y:S01]  /*8f0c0*/  IMAD.MOV.U32 R112, RZ, RZ, R111 ;  /* 0x000000ffff707224 */ /* 0x000fe200078e006f */
[----:B------:R-:W-:Y:S01]  /*8f0d0*/  SHF.R.S32.HI R17, RZ, 0x1f, R252 ;  /* 0x0000001fff117819 */ /* 0x000fe200000114fc */
[----:B------:R-:W-:Y:S01]  /*8f0e0*/  IMAD.MOV.U32 R117, RZ, RZ, R116 ;  /* 0x000000ffff757224 */ /* 0x000fe200078e0074 */
[C---:B0-----:R-:W-:Y:S01]  /*8f0f0*/  IADD3 R20, P5, R120.reuse, R2, RZ ;  /* 0x0000000278147210 */ /* 0x041fe20007fbe0ff */
[----:B------:R-:W-:Y:S02]  /*8f100*/  IMAD.MOV.U32 R111, RZ, RZ, R104 ;  /* 0x000000ffff6f7224 */ /* 0x000fe400078e0068 */
[----:B------:R-:W-:Y:S01]  /*8f110*/  IMAD.MOV.U32 R116, RZ, RZ, R115 ;  /* 0x000000ffff747224 */ /* 0x000fe200078e0073 */
[----:B-1----:R-:W-:Y:S01]  /*8f120*/  IADD3 R18, P6, R120, R3, RZ ;  /* 0x0000000378127210 */ /* 0x002fe20007fde0ff */
[----:B------:R-:W-:-:S02]  /*8f130*/  IMAD.MOV.U32 R115, RZ, RZ, R114 ;  /* 0x000000ffff737224 */ /* 0x000fc400078e0072 */
[----:B------:R-:W-:Y:S01]  /*8f140*/  IMAD.MOV.U32 R120, RZ, RZ, R118 ;  /* 0x000000ffff787224 */ /* 0x000fe200078e0076 */
[----:B------:R-:W-:Y:S01]  /*8f150*/  IADD3 R14, P4, R252, R2, RZ ;  /* 0x00000002fc0e7210 */ /* 0x000fe20007f9e0ff */
[----:B------:R-:W-:Y:S02]  /*8f160*/  IMAD.MOV.U32 R114, RZ, RZ, R113 ;  /* 0x000000ffff727224 */ /* 0x000fe400078e0071 */
[----:B------:R-:W-:Y:S02]  /*8f170*/  IMAD.MOV.U32 R118, RZ, RZ, R119 ;  /* 0x000000ffff767224 */ /* 0x000fe400078e0077 */
[----:B------:R-:W-:Y:S02]  /*8f180*/  IMAD.MOV.U32 R113, RZ, RZ, R112 ;  /* 0x000000ffff717224 */ /* 0x000fe400078e0070 */
[----:B------:R-:W-:Y:S02]  /*8f190*/  IMAD.X R21, R16, 0x1, R5, P5 ;  /* 0x0000000110157824 */ /* 0x000fe400028e0605 */
[----:B------:R-:W-:-:S02]  /*8f1a0*/  IMAD.MOV.U32 R119, RZ, RZ, R117 ;  /* 0x000000ffff777224 */ /* 0x000fc400078e0075 */
[----:B------:R-:W-:Y:S02]  /*8f1b0*/  IMAD.MOV.U32 R112, RZ, RZ, R111 ;  /* 0x000000ffff707224 */ /* 0x000fe400078e006f */
[----:B------:R-:W-:Y:S02]  /*8f1c0*/  IMAD.X R19, R16, 0x1, R4, P6 ;  /* 0x0000000110137824 */ /* 0x000fe400030e0604 */
[----:B------:R-:W-:Y:S02]  /*8f1d0*/  IMAD.MOV.U32 R117, RZ, RZ, R116 ;  /* 0x000000ffff757224 */ /* 0x000fe400078e0074 */
[----:B------:R-:W-:Y:S02]  /*8f1e0*/  IMAD.MOV.U32 R104, RZ, RZ, R103 ;  /* 0x000000ffff687224 */ /* 0x000fe400078e0067 */
[----:B------:R-:W-:Y:S01]  /*8f1f0*/  IMAD.MOV.U32 R111, RZ, RZ, R96 ;  /* 0x000000ffff6f7224 */ /* 0x000fe200078e0060 */
[----:B------:R-:W2:Y:S01]  /*8f200*/  LDL.LU R103, [R1+0x2678] ;  /* 0x0026780001677983 */ /* 0x000ea20000300800 */
[----:B------:R-:W-:-:S02]  /*8f210*/  IMAD.X R15, R17, 0x1, R5, P4 ;  /* 0x00000001110f7824 */ /* 0x000fc400020e0605 */
[----:B------:R-:W-:Y:S01]  /*8f220*/  IMAD.MOV.U32 R116, RZ, RZ, R115 ;  /* 0x000000ffff747224 */ /* 0x000fe200078e0073 */
[----:B------:R-:W3:Y:S01]  /*8f230*/  LDL.LU R96, [R1+0x64c] ;  /* 0x00064c0001607983 */ /* 0x000ee20000300800 */
[----:B------:R-:W-:Y:S02]  /*8f240*/  IMAD.MOV.U32 R115, RZ, RZ, R114 ;  /* 0x000000ffff737224 */ /* 0x000fe400078e0072 */
[----:B------:R-:W-:Y:S01]  /*8f250*/  IMAD.MOV.U32 R114, RZ, RZ, R113 ;  /* 0x000000ffff727224 */ /* 0x000fe200078e0071 */
[----:B------:R0:W-:Y:S01]  /*8f260*/  STL.64 [R1+0x8d0], R20 ;  /* 0x0008d01401007387 */ /* 0x0001e20000100a00 */
[----:B------:R-:W-:Y:S02]  /*8f270*/  IMAD.MOV.U32 R113, RZ, RZ, R112 ;  /* 0x000000ffff717224 */ /* 0x000fe400078e0070 */
[----:B------:R-:W-:Y:S01]  /*8f280*/  IMAD.MOV.U32 R112, RZ, RZ, R111 ;  /* 0x000000ffff707224 */ /* 0x000fe200078e006f */
[----:B------:R1:W-:Y:S01]  /*8f290*/  STL.64 [R1+0x8c8], R18 ;  /* 0x0008c81201007387 */ /* 0x0003e20000100a00 */
[----:B------:R-:W-:-:S03]  /*8f2a0*/  IMAD.MOV.U32 R111, RZ, RZ, R110 ;  /* 0x000000ffff6f7224 */ /* 0x000fc600078e006e */
[----:B------:R1:W-:Y:S04]  /*8f2b0*/  STL.64 [R1+0x8c0], R14 ;  /* 0x0008c00e01007387 */ /* 0x0003e80000100a00 */
[----:B------:R-:W4:Y:S01]  /*8f2c0*/  LDL.LU R110, [R1+0x610] ;  /* 0x00061000016e7983 */ /* 0x000f220000300800 */
[-C--:B0-----:R-:W-:Y:S02]  /*8f2d0*/  IADD3 R20, P5, R252, R3.reuse, RZ ;  /* 0x00000003fc147210 */ /* 0x081fe40007fbe0ff */
[----:B------:R-:W-:Y:S02]  /*8f2e0*/  SHF.R.S32.HI R16, RZ, 0x1f, R120 ;  /* 0x0000001fff107819 */ /* 0x000fe40000011478 */
[C---:B-1----:R-:W-:Y:S02]  /*8f2f0*/  IADD3 R18, P4, R120.reuse, R2, RZ ;  /* 0x0000000278127210 */ /* 0x042fe40007f9e0ff */
[----:B------:R-:W-:Y:S01]  /*8f300*/  IADD3 R14, P6, R120, R3, RZ ;  /* 0x00000003780e7210 */ /* 0x000fe20007fde0ff */
        /* <DEDUP_REMOVED lines=10> */
[----:B------:R-:W-:Y:S02]  /*8f3b0*/  IMAD.MOV.U32 R114, RZ, RZ, R113 ;  /* 0x000000ffff727224 */ /* 0x000fe400078e0071 */
[----:B------:R-:W-:Y:S01]  /*8f3c0*/  IMAD.MOV.U32 R113, RZ, RZ, R112 ;  /* 0x000000ffff717224 */ /* 0x000fe200078e0070 */
[----:B------:R1:W-:Y:S01]  /*8f3d0*/  STL.64 [R1+0x8b0], R18 ;  /* 0x0008b01201007387 */ /* 0x0003e20000100a00 */
[----:B------:R-:W-:-:S03]  /*8f3e0*/  IMAD.MOV.U32 R112, RZ, RZ, R111 ;  /* 0x000000ffff707224 */ /* 0x000fc600078e006f */
[----:B------:R2:W-:Y:S01]  /*8f3f0*/  STL.64 [R1+0x8a8], R14 ;  /* 0x0008a80e01007387 */ /* 0x0005e20000100a00 */
[----:B----4-:R-:W-:-:S03]  /*8f400*/  IMAD.MOV.U32 R111, RZ, RZ, R110 ;  /* 0x000000ffff6f7224 */ /* 0x010fc600078e006e */
[----:B------:R-:W4:Y:S01]  /*8f410*/  LDL.LU R110, [R1+0x62c] ;  /* 0x00062c00016e7983 */ /* 0x000f220000300800 */
        /* <DEDUP_REMOVED lines=12> */
[----:B----4-:R-:W-:Y:S02]  /*8f4e0*/  IMAD.MOV.U32 R111, RZ, RZ, R110 ;  /* 0x000000ffff6f7224 */ /* 0x010fe400078e006e */
[----:B------:R-:W4:Y:S01]  /*8f4f0*/  LDL.LU R110, [R1+0x618] ;  /* 0x00061800016e7983 */ /* 0x000f220000300800 */
        /* <DEDUP_REMOVED lines=18> */
[----:B----4-:R-:W-:-:S03]  /*8f620*/  IMAD.MOV.U32 R111, RZ, RZ, R110 ;  /* 0x000000ffff6f7224 */ /* 0x010fc600078e006e */
[----:B------:R-:W2:Y:S01]  /*8f630*/  LDL.LU R110, [R1+0x61c] ;  /* 0x00061c00016e7983 */ /* 0x000ea20000300800 */
[----:B------:R-:W-:Y:S02]  /*8f640*/  SHF.R.S32.HI R16, RZ, 0x1f, R122 ;  /* 0x0000001fff107819 */ /* 0x000fe4000001147a */
[C---:B0-----:R-:W-:Y:S02]  /*8f650*/  IADD3 R18, P4, R122.reuse, R2, RZ ;  /* 0x000000027a127210 */ /* 0x041fe40007f9e0ff */
[----:B-1----:R-:W-:Y:S01]  /*8f660*/  IADD3 R14, P6, R122, R3, RZ ;  /* 0x000000037a0e7210 */ /* 0x002fe20007fde0ff */
        /* <DEDUP_REMOVED lines=29> */
[----:B--2---:R-:W-:Y:S02]  /*8f840*/  IMAD.MOV.U32 R111, RZ, RZ, R110 ;  /* 0x000000ffff6f7224 */ /* 0x004fe400078e006e */
[----:B------:R-:W2:Y:S01]  /*8f850*/  LDL.LU R110, [R1+0x624] ;  /* 0x00062400016e7983 */ /* 0x000ea20000300800 */
[C---:B------:R-:W-:Y:S01]  /*8f860*/  IMAD.X R21, R16.reuse, 0x1, R5, P5 ;  /* 0x0000000110157824 */ /* 0x040fe200028e0605 */
[----:B------:R-:W-:Y:S02]  /*8f870*/  SHF.R.S32.HI R17, RZ, 0x1f, R121 ;  /* 0x0000001fff117819 */ /* 0x000fe40000011479 */
[----:B----4-:R-:W-:Y:S02]  /*8f880*/  IADD3 R14, P4, R121, R2, RZ ;  /* 0x00000002790e7210 */ /* 0x010fe40007f9e0ff */
        /* <DEDUP_REMOVED lines=11> */
[----:B------:R-:W-:Y:S01]  /*8f940*/  IMAD.MOV.U32 R113, RZ, RZ, R112 ;  /* 0x000000ffff717224 */ /* 0x000fe200078e0070 */
[----:B------:R0:W-:Y:S01]  /*8f950*/  STL.64 [R1+0x868], R18 ;  /* 0x0008681201007387 */ /* 0x0001e20000100a00 */
[----:B------:R-:W-:-:S03]  /*8f960*/  IMAD.MOV.U32 R112, RZ, RZ, R111 ;  /* 0x000000ffff707224 */ /* 0x000fc600078e006f */
[----:B------:R1:W-:Y:S01]  /*8f970*/  STL.64 [R1+0x860], R14 ;  /* 0x0008600e01007387 */ /* 0x0003e20000100a00 */
[----:B--2---:R-:W-:Y:S02]  /*8f980*/  IMAD.MOV.U32 R111, RZ, RZ, R110 ;  /* 0x000000ffff6f7224 */ /* 0x004fe400078e006e */
[----:B------:R-:W-:Y:S02]  /*8f990*/  IMAD.MOV.U32 R110, RZ, RZ, R109 ;  /* 0x000000ffff6e7224 */ /* 0x000fe400078e006d */
[----:B------:R-:W2:Y:S01]  /*8f9a0*/  LDL.LU R109, [R1+0x628] ;  /* 0x00062800016d7983 */ /* 0x000ea20000300800 */
[----:B------:R-:W-:Y:S02]  /*8f9b0*/  SHF.R.S32.HI R16, RZ, 0x1f, R121 ;  /* 0x0000001fff107819 */ /* 0x000fe40000011479 */
[C---:B0-----:R-:W-:Y:S02]  /*8f9c0*/  IADD3 R18, P4, R121.reuse, R2, RZ ;  /* 0x0000000279127210 */ /* 0x041fe40007f9e0ff */
[----:B-1----:R-:W-:Y:S01]  /*8f9d0*/  IADD3 R14, P6, R121, R3, RZ ;  /* 0x00000003790e7210 */ /* 0x002fe20007fde0ff */
[----:B------:R-:W-:-:S02]  /*8f9e0*/  IMAD.MOV.U32 R121, RZ, RZ, R118 ;  /* 0x000000ffff797224 */ /* 0x000fc400078e0076 */
[----:B------:R-:W-:Y:S02]  /*8f9f0*/  IMAD.MOV.U32 R118, RZ, RZ, R119 ;  /* 0x000000ffff767224 */ /* 0x000fe400078e0077 */
[----:B------:R-:W-:Y:S02]  /*8fa00*/  IMAD.MOV.U32 R119, RZ, RZ, R117 ;  /* 0x000000ffff777224 */ /* 0x000fe400078e0075 */
[----:B------:R-:W-:Y:S02]  /*8fa10*/  IMAD.MOV.U32 R117, RZ, RZ, R116 ;  /* 0x000000ffff757224 */ /* 0x000fe400078e0074 */
[----:B------:R-:W-:Y:S02]  /*8fa20*/  IMAD.X R21, R17, 0x1, R4, P5 ;  /* 0x0000000111157824 */ /* 0x000fe400028e0604 */
[----:B------:R-:W-:Y:S02]  /*8fa30*/  IMAD.MOV.U32 R116, RZ, RZ, R115 ;  /* 0x000000ffff747224 */ /* 0x000fe400078e0073 */
[----:B------:R-:W-:-:S02]  /*8fa40*/  IMAD.X R19, R16, 0x1, R5, P4 ;  /* 0x0000000110137824 */ /* 0x000fc400020e0605 */
[----:B------:R-:W-:Y:S02]  /*8fa50*/  IMAD.MOV.U32 R115, RZ, RZ, R114 ;  /* 0x000000ffff737224 */ /* 0x000fe400078e0072 */
[----:B------:R-:W-:Y:S02]  /*8fa60*/  IMAD.X R15, R16, 0x1, R4, P6 ;  /* 0x00000001100f7824 */ /* 0x000fe400030e0604 */
[----:B------:R-:W-:Y:S02]  /*8fa70*/  IMAD.MOV.U32 R114, RZ, RZ, R113 ;  /* 0x000000ffff727224 */ /* 0x000fe400078e0071 */
[----:B------:R-:W-:Y:S01]  /*8fa80*/  IMAD.MOV.U32 R113, RZ, RZ, R112 ;  /* 0x000000ffff717224 */ /* 0x000fe200078e0070 */
[----:B------:R0:W-:Y:S01]  /*8fa90*/  STL.64 [R1+0x858], R20 ;  /* 0x0008581401007387 */ /* 0x0001e20000100a00 */
[----:B------:R-:W-:Y:S02]  /*8faa0*/  IMAD.MOV.U32 R112, RZ, RZ, R111 ;  /* 0x000000ffff707224 */ /* 0x000fe400078e006f */
[----:B------:R-:W-:Y:S01]  /*8fab0*/  IMAD.MOV.U32 R111, RZ, RZ, R110 ;  /* 0x000000ffff6f7224 */ /* 0x000fe200078e006e */
[----:B------:R1:W-:Y:S04]  /*8fac0*/  STL.64 [R1+0x850], R18 ;  /* 0x0008501201007387 */ /* 0x0003e80000100a00 */
[----:B------:R4:W-:Y:S01]  /*8fad0*/  STL.64 [R1+0x848], R14 ;  /* 0x0008480e01007387 */ /* 0x0009e20000100a00 */
[----:B--2---:R-:W-:-:S02]  /*8fae0*/  IMAD.MOV.U32 R110, RZ, RZ, R109 ;  /* 0x000000ffff6e7224 */ /* 0x004fc400078e006d */
[----:B------:R-:W-:Y:S02]  /*8faf0*/  IMAD.MOV.U32 R109, RZ, RZ, R105 ;  /* 0x000000ffff6d7224 */ /* 0x000fe400078e0069 */
[----:B------:R-:W2:Y:S01]  /*8fb00*/  LDL.LU R105, [R1+0x644] ;  /* 0x0006440001697983 */ /* 0x000ea20000300800 */
[----:B------:R-:W-:Y:S02]  /*8fb10*/  SHF.R.S32.HI R16, RZ, 0x1f, R121 ;  /* 0x0000001fff107819 */ /* 0x000fe40000011479 */
[C---:B0-----:R-:W-:Y:S02]  /*8fb20*/  IADD3 R20, P5, R121.reuse, R2, RZ ;  /* 0x0000000279147210 */ /* 0x041fe40007fbe0ff */
[----:B-1----:R-:W-:Y:S01]  /*8fb30*/  IADD3 R18, P6, R121, R3, RZ ;  /* 0x0000000379127210 */ /* 0x002fe20007fde0ff */
        /* <DEDUP_REMOVED lines=9> */
[----:B--2---:R-:W-:Y:S02]  /*8fbd0*/  IMAD.MOV.U32 R110, RZ, RZ, R105 ;  /* 0x000000ffff6e7224 */ /* 0x004fe400078e0069 */
[----:B------:R-:W-:Y:S02]  /*8fbe0*/  IMAD.MOV.U32 R105, RZ, RZ, R104 ;  /* 0x000000ffff697224 */ /* 0x000fe400078e0068 */
[----:B------:R-:W2:Y:S01]  /*8fbf0*/  LDL.LU R104, [R1+0x630] ;  /* 0x0006300001687983 */ /* 0x000ea20000300800 */
[----:B------:R-:W-:Y:S01]  /*8fc00*/  IMAD.X R21, R16, 0x1, R5, P5 ;  /* 0x0000000110157824 */ /* 0x000fe200028e0605 */
[----:B------:R-:W-:Y:S02]  /*8fc10*/  SHF.R.S32.HI R17, RZ, 0x1f, R120 ;  /* 0x0000001fff117819 */ /* 0x000fe40000011478 */
[----:B----4-:R-:W-:-:S02]  /*8fc20*/  IADD3 R14, P4, R120, R2, RZ ;  /* 0x00000002780e7210 */ /* 0x010fc40007f9e0ff */
[----:B------:R0:W-:Y:S01]  /*8fc30*/  STL.64 [R1+0x840], R20 ;  /* 0x0008401401007387 */ /* 0x0001e20000100a00 */
[----:B------:R-:W-:Y:S02]  /*8fc40*/  IMAD.X R19, R16, 0x1, R4, P6 ;  /* 0x0000000110137824 */ /* 0x000fe400030e0604 */
        /* <DEDUP_REMOVED lines=12> */
[----:B------:R0:W-:Y:S04]  /*8fd10*/  STL.64 [R1+0x838], R18 ;  /* 0x0008381201007387 */ /* 0x0001e80000100a00 */
[----:B------:R1:W-:Y:S01]  /*8fd20*/  STL.64 [R1+0x830], R14 ;  /* 0x0008300e01007387 */ /* 0x0003e20000100a00 */
[----:B--2---:R-:W-:-:S02]  /*8fd30*/  IMAD.MOV.U32 R105, RZ, RZ, R104 ;  /* 0x000000ffff697224 */ /* 0x004fc400078e0068 */
[----:B---3--:R-:W-:Y:S02]  /*8fd40*/  IMAD.MOV.U32 R104, RZ, RZ, R96 ;  /* 0x000000ffff687224 */ /* 0x008fe400078e0060 */
        /* <DEDUP_REMOVED lines=8> */
[----:B------:R-:W-:Y:S02]  /*8fdd0*/  IMAD.X R21, R17, 0x1, R4, P5 ;  /* 0x0000000111157824 */ /* 0x000fe400028e0604 */
[----:B------:R-:W-:Y:S02]  /*8fde0*/  IMAD.MOV.U32 R117, RZ, RZ, R116 ;  /* 0x000000ffff757224 */ /* 0x000fe400078e0074 */
[----:B------:R-:W-:Y:S02]  /*8fdf0*/  IMAD.X R19, R16, 0x1, R5, P4 ;  /* 0x0000000110137824 */ /* 0x000fe400020e0605 */
[----:B------:R-:W-:-:S02]  /*8fe00*/  IMAD.MOV.U32 R116, RZ, RZ, R115 ;  /* 0x000000ffff747224 */ /* 0x000fc400078e0073 */
[----:B------:R-:W-:Y:S02]  /*8fe10*/  IMAD.X R15, R16, 0x1, R4, P6 ;  /* 0x00000001100f7824 */ /* 0x000fe400030e0604 */
        /* <DEDUP_REMOVED lines=23> */
[----:B------:R-:W-:Y:S02]  /*8ff90*/  IMAD.MOV.U32 R95, RZ, RZ, R94 ;  /* 0x000000ffff5f7224 */ /* 0x000fe400078e005e */
[----:B------:R-:W-:Y:S02]  /*8ffa0*/  IMAD.MOV.U32 R94, RZ, RZ, R93 ;  /* 0x000000ffff5e7224 */ /* 0x000fe400078e005d */
[----:B------:R-:W2:Y:S01]  /*8ffb0*/  LDL.LU R93, [R1+0x41c] ;  /* 0x00041c00015d7983 */ /* 0x000ea20000300800 */
[----:B------:R-:W-:Y:S01]  /*8ffc0*/  IMAD.X R21, R16, 0x1, R5, P5 ;  /* 0x0000000110157824 */ /* 0x000fe200028e0605 */
[----:B------:R-:W-:Y:S02]  /*8ffd0*/  SHF.R.S32.HI R17, RZ, 0x1f, R122 ;  /* 0x0000001fff117819 */ /* 0x000fe4000001147a */
[----:B---3--:R-:W-:-:S02]  /*8ffe0*/  IADD3 R14, P4, R122, R2, RZ ;  /* 0x000000027a0e7210 */ /* 0x008fc40007f9e0ff */
        /* <DEDUP_REMOVED lines=16> */
[----:B------:R-:W-:Y:S02]  /*900f0*/  IMAD.MOV.U32 R96, RZ, RZ, R95 ;  /* 0x000000ffff607224 */ /* 0x000fe400078e005f */
        /* <DEDUP_REMOVED lines=48> */
[C---:B------:R-:W-:Y:S01]  /*90400*/  IMAD.X R21, R16.reuse, 0x1, R5, P5 ;  /* 0x0000000110157824 */ /* 0x040fe200028e0605 */
[----:B------:R-:W-:Y:S02]  /*90410*/  SHF.R.S32.HI R17, RZ, 0x1f, R121 ;  /* 0x0000001fff117819 */ /* 0x000fe40000011479 */
[C---:B---3--:R-:W-:Y:S02]  /*90420*/  IADD3 R14, P4, R121.reuse, R2, RZ ;  /* 0x00000002790e7210 */ /* 0x048fe40007f9e0ff */
[----:B------:R0:W-:Y:S01]  /*90430*/  STL.64 [R1+0x778], R20 ;  /* 0x0007781401007387 */ /* 0x0001e20000100a00 */
[----:B------:R-:W-:Y:S01]  /*90440*/  IMAD.X R19, R16, 0x1, R4, P6 ;  /* 0x0000000110137824 */ /* 0x000fe200030e0604 */
[----:B0-----:R-:W-:Y:S01]  /*90450*/  IADD3 R20, P5, R121, R3, RZ ;  /* 0x0000000379147210 */ /* 0x001fe20007fbe0ff */
        /* <DEDUP_REMOVED lines=10> */
[----:B------:R-:W-:Y:S02]  /*90500*/  IMAD.X R15, R17, 0x1, R5, P4 ;  /* 0x00000001110f7824 */ /* 0x000fe400020e0605 */
        /* <DEDUP_REMOVED lines=21> */
[----:B------:R-:W-:Y:S02]  /*90660*/  IMAD.X R21, R17, 0x1, R4, P5 ;  /* 0x0000000111157824 */ /* 0x000fe400028e0604 */
[----:B------:R-:W-:Y:S02]  /*90670*/  IMAD.MOV.U32 R101, RZ, RZ, R100 ;  /* 0x000000ffff657224 */ /* 0x000fe400078e0064 */
[C---:B------:R-:W-:Y:S02]  /*90680*/  IMAD.X R19, R16.reuse, 0x1, R5, P4 ;  /* 0x0000000110137824 */ /* 0x040fe400020e0605 */
[----:B------:R-:W-:Y:S02]  /*90690*/  IMAD.MOV.U32 R100, RZ, RZ, R99 ;  /* 0x000000ffff647224 */ /* 0x000fe400078e0063 */
[----:B------:R-:W-:Y:S02]  /*906a0*/  IMAD.X R15, R16, 0x1, R4, P6 ;  /* 0x00000001100f7824 */ /* 0x000fe400030e0604 */
[----:B------:R-:W-:-:S02]  /*906b0*/  IMAD.MOV.U32 R99, RZ, RZ, R98 ;  /* 0x000000ffff637224 */ /* 0x000fc400078e0062 */
        /* <DEDUP_REMOVED lines=29> */
[----:B------:R-:W2:Y:S01]  /*90890*/  LDL.LU R93, [R1+0x43c] ;  /* 0x00043c00015d7983 */ /* 0x000ea20000300800 */
[----:B------:R-:W-:Y:S01]  /*908a0*/  IMAD.X R21, R16, 0x1, R5, P5 ;  /* 0x0000000110157824 */ /* 0x000fe200028e0605 */
[----:B------:R-:W-:Y:S02]  /*908b0*/  SHF.R.S32.HI R17, RZ, 0x1f, R120 ;  /* 0x0000001fff117819 */ /* 0x000fe40000011478 */
[C---:B---3--:R-:W-:Y:S02]  /*908c0*/  IADD3 R14, P4, R120.reuse, R2, RZ ;  /* 0x00000002780e7210 */ /* 0x048fe40007f9e0ff */
        /* <DEDUP_REMOVED lines=77> */
[----:B------:R-:W-:Y:S01]  /*90da0*/  IMAD.X R21, R16, 0x1, R5, P5 ;  /* 0x0000000110157824 */ /* 0x000fe200028e0605 */
[----:B------:R-:W-:Y:S02]  /*90db0*/  SHF.R.S32.HI R17, RZ, 0x1f, R122 ;  /* 0x0000001fff117819 */ /* 0x000fe4000001147a */
[----:B---3--:R-:W-:-:S02]  /*90dc0*/  IADD3 R14, P4, R122, R2, RZ ;  /* 0x000000027a0e7210 */ /* 0x008fc40007f9e0ff */
        /* <DEDUP_REMOVED lines=19> */
[----:B------:R-:W-:Y:S02]  /*90f00*/  IMAD.MOV.U32 R98, RZ, RZ, R97 ;  /* 0x000000ffff627224 */ /* 0x000fe400078e0061 */
        /* <DEDUP_REMOVED lines=32> */
[----:B------:R-:W-:Y:S01]  /*91110*/  STL.64 [R1+0x6f8], R18 ;  /* 0x0006f81201007387 */ /* 0x000fe20000100a00 */
[----:B------:R-:W-:-:S03]  /*91120*/  IMAD.MOV.U32 R95, RZ, RZ, R94 ;  /* 0x000000ffff5f7224 */ /* 0x000fc600078e005e */
[----:B------:R1:W-:Y:S01]  /*91130*/  STL.64 [R1+0x6f0], R14 ;  /* 0x0006f00e01007387 */ /* 0x0003e20000100a00 */
[----:B--2---:R-:W-:-:S03]  /*91140*/  IMAD.MOV.U32 R94, RZ, RZ, R93 ;  /* 0x000000ffff5e7224 */ /* 0x004fc600078e005d */
[----:B------:R-:W2:Y:S01]  /*91150*/  LDL.LU R93, [R1+0x450] ;  /* 0x00045000015d7983 */ /* 0x000ea20000300800 */
        /* <DEDUP_REMOVED lines=22> */
[----:B------:R-:W-:Y:S02]  /*912c0*/  SHF.R.S32.HI R16, RZ, 0x1f, R122 ;  /* 0x0000001fff107819 */ /* 0x000fe4000001147a */
[----:B0-----:R-:W-:-:S05]  /*912d0*/  IADD3 R20, P5, R122, R2, RZ ;  /* 0x000000027a147210 */ /* 0x001fca0007fbe0ff */
[----:B------:R-:W-:Y:S01]  /*912e0*/  IMAD.X R21, R16, 0x1, R5, P5 ;  /* 0x0000000110157824 */ /* 0x000fe200028e0605 */
[----:B------:R-:W-:Y:S02]  /*912f0*/  SHF.R.S32.HI R17, RZ, 0x1f, R121 ;  /* 0x0000001fff117819 */ /* 0x000fe40000011479 */
[C---:B-1----:R-:W-:Y:S02]  /*91300*/  IADD3 R14, P4, R121.reuse, R2, RZ ;  /* 0x00000002790e7210 */ /* 0x042fe40007f9e0ff */
[----:B------:R0:W-:Y:S02]  /*91310*/  STL.64 [R1+0x6e8], R20 ;  /* 0x0006e81401007387 */ /* 0x0001e40000100a00 */
        /* <DEDUP_REMOVED lines=11> */
[----:B------:R-:W-:Y:S01]  /*913d0*/  IADD3 R18, P6, R122, R3, RZ ;  /* 0x000000037a127210 */ /* 0x000fe20007fde0ff */
        /* <DEDUP_REMOVED lines=76> */
[----:B------:R-:W-:-:S02]  /*918a0*/  SHF.R.S32.HI R16, RZ, 0x1f, R121 ;  /* 0x0000001fff107819 */ /* 0x000fc40000011479 */
[----:B0-----:R-:W-:-:S05]  /*918b0*/  IADD3 R20, P5, R121, R2, RZ ;  /* 0x0000000279147210 */ /* 0x001fca0007fbe0ff */
[----:B------:R-:W-:Y:S01]  /*918c0*/  IMAD.X R21, R16, 0x1, R5, P5 ;  /* 0x0000000110157824 */ /* 0x000fe200028e0605 */
[----:B-1----:R-:W-:Y:S02]  /*918d0*/  IADD3 R18, P6, R121, R3, RZ ;  /* 0x0000000379127210 */ /* 0x002fe40007fde0ff */
[----:B------:R-:W-:Y:S02]  /*918e0*/  SHF.R.S32.HI R17, RZ, 0x1f, R120 ;  /* 0x0000001fff117819 */ /* 0x000fe40000011478 */
[----:B---3--:R-:W-:Y:S01]  /*918f0*/  IADD3 R14, P4, R120, R2, RZ ;  /* 0x00000002780e7210 */ /* 0x008fe20007f9e0ff */
[----:B------:R0:W-:Y:S01]  /*91900*/  STL.64 [R1+0x6b8], R20 ;  /* 0x0006b81401007387 */ /* 0x0001e20000100a00 */
[----:B------:R-:W-:-:S03]  /*91910*/  IMAD.X R19, R16, 0x1, R4, P6 ;  /* 0x0000000110137824 */ /* 0x000fc600030e0604 */
[----:B------:R-:W-:Y:S01]  /*91920*/  IMAD.X R15, R17, 0x1, R5, P4 ;  /* 0x00000001110f7824 */ /* 0x000fe200020e0605 */
[----:B0-----:R-:W-:Y:S01]  /*91930*/  IADD3 R20, P5, R120, R3, RZ ;  /* 0x0000000378147210 */ /* 0x001fe20007fbe0ff */
[----:B------:R-:W-:Y:S02]  /*91940*/  IMAD.MOV.U32 R120, RZ, RZ, R118 ;  /* 0x000000ffff787224 */ /* 0x000fe400078e0076 */
[----:B------:R-:W-:Y:S02]  /*91950*/  IMAD.MOV.U32 R118, RZ, RZ, R119 ;  /* 0x000000ffff767224 */ /* 0x000fe400078e0077 */
[----:B------:R-:W-:Y:S02]  /*91960*/  IMAD.MOV.U32 R119, RZ, RZ, R115 ;  /* 0x000000ffff777224 */ /* 0x000fe400078e0073 */
[----:B------:R-:W-:Y:S02]  /*91970*/  IMAD.MOV.U32 R115, RZ, RZ, R112 ;  /* 0x000000ffff737224 */ /* 0x000fe400078e0070 */
[----:B------:R-:W-:-:S02]  /*91980*/  IMAD.MOV.U32 R112, RZ, RZ, R95 ;  /* 0x000000ffff707224 */ /* 0x000fc400078e005f */
[----:B------:R-:W-:Y:S01]  /*91990*/  IMAD.MOV.U32 R95, RZ, RZ, R94 ;  /* 0x000000ffff5f7224 */ /* 0x000fe200078e005e */
[----:B------:R0:W-:Y:S04]  /*919a0*/  STL.64 [R1+0x6b0], R18 ;  /* 0x0006b01201007387 */ /* 0x0001e80000100a00 */
[----:B------:R1:W-:Y:S01]  /*919b0*/  STL.64 [R1+0x6a8], R14 ;  /* 0x0006a80e01007387 */ /* 0x0003e20000100a00 */
[----:B--2---:R-:W-:Y:S02]  /*919c0*/  IMAD.MOV.U32 R94, RZ, RZ, R93 ;  /* 0x000000ffff5e7224 */ /* 0x004fe400078e005d */
[----:B------:R-:W-:Y:S02]  /*919d0*/  IMAD.MOV.U32 R93, RZ, RZ, R92 ;  /* 0x000000ffff5d7224 */ /* 0x000fe400078e005c */
[----:B------:R-:W-:-:S02]  /*919e0*/  IMAD.MOV.U32 R92, RZ, RZ, R91 ;  /* 0x000000ffff5c7224 */ /* 0x000fc400078e005b */
        /* <DEDUP_REMOVED lines=30> */
[----:B--2---:R-:W-:Y:S02]  /*91bd0*/  IMAD.MOV.U32 R92, RZ, RZ, R91 ;  /* 0x000000ffff5c7224 */ /* 0x004fe400078e005b */
[----:B------:R-:W2:Y:S01]  /*91be0*/  LDL.LU R91, [R1+0x7ac] ;  /* 0x0007ac00015b7983 */ /* 0x000ea20000300800 */
[----:B------:R-:W-:Y:S02]  /*91bf0*/  SHF.R.S32.HI R16, RZ, 0x1f, R120 ;  /* 0x0000001fff107819 */ /* 0x000fe40000011478 */
[----:B0-----:R-:W-:-:S02]  /*91c00*/  IADD3 R20, P5, R120, R2, RZ ;  /* 0x0000000278147210 */ /* 0x001fc40007fbe0ff */
[----:B-1----:R-:W-:Y:S01]  /*91c10*/  IADD3 R18, P6, R120, R3, RZ ;  /* 0x0000000378127210 */ /* 0x002fe20007fde0ff */
[----:B------:R-:W-:Y:S02]  /*91c20*/  IMAD.MOV.U32 R120, RZ, RZ, R118 ;  /* 0x000000ffff787224 */ /* 0x000fe400078e0076 */
[----:B------:R-:W-:Y:S02]  /*91c30*/  IMAD.MOV.U32 R118, RZ, RZ, R119 ;  /* 0x000000ffff767224 */ /* 0x000fe400078e0077 */
[----:B------:R-:W-:Y:S02]  /*91c40*/  IMAD.MOV.U32 R119, RZ, RZ, R116 ;  /* 0x000000ffff777224 */ /* 0x000fe400078e0074 */
[----:B------:R-:W-:Y:S02]  /*91c50*/  IMAD.X R21, R16, 0x1, R5, P5 ;  /* 0x0000000110157824 */ /* 0x000fe400028e0605 */
[----:B------:R-:W-:Y:S02]  /*91c60*/  IMAD.MOV.U32 R116, RZ, RZ, R115 ;  /* 0x000000ffff747224 */ /* 0x000fe400078e0073 */
[----:B------:R-:W-:-:S02]  /*91c70*/  IMAD.MOV.U32 R115, RZ, RZ, R95 ;  /* 0x000000ffff737224 */ /* 0x000fc400078e005f */
[----:B------:R-:W-:Y:S02]  /*91c80*/  IMAD.MOV.U32 R95, RZ, RZ, R94 ;  /* 0x000000ffff5f7224 */ /* 0x000fe400078e005e */
[----:B------:R-:W-:Y:S01]  /*91c90*/  IMAD.MOV.U32 R94, RZ, RZ, R93 ;  /* 0x000000ffff5e7224 */ /* 0x000fe200078e005d */
[----:B------:R0:W-:Y:S01]  /*91ca0*/  STL.64 [R1+0x688], R20 ;  /* 0x0006881401007387 */ /* 0x0001e20000100a00 */
[----:B------:R-:W-:Y:S02]  /*91cb0*/  IMAD.MOV.U32 R93, RZ, RZ, R92 ;  /* 0x000000ffff5d7224 */ /* 0x000fe400078e005c */
[----:B--2---:R-:W-:Y:S02]  /*91cc0*/  IMAD.MOV.U32 R92, RZ, RZ, R91 ;  /* 0x000000ffff5c7224 */ /* 0x004fe400078e005b */
[----:B------:R-:W2:Y:S01]  /*91cd0*/  LDL.LU R91, [R1+0x210] ;  /* 0x00021000015b7983 */ /* 0x000ea20000300800 */
[----:B------:R-:W-:Y:S02]  /*91ce0*/  SHF.R.S32.HI R17, RZ, 0x1f, R123 ;  /* 0x0000001fff117819 */ /* 0x000fe4000001147b */
[C---:B---3--:R-:W-:Y:S01]  /*91cf0*/  IADD3 R14, P4, R123.reuse, R2, RZ ;  /* 0x000000027b0e7210 */ /* 0x048fe20007f9e0ff */
[----:B------:R-:W-:Y:S01]  /*91d00*/  IMAD.X R19, R16, 0x1, R4, P6 ;  /* 0x0000000110137824 */ /* 0x000fe200030e0604 */
[----:B0-----:R-:W-:Y:S01]  /*91d10*/  IADD3 R20, P5, R123, R3, RZ ;  /* 0x000000037b147210 */ /* 0x001fe20007fbe0ff */
[----:B------:R-:W-:-:S02]  /*91d20*/  IMAD.MOV.U32 R123, RZ, RZ, R118 ;  /* 0x000000ffff7b7224 */ /* 0x000fc400078e0076 */
[----:B------:R-:W-:Y:S01]  /*91d30*/  IMAD.X R15, R17, 0x1, R5, P4 ;  /* 0x00000001110f7824 */ /* 0x000fe200020e0605 */
[----:B------:R0:W-:Y:S01]  /*91d40*/  STL.64 [R1+0x680], R18 ;  /* 0x0006801201007387 */ /* 0x0001e20000100a00 */
[----:B------:R-:W-:Y:S01]  /*91d50*/  IMAD.MOV.U32 R118, RZ, RZ, R116 ;  /* 0x000000ffff767224 */ /* 0x000fe200078e0074 */
[----:B------:R-:W-:Y:S01]  /*91d60*/  SHF.R.S32.HI R16, RZ, 0x1f, R123 ;  /* 0x0000001fff107819 */ /* 0x000fe2000001147b */
[----:B------:R-:W-:Y:S01]  /*91d70*/  IMAD.MOV.U32 R116, RZ, RZ, R115 ;  /* 0x000000ffff747224 */ /* 0x000fe200078e0073 */
[----:B------:R1:W-:Y:S01]  /*91d80*/  STL.64 [R1+0x678], R14 ;  /* 0x0006780e01007387 */ /* 0x0003e20000100a00 */
[----:B------:R-:W-:Y:S02]  /*91d90*/  IMAD.MOV.U32 R115, RZ, RZ, R95 ;  /* 0x000000ffff737224 */ /* 0x000fe400078e005f */
[----:B------:R-:W-:Y:S01]  /*91da0*/  IMAD.MOV.U32 R95, RZ, RZ, R94 ;  /* 0x000000ffff5f7224 */ /* 0x000fe200078e005e */
[C---:B0-----:R-:W-:Y:S01]  /*91db0*/  IADD3 R18, P4, R123.reuse, R2, RZ ;  /* 0x000000027b127210 */ /* 0x041fe20007f9e0ff */
[----:B------:R-:W-:Y:S01]  /*91dc0*/  IMAD.MOV.U32 R94, RZ, RZ, R93 ;  /* 0x000000ffff5e7224 */ /* 0x000fe200078e005d */
[----:B-1----:R-:W-:Y:S01]  /*91dd0*/  IADD3 R14, P6, R123, R3, RZ ;  /* 0x000000037b0e7210 */ /* 0x002fe20007fde0ff */
[----:B------:R-:W-:-:S02]  /*91de0*/  IMAD.MOV.U32 R123, RZ, RZ, R118 ;  /* 0x000000ffff7b7224 */ /* 0x000fc400078e0076 */
[----:B------:R-:W-:Y:S02]  /*91df0*/  IMAD.X R21, R17, 0x1, R4, P5 ;  /* 0x0000000111157824 */ /* 0x000fe400028e0604 */
[----:B------:R-:W-:Y:S02]  /*91e00*/  IMAD.MOV.U32 R118, RZ, RZ, R119 ;  /* 0x000000ffff767224 */ /* 0x000fe400078e0077 */
[----:B------:R-:W-:Y:S02]  /*91e10*/  IMAD.MOV.U32 R93, RZ, RZ, R92 ;  /* 0x000000ffff5d7224 */ /* 0x000fe400078e005c */
[C---:B------:R-:W-:Y:S02]  /*91e20*/  IMAD.X R19, R16.reuse, 0x1, R5, P4 ;  /* 0x0000000110137824 */ /* 0x040fe400020e0605 */
[----:B------:R-:W-:Y:S02]  /*91e30*/  IMAD.MOV.U32 R119, RZ, RZ, R117 ;  /* 0x000000ffff777224 */ /* 0x000fe400078e0075 */
[----:B------:R-:W-:-:S02]  /*91e40*/  IMAD.X R15, R16, 0x1, R4, P6 ;  /* 0x00000001100f7824 */ /* 0x000fc400030e0604 */
[----:B------:R-:W-:Y:S02]  /*91e50*/  IMAD.MOV.U32 R117, RZ, RZ, R116 ;  /* 0x000000ffff757224 */ /* 0x000fe400078e0074 */
[----:B------:R-:W-:Y:S02]  /*91e60*/  IMAD.MOV.U32 R116, RZ, RZ, R115 ;  /* 0x000000ffff747224 */ /* 0x000fe400078e0073 */
[----:B------:R-:W-:Y:S02]  /*91e70*/  IMAD.MOV.U32 R115, RZ, RZ, R95 ;  /* 0x000000ffff737224 */ /* 0x000fe400078e005f */
[----:B------:R-:W-:Y:S02]  /*91e80*/  IMAD.MOV.U32 R95, RZ, RZ, R94 ;  /* 0x000000ffff5f7224 */ /* 0x000fe400078e005e */
[----:B------:R-:W-:Y:S02]  /*91e90*/  IMAD.MOV.U32 R94, RZ, RZ, R93 ;  /* 0x000000ffff5e7224 */ /* 0x000fe400078e005d */
[----:B--2---:R-:W-:-:S02]  /*91ea0*/  IMAD.MOV.U32 R92, RZ, RZ, R91 ;  /* 0x000000ffff5c7224 */ /* 0x004fc400078e005b */
[----:B------:R-:W2:Y:S02]  /*91eb0*/  LDL.LU R91, [R1+0x240] ;  /* 0x00024000015b7983 */ /* 0x000ea40000300800 */
[----:B------:R-:W-:Y:S02]  /*91ec0*/  IMAD.MOV.U32 R93, RZ, RZ, R92 ;  /* 0x000000ffff5d7224 */ /* 0x000fe400078e005c */
[----:B------:R0:W-:Y:S04]  /*91ed0*/  STL.64 [R1+0x670], R20 ;  /* 0x0006701401007387 */ /* 0x0001e80000100a00 */
[----:B------:R1:W-:Y:S04]  /*91ee0*/  STL.64 [R1+0x668], R18 ;  /* 0x0006681201007387 */ /* 0x0003e80000100a00 */
[----:B------:R3:W-:Y:S04]  /*91ef0*/  STL.64 [R1+0x660], R14 ;  /* 0x0006600e01007387 */ /* 0x0007e80000100a00 */
[----:B------:R-:W4:Y:S01]  /*91f00*/  LDL.LU R92, [R1+0x214] ;  /* 0x00021400015c7983 */ /* 0x000f220000300800 */
        /* <DEDUP_REMOVED lines=20> */
[----:B----4-:R-:W-:-:S03]  /*92050*/  IMAD.MOV.U32 R93, RZ, RZ, R92 ;  /* 0x000000ffff5d7224 */ /* 0x010fc600078e005c */
[----:B------:R-:W3:Y:S01]  /*92060*/  LDL.LU R92, [R1+0x220] ;  /* 0x00022000015c7983 */ /* 0x000ee20000300800 */
[----:B------:R-:W-:Y:S02]  /*92070*/  SHF.R.S32.HI R16, RZ, 0x1f, R122 ;  /* 0x0000001fff107819 */ /* 0x000fe4000001147a */
[C---:B0-----:R-:W-:Y:S01]  /*92080*/  IADD3 R18, P4, R122.reuse, R2, RZ ;  /* 0x000000027a127210 */ /* 0x041fe20007f9e0ff */
[----:B------:R-:W-:Y:S01]  /*92090*/  IMAD.X R21, R17, 0x1, R4, P5 ;  /* 0x0000000111157824 */ /* 0x000fe200028e0604 */
[----:B-1----:R-:W-:Y:S01]  /*920a0*/  IADD3 R14, P6, R122, R3, RZ ;  /* 0x000000037a0e7210 */ /* 0x002fe20007fde0ff */
[----:B------:R-:W-:Y:S02]  /*920b0*/  IMAD.MOV.U32 R122, RZ, RZ, R118 ;  /* 0x000000ffff7a7224 */ /* 0x000fe400078e0076 */
[C---:B------:R-:W-:Y:S01]  /*920c0*/  IMAD.X R19, R16.reuse, 0x1, R5, P4 ;  /* 0x0000000110137824 */ /* 0x040fe200020e0605 */
[----:B------:R0:W-:Y:S01]  /*920d0*/  STL.64 [R1+0x640], R20 ;  /* 0x0006401401007387 */ /* 0x0001e20000100a00 */
[----:B------:R-:W-:Y:S01]  /*920e0*/  IMAD.X R15, R16, 0x1, R4, P6 ;  /* 0x00000001100f7824 */ /* 0x000fe200030e0604 */
[----:B------:R-:W-:Y:S01]  /*920f0*/  SHF.R.S32.HI R16, RZ, 0x1f, R122 ;  /* 0x0000001fff107819 */ /* 0x000fe2000001147a */
[----:B------:R-:W-:Y:S01]  /*92100*/  IMAD.MOV.U32 R118, RZ, RZ, R119 ;  /* 0x000000ffff767224 */ /* 0x000fe200078e0077 */
[----:B------:R1:W-:Y:S01]  /*92110*/  STL.64 [R1+0x638], R18 ;  /* 0x0006381201007387 */ /* 0x0003e20000100a00 */
[----:B------:R-:W-:-:S02]  /*92120*/  IMAD.MOV.U32 R119, RZ, RZ, R117 ;  /* 0x000000ffff777224 */ /* 0x000fc400078e0075 */
[----:B------:R-:W-:Y:S01]  /*92130*/  IMAD.MOV.U32 R117, RZ, RZ, R116 ;  /* 0x000000ffff757224 */ /* 0x000fe200078e0074 */
[C---:B0-----:R-:W-:Y:S01]  /*92140*/  IADD3 R20, P6, R122.reuse, R2, RZ ;  /* 0x000000027a147210 */ /* 0x041fe20007fde0ff */
[----:B------:R-:W-:Y:S01]  /*92150*/  IMAD.MOV.U32 R116, RZ, RZ, R115 ;  /* 0x000000ffff747224 */ /* 0x000fe200078e0073 */
[----:B-1----:R-:W-:Y:S01]  /*92160*/  IADD3 R18, P4, R122, R3, RZ ;  /* 0x000000037a127210 */ /* 0x002fe20007f9e0ff */
[----:B------:R0:W-:Y:S01]  /*92170*/  STL.64 [R1+0x630], R14 ;  /* 0x0006300e01007387 */ /* 0x0001e20000100a00 */
[----:B------:R-:W-:Y:S01]  /*92180*/  IMAD.MOV.U32 R115, RZ, RZ, R95 ;  /* 0x000000ffff737224 */ /* 0x000fe200078e005f */
[----:B------:R-:W-:Y:S01]  /*92190*/  SHF.R.S32.HI R17, RZ, 0x1f, R121 ;  /* 0x0000001fff117819 */ /* 0x000fe20000011479 */
[C---:B------:R-:W-:Y:S02]  /*921a0*/  IMAD.X R21, R16.reuse, 0x1, R5, P6 ;  /* 0x0000000110157824 */ /* 0x040fe400030e0605 */
[----:B------:R-:W-:Y:S02]  /*921b0*/  IMAD.MOV.U32 R95, RZ, RZ, R94 ;  /* 0x000000ffff5f7224 */ /* 0x000fe400078e005e */
[----:B------:R-:W-:-:S02]  /*921c0*/  IMAD.X R19, R16, 0x1, R4, P4 ;  /* 0x0000000110137824 */ /* 0x000fc400020e0604 */
[----:B------:R-:W-:Y:S01]  /*921d0*/  IMAD.MOV.U32 R94, RZ, RZ, R93 ;  /* 0x000000ffff5e7224 */ /* 0x000fe200078e005d */
[----:B0-----:R-:W-:-:S05]  /*921e0*/  IADD3 R14, P5, R121, R2, RZ ;  /* 0x00000002790e7210 */ /* 0x001fca0007fbe0ff */
[----:B------:R-:W-:Y:S01]  /*921f0*/  IMAD.X R15, R17, 0x1, R5, P5 ;  /* 0x00000001110f7824 */ /* 0x000fe200028e0605 */
[----:B------:R-:W-:Y:S02]  /*92200*/  SHF.R.S32.HI R16, RZ, 0x1f, R120 ;  /* 0x0000001fff107819 */ /* 0x000fe40000011478 */
[----:B------:R-:W-:Y:S01]  /*92210*/  LOP3.LUT R13, R13, 0xf7ffffff, RZ, 0xc0, !PT ;  /* 0xf7ffffff0d0d7812 */ /* 0x000fe200078ec0ff */
[----:B------:R-:W-:Y:S01]  /*92220*/  UMOV UR45, UR15 ;  /* 0x0000000f002d7c82 */ /* 0x000fe20008000000 */
[----:B------:R-:W-:Y:S01]  /*92230*/  UMOV UR48, UR18 ;  /* 0x0000001200307c82 */ /* 0x000fe20008000000 */
[----:B------:R-:W-:Y:S01]  /*92240*/  UMOV UR56, UR11 ;  /* 0x0000000b00387c82 */ /* 0x000fe20008000000 */
[----:B------:R-:W-:Y:S01]  /*92250*/  UMOV UR51, UR19 ;  /* 0x0000001300337c82 */ /* 0x000fe20008000000 */
[----:B------:R-:W-:Y:S01]  /*92260*/  ULDC.64 UR18, c[0x0][0x228] ;  /* 0x00008a0000127ab9 */ /* 0x000fe20000000a00 */
[----:B------:R-:W-:Y:S01]  /*92270*/  MOV R23, UR56 ;  /* 0x0000003800177c02 */ /* 0x000fe20008000f00 */
[----:B------:R-:W-:Y:S01]  /*92280*/  UMOV UR56, UR18 ;  /* 0x0000001200387c82 */ /* 0x000fe20008000000 */
[----:B---3--:R-:W-:-:S02]  /*92290*/  IMAD.MOV.U32 R93, RZ, RZ, R92 ;  /* 0x000000ffff5d7224 */ /* 0x008fc400078e005c */
[----:B------:R-:W3:Y:S04]  /*922a0*/  LDL.LU R92, [R1+0x224] ;  /* 0x00022400015c7983 */ /* 0x000ee80000300800 */
[----:B------:R-:W-:Y:S04]  /*922b0*/  STL.64 [R1+0x628], R20 ;  /* 0x0006281401007387 */ /* 0x000fe80000100a00 */
[----:B------:R0:W-:Y:S04]  /*922c0*/  STL.64 [R1+0x620], R18 ;  /* 0x0006201201007387 */ /* 0x0001e80000100a00 */
[----:B------:R1:W-:Y:S01]  /*922d0*/  STL.64 [R1+0x618], R14 ;  /* 0x0006180e01007387 */ /* 0x0003e20000100a00 */
[----:B0-----:R-:W-:-:S05]  /*922e0*/  IADD3 R18, P5, R121, R3, RZ ;  /* 0x0000000379127210 */ /* 0x001fca0007fbe0ff */
[----:B------:R-:W-:Y:S01]  /*922f0*/  IMAD.X R19, R17, 0x1, R4, P5 ;  /* 0x0000000111137824 */ /* 0x000fe200028e0604 */
[----:B------:R-:W-:Y:S02]  /*92300*/  ISETP.LT.AND P5, PT, R7, UR6, !P3 ;  /* 0x0000000607007c0c */ /* 0x000fe4000dfa1270 */
[----:B-1----:R-:W-:-:S05]  /*92310*/  IADD3 R14, P4, R120, R3, RZ ;  /* 0x00000003780e7210 */ /* 0x002fca0007f9e0ff */
[----:B------:R-:W-:Y:S01]  /*92320*/  IMAD.X R15, R16, 0x1, R4, P4 ;  /* 0x00000001100f7824 */ /* 0x000fe200020e0604 */
[----:B------:R-:W-:Y:S02]  /*92330*/  ISETP.LT.AND P4, PT, R6, UR8, !P3 ;  /* 0x0000000806007c0c */ /* 0x000fe4000df81270 */
[----:B------:R-:W-:-:S03]  /*92340*/  ISETP.LT.AND P3, PT, R7, UR12, !P2 ;  /* 0x0000000c07007c0c */ /* 0x000fc6000d761270 */
[----:B------:R-:W-:Y:S01]  /*92350*/  @P5 LOP3.LUT R13, R13, 0x8000000, RZ, 0xfc, !PT ;  /* 0x080000000d0d5812 */ /* 0x000fe200078efcff */
[----:B------:R-:W-:Y:S01]  /*92360*/  UMOV UR6, UR14 ;  /* 0x0000000e00067c82 */ /* 0x000fe20008000000 */
[----:B------:R-:W-:Y:S01]  /*92370*/  UMOV UR8, UR4 ;  /* 0x0000000400087c82 */ /* 0x000fe20008000000 */
[----:B------:R-:W-:Y:S01]  /*92380*/  IADD3 R20, P6, R120, R2, RZ ;  /* 0x0000000278147210 */ /* 0x000fe20007fde0ff */
[----:B------:R-:W-:Y:S01]  /*92390*/  ULDC.64 UR12, c[0x0][0x228] ;  /* 0x00008a00000c7ab9 */ /* 0x000fe20000000a00 */
[----:B------:R-:W-:Y:S01]  /*923a0*/  LOP3.LUT R13, R13, 0xfbffffff, RZ, 0xc0, !PT ;  /* 0xfbffffff0d0d7812 */ /* 0x000fe200078ec0ff */
[----:B------:R-:W-:-:S03]  /*923b0*/  ULDC.64 UR14, c[0x0][0x228] ;  /* 0x00008a00000e7ab9 */ /* 0x000fc60000000a00 */
[----:B------:R-:W-:-:S04]  /*923c0*/  @P4 LOP3.LUT R13, R13, 0x4000000, RZ, 0xfc, !PT ;  /* 0x040000000d0d4812 */ /* 0x000fc800078efcff */
[----:B------:R-:W-:-:S04]  /*923d0*/  LOP3.LUT R13, R13, 0xfdffffff, RZ, 0xc0, !PT ;  /* 0xfdffffff0d0d7812 */ /* 0x000fc800078ec0ff */
[----:B------:R-:W-:Y:S02]  /*923e0*/  @P3 LOP3.LUT R13, R13, 0x2000000, RZ, 0xfc, !PT ;  /* 0x020000000d0d3812 */ /* 0x000fe400078efcff */
[----:B------:R-:W-:Y:S02]  /*923f0*/  ISETP.LT.AND P3, PT, R6, UR20, !P2 ;  /* 0x0000001406007c0c */ /* 0x000fe4000d761270 */
[----:B------:R-:W-:Y:S01]  /*92400*/  ISETP.LT.AND P2, PT, R7, UR6, !P1 ;  /* 0x0000000607007c0c */ /* 0x000fe2000cf41270 */
[----:B------:R-:W-:Y:S01]  /*92410*/  IMAD.X R21, R16, 0x1, R5, P6 ;  /* 0x0000000110157824 */ /* 0x000fe200030e0605 */
[----:B------:R-:W-:Y:S01]  /*92420*/  LOP3.LUT R13, R13, 0xfeffffff, RZ, 0xc0, !PT ;  /* 0xfeffffff0d0d7812 */ /* 0x000fe200078ec0ff */
[----:B------:R-:W-:Y:S01]  /*92430*/  UMOV UR4, UR10 ;  /* 0x0000000a00047c82 */ /* 0x000fe20008000000 */
[----:B------:R-:W-:Y:S01]  /*92440*/  ISETP.LT.AND P1, PT, R6, UR40, !P1 ;  /* 0x0000002806007c0c */ /* 0x000fe2000cf21270 */
[C---:B------:R-:W-:Y:S01]  /*92450*/  VIADD R17, R0.reuse, 0x150 ;  /* 0x0000015000117836 */ /* 0x040fe20000000000 */
[----:B------:R-:W-:Y:S01]  /*92460*/  UMOV UR57, UR15 ;  /* 0x0000000f00397c82 */ /* 0x000fe20008000000 */
[----:B------:R-:W-:Y:S01]  /*92470*/  UMOV UR46, UR19 ;  /* 0x00000013002e7c82 */ /* 0x000fe20008000000 */
[----:B------:R-:W-:Y:S01]  /*92480*/  UMOV UR11, UR28 ;  /* 0x0000001c000b7c82 */ /* 0x000fe20008000000 */
[----:B------:R-:W-:Y:S01]  /*92490*/  UMOV UR44, UR29 ;  /* 0x0000001d002c7c82 */ /* 0x000fe20008000000 */
[----:B------:R-:W-:Y:S01]  /*924a0*/  UMOV UR27, UR35 ;  /* 0x00000023001b7c82 */ /* 0x000fe20008000000 */
[----:B------:R-:W-:Y:S01]  /*924b0*/  @P3 LOP3.LUT R13, R13, 0x1000000, RZ, 0xfc, !PT ;  /* 0x010000000d0d3812 */ /* 0x000fe200078efcff */
[----:B------:R-:W-:Y:S01]  /*924c0*/  VIADD R16, R0, 0x154 ;  /* 0x0000015400107836 */ /* 0x000fe20000000000 */
[----:B------:R-:W-:Y:S01]  /*924d0*/  UMOV UR10, UR14 ;  /* 0x0000000e000a7c82 */ /* 0x000fe20008000000 */
[----:B------:R-:W-:Y:S01]  /*924e0*/  ULDC.64 UR14, c[0x0][0x228] ;  /* 0x00008a00000e7ab9 */ /* 0x000fe20000000a00 */
[----:B------:R-:W-:Y:S01]  /*924f0*/  LOP3.LUT R13, R13, 0xff7fffff, RZ, 0xc0, !PT ;  /* 0xff7fffff0d0d7812 */ /* 0x000fe200078ec0ff */
[----:B------:R-:W-:Y:S01]  /*92500*/  ULDC.64 UR18, c[0x0][0x228] ;  /* 0x00008a0000127ab9 */ /* 0x000fe20000000a00 */
[----:B------:R-:W-:Y:S01]  /*92510*/  MOV R152, UR57 ;  /* 0x0000003900987c02 */ /* 0x000fe20008000f00 */
[----:B------:R-:W-:Y:S01]  /*92520*/  ULDC.64 UR28, c[0x0][0x228] ;  /* 0x00008a00001c7ab9 */ /* 0x000fe20000000a00 */
[----:B------:R-:W-:Y:S01]  /*92530*/  @P2 LOP3.LUT R13, R13, 0x800000, RZ, 0xfc, !PT ;  /* 0x008000000d0d2812 */ /* 0x000fe200078efcff */
[----:B------:R-:W-:Y:S01]  /*92540*/  ULDC.64 UR6, c[0x0][0x228] ;  /* 0x00008a0000067ab9 */ /* 0x000fe20000000a00 */
[----:B------:R-:W-:Y:S01]  /*92550*/  ISETP.LT.AND P2, PT, R7, UR8, !P0 ;  /* 0x0000000807007c0c */ /* 0x000fe2000c741270 */
[----:B------:R-:W-:Y:S01]  /*92560*/  UMOV UR57, UR14 ;  /* 0x0000000e00397c82 */ /* 0x000fe20008000000 */
[----:B------:R-:W-:Y:S01]  /*92570*/  LOP3.LUT R13, R13, 0xffbfffff, RZ, 0xc0, !PT ;  /* 0xffbfffff0d0d7812 */ /* 0x000fe200078ec0ff */
[----:B------:R-:W-:Y:S01]  /*92580*/  UMOV UR43, UR15 ;  /* 0x0000000f002b7c82 */ /* 0x000fe20008000000 */
[----:B------:R-:W-:Y:S01]  /*92590*/  ULDC.64 UR14, c[0x0][0x228] ;  /* 0x00008a00000e7ab9 */ /* 0x000fe20000000a00 */
[----:B------:R-:W-:Y:S01]  /*925a0*/  UMOV UR49, UR18 ;  /* 0x0000001200317c82 */ /* 0x000fe20008000000 */
[----:B------:R-:W-:Y:S01]  /*925b0*/  @P1 LOP3.LUT R13, R13, 0x400000, RZ, 0xfc, !PT ;  /* 0x004000000d0d1812 */ /* 0x000fe200078efcff */
[----:B------:R-:W-:Y:S01]  /*925c0*/  UMOV UR54, UR19 ;  /* 0x0000001300367c82 */ /* 0x000fe20008000000 */
[----:B------:R-:W-:Y:S01]  /*925d0*/  ISETP.LT.AND P1, PT, R6, UR32, !P0 ;  /* 0x0000002006007c0c */ /* 0x000fe2000c721270 */
[----:B------:R-:W-:Y:S01]  /*925e0*/  UMOV UR53, UR14 ;  /* 0x0000000e00357c82 */ /* 0x000fe20008000000 */
[----:B------:R-:W-:Y:S01]  /*925f0*/  LOP3.LUT R13, R13, 0xffdfffff, RZ, 0xc0, !PT ;  /* 0xffdfffff0d0d7812 */ /* 0x000fe200078ec0ff */
[----:B------:R-:W-:Y:S01]  /*92600*/  UMOV UR58, UR15 ;  /* 0x0000000f003a7c82 */ /* 0x000fe20008000000 */
[----:B------:R-:W-:Y:S01]  /*92610*/  ISETP.GE.AND P0, PT, R16, UR21, PT ;  /* 0x0000001510007c0c */ /* 0x000fe2000bf06270 */
[----:B------:R-:W-:Y:S01]  /*92620*/  ULDC.64 UR18, c[0x0][0x228] ;  /* 0x00008a0000127ab9 */ /* 0x000fe20000000a00 */
[----:B------:R-:W-:Y:S01]  /*92630*/  @P2 LOP3.LUT R13, R13, 0x200000, RZ, 0xfc, !PT ;  /* 0x002000000d0d2812 */ /* 0x000fe200078efcff */
[----:B------:R-:W-:Y:S01]  /*92640*/  VIADD R16, R0, 0x152 ;  /* 0x0000015200107836 */ /* 0x000fe20000000000 */
[----:B------:R-:W-:Y:S01]  /*92650*/  ULDC.64 UR14, c[0x0][0x228] ;  /* 0x00008a00000e7ab9 */ /* 0x000fe20000000a00 */
[----:B------:R0:W-:Y:S01]  /*92660*/  STL.64 [R1+0x610], R20 ;  /* 0x0006101401007387 */ /* 0x0001e20000100a00 */
[----:B------:R-:W-:Y:S01]  /*92670*/  LOP3.LUT R13, R13, 0xffefffff, RZ, 0xc0, !PT ;  /* 0xffefffff0d0d7812 */ /* 0x000fe200078ec0ff */
[----:B------:R-:W-:Y:S01]  /*92680*/  ULDC.64 UR8, c[0x0][0x228] ;  /* 0x00008a0000087ab9 */ /* 0x000fe20000000a00 */
[----:B------:R-:W-:Y:S01]  /*92690*/  MOV R22, UR43 ;  /* 0x0000002b00167c02 */ /* 0x000fe20008000f00 */
[----:B------:R-:W-:Y:S01]  /*926a0*/  ULDC.64 UR20, c[0x0][0x228] ;  /* 0x00008a0000147ab9 */ /* 0x000fe20000000a00 */
[----:B------:R-:W-:-:S02]  /*926b0*/  @P1 LOP3.LUT R13, R13, 0x100000, RZ, 0xfc, !PT ;  /* 0x001000000d0d1812 */ /* 0x000fc400078efcff */
[----:B------:R-:W-:Y:S02]  /*926c0*/  ISETP.LT.AND P1, PT, R7, UR4, !P0 ;  /* 0x0000000407007c0c */ /* 0x000fe4000c721270 */
[----:B------:R-:W-:Y:S02]  /*926d0*/  ISETP.LT.AND P0, PT, R6, UR24, !P0 ;  /* 0x0000001806007c0c */ /* 0x000fe4000c701270 */
[----:B------:R-:W-:-:S09]  /*926e0*/  LOP3.LUT R13, R13, 0xfff7ffff, RZ, 0xc0, !PT ;  /* 0xfff7ffff0d0d7812 */ /* 0x000fd200078ec0ff */
[----:B------:R-:W-:-:S04]  /*926f0*/  @P1 LOP3.LUT R13, R13, 0x80000, RZ, 0xfc, !PT ;  /* 0x000800000d0d1812 */ /* 0x000fc800078efcff */
[----:B------:R-:W-:-:S04]  /*92700*/  LOP3.LUT R13, R13, 0xfffbffff, RZ, 0xc0, !PT ;  /* 0xfffbffff0d0d7812 */ /* 0x000fc800078ec0ff */
[----:B------:R-:W-:Y:S02]  /*92710*/  @P0 LOP3.LUT R13, R13, 0x40000, RZ, 0xfc, !PT ;  /* 0x000400000d0d0812 */ /* 0x000fe400078efcff */
[----:B------:R-:W-:Y:S02]  /*92720*/  ISETP.GE.AND P0, PT, R16, UR41, PT ;  /* 0x0000002910007c0c */ /* 0x000fe4000bf06270 */
[----:B------:R-:W-:Y:S01]  /*92730*/  LOP3.LUT R13, R13, 0xfffdffff, RZ, 0xc0, !PT ;  /* 0xfffdffff0d0d7812 */ /* 0x000fe200078ec0ff */
[----:B------:R-:W-:Y:S01]  /*92740*/  VIADD R16, R0, 0x14e ;  /* 0x0000014e00107836 */ /* 0x000fe20000000000 */
[----:B------:R-:W-:Y:S01]  /*92750*/  ISETP.LT.AND P1, PT, R7, UR12, !P0 ;  /* 0x0000000c07007c0c */ /* 0x000fe2000c721270 */
[----:B------:R-:W-:Y:S01]  /*92760*/  UMOV UR50, UR14 ;  /* 0x0000000e00327c82 */ /* 0x000fe20008000000 */
[----:B------:R-:W-:Y:S01]  /*92770*/  ISETP.LT.AND P0, PT, R6, UR10, !P0 ;  /* 0x0000000a06007c0c */ /* 0x000fe2000c701270 */
[----:B------:R-:W-:Y:S01]  /*92780*/  UMOV UR42, UR15 ;  /* 0x0000000f002a7c82 */ /* 0x000fe20008000000 */
[----:B------:R-:W-:Y:S01]  /*92790*/  ULDC.64 UR14, c[0x0][0x228] ;  /* 0x00008a00000e7ab9 */ /* 0x000fe20000000a00 */
[----:B0-----:R-:W-:Y:S01]  /*927a0*/  MOV R20, UR45 ;  /* 0x0000002d00147c02 */ /* 0x001fe20008000f00 */
[----:B------:R0:W-:Y:S01]  /*927b0*/  STL.64 [R1+0x608], R18 ;  /* 0x0006081201007387 */ /* 0x0001e20000100a00 */
[----:B------:R-:W-:Y:S01]  /*927c0*/  LOP3.LUT R12, R12, 0x7fffffff, RZ, 0xc0, !PT ;  /* 0x7fffffff0c0c7812 */ /* 0x000fe200078ec0ff */
[----:B------:R-:W-:Y:S01]  /*927d0*/  UMOV UR4, UR20 ;  /* 0x0000001400047c82 */ /* 0x000fe20008000000 */
[----:B------:R-:W-:Y:S01]  /*927e0*/  UMOV UR52, UR21 ;  /* 0x0000001500347c82 */ /* 0x000fe20008000000 */
[----:B------:R-:W-:-:S03]  /*927f0*/  ULDC.64 UR40, c[0x0][0x228] ;  /* 0x00008a0000287ab9 */ /* 0x000fc60000000a00 */
[----:B------:R-:W-:Y:S01]  /*92800*/  @P1 LOP3.LUT R13, R13, 0x20000, RZ, 0xfc, !PT ;  /* 0x000200000d0d1812 */ /* 0x000fe200078efcff */
[----:B------:R-:W-:Y:S01]  /*92810*/  UMOV UR45, UR34 ;  /* 0x00000022002d7c82 */ /* 0x000fe20008000000 */
[----:B------:R-:W-:Y:S01]  /*92820*/  ULDC.64 UR34, c[0x0][0x228] ;  /* 0x00008a0000227ab9 */ /* 0x000fe20000000a00 */
[----:B------:R-:W-:Y:S01]  /*92830*/  MOV R21, UR42 ;  /* 0x0000002a00157c02 */ /* 0x000fe20008000f00 */
[----:B------:R-:W-:Y:S01]  /*92840*/  ULDC.64 UR42, c[0x0][0x228] ;  /* 0x00008a00002a7ab9 */ /* 0x000fe20000000a00 */
[----:B------:R-:W-:Y:S01]  /*92850*/  LOP3.LUT R13, R13, 0xfffeffff, RZ, 0xc0, !PT ;  /* 0xfffeffff0d0d7812 */ /* 0x000fe200078ec0ff */
[----:B------:R-:W-:-:S03]  /*92860*/  ULDC.64 UR20, c[0x0][0x228] ;  /* 0x00008a0000147ab9 */ /* 0x000fc60000000a00 */
[----:B------:R-:W-:Y:S02]  /*92870*/  @P0 LOP3.LUT R13, R13, 0x10000, RZ, 0xfc, !PT ;  /* 0x000100000d0d0812 */ /* 0x000fe400078efcff */
[----:B------:R-:W-:Y:S02]  /*92880*/  ISETP.GE.AND P0, PT, R17, UR33, PT ;  /* 0x0000002111007c0c */ /* 0x000fe4000bf06270 */
[----:B------:R-:W-:Y:S01]  /*92890*/  LOP3.LUT R13, R13, 0xffff7fff, RZ, 0xc0, !PT ;  /* 0xffff7fff0d0d7812 */ /* 0x000fe200078ec0ff */
[----:B------:R-:W-:Y:S01]  /*928a0*/  VIADD R17, R0, 0x14c ;  /* 0x0000014c00117836 */ /* 0x000fe20000000000 */
[----:B------:R-:W-:Y:S02]  /*928b0*/  ISETP.LT.AND P1, PT, R7, UR38, !P0 ;  /* 0x0000002607007c0c */ /* 0x000fe4000c721270 */
[----:B0-----:R-:W-:Y:S02]  /*928c0*/  MOV R19, UR44 ;  /* 0x0000002c00137c02 */ /* 0x001fe40008000f00 */
[----:B------:R-:W-:Y:S01]  /*928d0*/  MOV R18, UR58 ;  /* 0x0000003a00127c02 */ /* 0x000fe20008000f00 */
[----:B------:R-:W-:Y:S01]  /*928e0*/  UMOV UR55, UR43 ;  /* 0x0000002b00377c82 */ /* 0x000fe20008000000 */
[----:B------:R-:W-:Y:S01]  /*928f0*/  ISETP.LT.AND P0, PT, R6, UR57, !P0 ;  /* 0x0000003906007c0c */ /* 0x000fe2000c701270 */
[----:B------:R-:W-:Y:S01]  /*92900*/  UMOV UR10, UR40 ;  /* 0x00000028000a7c82 */ /* 0x000fe20008000000 */
[----:B------:R-:W-:-:S05]  /*92910*/  ULDC.64 UR32, c[0x0][0x228] ;  /* 0x00008a0000207ab9 */ /* 0x000fca0000000a00 */
[----:B------:R-:W-:Y:S01]  /*92920*/  @P1 LOP3.LUT R13, R13, 0x8000, RZ, 0xfc, !PT ;  /* 0x000080000d0d1812 */ /* 0x000fe200078efcff */
[----:B------:R-:W-:Y:S01]  /*92930*/  UMOV UR44, UR42 ;  /* 0x0000002a002c7c82 */ /* 0x000fe20008000000 */
[----:B------:R-:W-:Y:S02]  /*92940*/  ULDC.64 UR58, c[0x0][0x228] ;  /* 0x00008a00003a7ab9 */ /* 0x000fe40000000a00 */
        /* <DEDUP_REMOVED lines=9> */
[----:B------:R-:W-:Y:S01]  /*929e0*/  ISETP.GE.AND P0, PT, R17, UR13, PT ;  /* 0x0000000d11007c0c */ /* 0x000fe2000bf06270 */
[----:B------:R-:W-:-:S08]  /*929f0*/  ULDC.64 UR24, c[0x0][0x228] ;  /* 0x00008a0000187ab9 */ /* 0x000fd00000000a00 */
[----:B------:R-:W-:Y:S01]  /*92a00*/  @P2 LOP3.LUT R13, R13, 0x2000, RZ, 0xfc, !PT ;  /* 0x000020000d0d2812 */ /* 0x000fe200078efcff */
[----:B------:R-:W-:Y:S01]  /*92a10*/  VIADD R17, R0, 0x148 ;  /* 0x0000014800117836 */ /* 0x000fe20000000000 */
[----:B------:R-:W-:Y:S01]  /*92a20*/  ULDC.64 UR58, c[0x0][0x228] ;  /* 0x00008a00003a7ab9 */ /* 0x000fe20000000a00 */
[----:B------:R-:W-:Y:S01]  /*92a30*/  ULDC.64 UR12, c[0x0][0x228] ;  /* 0x00008a00000c7ab9 */ /* 0x000fe20000000a00 */
[----:B------:R-:W-:-:S04]  /*92a40*/  LOP3.LUT R13, R13, 0xffffefff, RZ, 0xc0, !PT ;  /* 0xffffefff0d0d7812 */ /* 0x000fc800078ec0ff */
[----:B------:R-:W-:Y:S02]  /*92a50*/  @P1 LOP3.LUT R13, R13, 0x1000, RZ, 0xfc, !PT ;  /* 0x000010000d0d1812 */ /* 0x000fe400078efcff */
[----:B------:R-:W-:Y:S02]  /*92a60*/  ISETP.LT.AND P1, PT, R7, UR30, !P0 ;  /* 0x0000001e07007c0c */ /* 0x000fe4000c721270 */
[----:B------:R-:W-:Y:S02]  /*92a70*/  ISETP.LT.AND P0, PT, R6, UR50, !P0 ;  /* 0x0000003206007c0c */ /* 0x000fe4000c701270 */
[----:B------:R-:W-:-:S09]  /*92a80*/  LOP3.LUT R13, R13, 0xfffff7ff, RZ, 0xc0, !PT ;  /* 0xfffff7ff0d0d7812 */ /* 0x000fd200078ec0ff */
[----:B------:R-:W-:-:S04]  /*92a90*/  @P1 LOP3.LUT R13, R13, 0x800, RZ, 0xfc, !PT ;  /* 0x000008000d0d1812 */ /* 0x000fc800078efcff */
[----:B------:R-:W-:-:S04]  /*92aa0*/  LOP3.LUT R13, R13, 0xfffffbff, RZ, 0xc0, !PT ;  /* 0xfffffbff0d0d7812 */ /* 0x000fc800078ec0ff */
[----:B------:R-:W-:Y:S02]  /*92ab0*/  @P0 LOP3.LUT R13, R13, 0x400, RZ, 0xfc, !PT ;  /* 0x000004000d0d0812 */ /* 0x000fe400078efcff */
[----:B------:R-:W-:-:S04]  /*92ac0*/  ISETP.GE.AND P0, PT, R16, UR39, PT ;  /* 0x0000002710007c0c */ /* 0x000fc8000bf06270 */
        /* <DEDUP_REMOVED lines=8> */
[C---:B------:R-:W-:Y:S01]  /*92b50*/  VIADD R16, R0.reuse, 0x146 ;  /* 0x0000014600107836 */ /* 0x040fe20000000000 */
[----:B------:R-:W-:Y:S01]  /*92b60*/  ISETP.LT.AND P1, PT, R7, UR36, !P0 ;  /* 0x0000002407007c0c */ /* 0x000fe2000c721270 */
[----:B------:R-:W-:Y:S01]  /*92b70*/  VIADD R17, R0, 0x144 ;  /* 0x0000014400117836 */ /* 0x000fe20000000000 */
[----:B------:R-:W-:Y:S01]  /*92b80*/  ISETP.LT.AND P0, PT, R6, UR56, !P0 ;  /* 0x0000003806007c0c */ /* 0x000fe2000c701270 */
[----:B------:R-:W-:Y:S01]  /*92b90*/  UMOV UR42, UR58 ;  /* 0x0000003a002a7c82 */ /* 0x000fe20008000000 */
[----:B------:R-:W-:Y:S01]  /*92ba0*/  UMOV UR57, UR12 ;  /* 0x0000000c00397c82 */ /* 0x000fe20008000000 */
[----:B------:R-:W-:Y:S01]  /*92bb0*/  UMOV UR53, UR13 ;  /* 0x0000000d00357c82 */ /* 0x000fe20008000000 */
[----:B------:R-:W-:Y:S01]  /*92bc0*/  ULDC.64 UR12, c[0x0][0x228] ;  /* 0x00008a00000c7ab9 */ /* 0x000fe20000000a00 */
[----:B------:R-:W-:Y:S01]  /*92bd0*/  UMOV UR38, UR59 ;  /* 0x0000003b00267c82 */ /* 0x000fe20008000000 */
[----:B------:R-:W-:Y:S01]  /*92be0*/  ULDC.64 UR58, c[0x0][0x228] ;  /* 0x00008a00003a7ab9 */ /* 0x000fe20000000a00 */
[----:B------:R-:W-:-:S04]  /*92bf0*/  ULDC.64 UR16, c[0x0][0x228] ;  /* 0x00008a0000107ab9 */ /* 0x000fc80000000a00 */
        /* <DEDUP_REMOVED lines=31> */
[----:B------:R-:W-:Y:S01]  /*92df0*/  ISETP.GE.AND P0, PT, R17, UR23, PT ;  /* 0x0000001711007c0c */ /* 0x000fe2000bf06270 */
[C---:B------:R-:W-:Y:S01]  /*92e00*/  VIADD R16, R0.reuse, 0x13e ;  /* 0x0000013e00107836 */ /* 0x040fe20000000000 */
[----:B------:R-:W-:Y:S01]  /*92e10*/  UMOV UR56, UR58 ;  /* 0x0000003a00387c82 */ /* 0x000fe20008000000 */
[----:B------:R-:W-:Y:S01]  /*92e20*/  VIADD R17, R0, 0x13c ;  /* 0x0000013c00117836 */ /* 0x000fe20000000000 */
[----:B------:R-:W-:Y:S01]  /*92e30*/  ISETP.LT.AND P1, PT, R7, UR34, !P0 ;  /* 0x0000002207007c0c */ /* 0x000fe2000c721270 */
[----:B------:R-:W-:Y:S01]  /*92e40*/  UMOV UR11, UR14 ;  /* 0x0000000e000b7c82 */ /* 0x000fe20008000000 */
[----:B------:R-:W-:Y:S01]  /*92e50*/  ISETP.LT.AND P0, PT, R6, UR44, !P0 ;  /* 0x0000002c06007c0c */ /* 0x000fe2000c701270 */
[----:B------:R-:W-:Y:S01]  /*92e60*/  UMOV UR39, UR15 ;  /* 0x0000000f00277c82 */ /* 0x000fe20008000000 */
[----:B------:R-:W-:Y:S01]  /*92e70*/  ULDC.64 UR14, c[0x0][0x228] ;  /* 0x00008a00000e7ab9 */ /* 0x000fe20000000a00 */
[----:B------:R-:W-:Y:S01]  /*92e80*/  UMOV UR36, UR59 ;  /* 0x0000003b00247c82 */ /* 0x000fe20008000000 */
[----:B------:R-:W-:Y:S01]  /*92e90*/  ULDC.64 UR58, c[0x0][0x228] ;  /* 0x00008a00003a7ab9 */ /* 0x000fe20000000a00 */
[----:B------:R-:W-:-:S06]  /*92ea0*/  ULDC.64 UR22, c[0x0][0x228] ;  /* 0x00008a0000167ab9 */ /* 0x000fcc0000000a00 */
[----:B------:R-:W-:Y:S01]  /*92eb0*/  @P1 LOP3.LUT R12, R12, 0x80000000, RZ, 0xfc, !PT ;  /* 0x800000000c0c1812 */ /* 0x000fe200078efcff */
[----:B------:R-:W-:-:S03]  /*92ec0*/  ULDC.64 UR44, c[0x0][0x228] ;  /* 0x00008a00002c7ab9 */ /* 0x000fc60000000a00 */
        /* <DEDUP_REMOVED lines=13> */
[----:B------:R-:W-:Y:S02]  /*92fa0*/  ULDC.64 UR28, c[0x0][0x228] ;  /* 0x00008a00001c7ab9 */ /* 0x000fe40000000a00 */
        /* <DEDUP_REMOVED lines=16> */
[----:B------:R-:W-:-:S08]  /*930b0*/  ULDC.64 UR34, c[0x0][0x228] ;  /* 0x00008a0000227ab9 */ /* 0x000fd00000000a00 */
        /* <DEDUP_REMOVED lines=9> */
[----:B------:R-:W-:Y:S01]  /*93150*/  ULDC.64 UR6, c[0x0][0x228] ;  /* 0x00008a0000067ab9 */ /* 0x000fe20000000a00 */
[----:B------:R-:W-:-:S09]  /*93160*/  ULDC.64 UR42, c[0x0][0x228] ;  /* 0x00008a00002a7ab9 */ /* 0x000fd20000000a00 */
        /* <DEDUP_REMOVED lines=10> */
[----:B------:R-:W-:-:S09]  /*93210*/  ISETP.GE.AND P0, PT, R17, UR21, PT ;  /* 0x0000001511007c0c */ /* 0x000fd2000bf06270 */
        /* <DEDUP_REMOVED lines=14> */
[----:B------:R-:W-:Y:S01]  /*93300*/  LOP3.LUT R12, R12, 0xfffdffff, RZ, 0xc0, !PT ;  /* 0xfffdffff0c0c7812 */ /* 0x000fe200078ec0ff */
[----:B------:R-:W-:Y:S01]  /*93310*/  VIADD R16, R0, 0x12e ;  /* 0x0000012e00107836 */ /* 0x000fe20000000000 */
[----:B------:R-:W-:Y:S01]  /*93320*/  UMOV UR48, UR20 ;  /* 0x0000001400307c82 */ /* 0x000fe20008000000 */
[----:B------:R-:W-:Y:S01]  /*93330*/  IMAD.U32 R168, RZ, RZ, UR21 ;  /* 0x00000015ffa87e24 */ /* 0x000fe2000f8e00ff */
        /* <DEDUP_REMOVED lines=11> */
[----:B------:R-:W-:-:S10]  /*933f0*/  ULDC.64 UR24, c[0x0][0x228] ;  /* 0x00008a0000187ab9 */ /* 0x000fd40000000a00 */
        /* <DEDUP_REMOVED lines=9> */
[----:B------:R-:W-:Y:S01]  /*93490*/  IMAD.U32 R167, RZ, RZ, UR57 ;  /* 0x00000039ffa77e24 */ /* 0x000fe2000f8e00ff */
[----:B------:R-:W-:Y:S01]  /*934a0*/  ISETP.GE.AND P0, PT, R17, UR17, PT ;  /* 0x0000001111007c0c */ /* 0x000fe2000bf06270 */
[----:B------:R-:W-:-:S08]  /*934b0*/  ULDC.64 UR12, c[0x0][0x228] ;  /* 0x00008a00000c7ab9 */ /* 0x000fd00000000a00 */
[----:B------:R-:W-:Y:S01]  /*934c0*/  @P2 LOP3.LUT R12, R12, 0x2000, RZ, 0xfc, !PT ;  /* 0x000020000c0c2812 */ /* 0x000fe200078efcff */
[----:B------:R-:W-:Y:S01]  /*934d0*/  VIADD R17, R0, 0x128 ;  /* 0x0000012800117836 */ /* 0x000fe20000000000 */
[----:B------:R-:W-:Y:S01]  /*934e0*/  ULDC.64 UR56, c[0x0][0x228] ;  /* 0x00008a0000387ab9 */ /* 0x000fe20000000a00 */
[----:B------:R-:W-:Y:S01]  /*934f0*/  LOP3.LUT R11, R11, 0x7fffffff, RZ, 0xc0, !PT ;  /* 0x7fffffff0b0b7812 */ /* 0x000fe200078ec0ff */
[----:B------:R-:W-:Y:S01]  /*93500*/  ULDC.64 UR16, c[0x0][0x228] ;  /* 0x00008a0000107ab9 */ /* 0x000fe20000000a00 */
[----:B------:R-:W-:-:S04]  /*93510*/  LOP3.LUT R12, R12, 0xffffefff, RZ, 0xc0, !PT ;  /* 0xffffefff0c0c7812 */ /* 0x000fc800078ec0ff */
[----:B------:R-:W-:Y:S02]  /*93520*/  @P1 LOP3.LUT R12, R12, 0x1000, RZ, 0xfc, !PT ;  /* 0x000010000c0c1812 */ /* 0x000fe400078efcff */
[----:B------:R-:W-:Y:S02]  /*93530*/  ISETP.LT.AND P1, PT, R7, UR22, !P0 ;  /* 0x0000001607007c0c */ /* 0x000fe4000c721270 */
[----:B------:R-:W-:Y:S01]  /*93540*/  ISETP.LT.AND P0, PT, R6, UR60, !P0 ;  /* 0x0000003c06007c0c */ /* 0x000fe2000c701270 */
[----:B------:R-:W-:Y:S01]  /*93550*/  UMOV UR11, UR56 ;  /* 0x00000038000b7c82 */ /* 0x000fe20008000000 */
[----:B------:R-:W-:Y:S01]  /*93560*/  LOP3.LUT R12, R12, 0xfffff7ff, RZ, 0xc0, !PT ;  /* 0xfffff7ff0c0c7812 */ /* 0x000fe200078ec0ff */
[----:B------:R-:W-:Y:S01]  /*93570*/  UMOV UR33, UR16 ;  /* 0x0000001000217c82 */ /* 0x000fe20008000000 */
[----:B------:R-:W-:Y:S01]  /*93580*/  IMAD.U32 R165, RZ, RZ, UR17 ;  /* 0x00000011ffa57e24 */ /* 0x000fe2000f8e00ff */
[----:B------:R-:W-:Y:S01]  /*93590*/  ULDC.64 UR16, c[0x0][0x228] ;  /* 0x00008a0000107ab9 */ /* 0x000fe20000000a00 */
[----:B------:R-:W-:Y:S01]  /*935a0*/  UMOV UR32, UR43 ;  /* 0x0000002b00207c82 */ /* 0x000fe20008000000 */
[----:B------:R-:W-:-:S02]  /*935b0*/  LOP3.LUT R10, R10, 0x7fffffff, RZ, 0xc0, !PT ;  /* 0x7fffffff0a0a7812 */ /* 0x000fc400078ec0ff */
[----:B------:R-:W-:Y:S01]  /*935c0*/  R2UR UR58, R18 ;  /* 0x00000000123a72ca */ /* 0x000fe200000e0000 */
[----:B------:R-:W-:Y:S01]  /*935d0*/  UMOV UR40, UR41 ;  /* 0x0000002900287c82 */ /* 0x000fe20008000000 */
[----:B------:R-:W-:Y:S02]  /*935e0*/  @P1 LOP3.LUT R12, R12, 0x800, RZ, 0xfc, !PT ;  /* 0x000008000c0c1812 */ /* 0x000fe400078efcff */
[----:B------:R-:W-:Y:S01]  /*935f0*/  R2UR UR44, R19 ;  /* 0x00000000132c72ca */ /* 0x000fe200000e0000 */
[----:B------:R-:W-:Y:S01]  /*93600*/  STL.64 [R1+0x600], R14 ;  /* 0x0006000e01007387 */ /* 0x000fe20000100a00 */
[----:B------:R-:W-:Y:S02]  /*93610*/  LOP3.LUT R12, R12, 0xfffffbff, RZ, 0xc0, !PT ;  /* 0xfffffbff0c0c7812 */ /* 0x000fe400078ec0ff */
[----:B------:R-:W-:Y:S02]  /*93620*/  LOP3.LUT R9, R9, 0x7fffffff, RZ, 0xc0, !PT ;  /* 0x7fffffff09097812 */ /* 0x000fe400078ec0ff */
[----:B------:R-:W-:-:S02]  /*93630*/  LOP3.LUT R8, R8, 0x7fffffff, RZ, 0xc0, !PT ;  /* 0x7fffffff08087812 */ /* 0x000fc400078ec0ff */
[----:B------:R-:W-:Y:S01]  /*93640*/  R2UR UR42, R21 ;  /* 0x00000000152a72ca */ /* 0x000fe200000e0000 */
[----:B------:R-:W-:Y:S01]  /*93650*/  IMAD.U32 R166, RZ, RZ, UR57 ;  /* 0x00000039ffa67e24 */ /* 0x000fe2000f8e00ff */
[----:B------:R-:W-:Y:S01]  /*93660*/  @P0 LOP3.LUT R12, R12, 0x400, RZ, 0xfc, !PT ;  /* 0x000004000c0c0812 */ /* 0x000fe200078efcff */
[----:B------:R-:W-:Y:S01]  /*93670*/  ULDC.64 UR60, c[0x0][0x228] ;  /* 0x00008a00003c7ab9 */ /* 0x000fe20000000a00 */
[----:B------:R-:W-:Y:S02]  /*93680*/  ISETP.GE.AND P0, PT, R16, UR31, PT ;  /* 0x0000001f10007c0c */ /* 0x000fe4000bf06270 */
[----:B------:R-:W-:Y:S01]  /*93690*/  LOP3.LUT R12, R12, 0xfffffdff, RZ, 0xc0, !PT ;  /* 0xfffffdff0c0c7812 */ /* 0x000fe200078ec0ff */
[----:B------:R-:W-:Y:S01]  /*936a0*/  VIADD R16, R0, 0x126 ;  /* 0x0000012600107836 */ /* 0x000fe20000000000 */
[----:B------:R-:W-:Y:S01]  /*936b0*/  ISETP.LT.AND P1, PT, R7, UR18, !P0 ;  /* 0x0000001207007c0c */ /* 0x000fe2000c721270 */
[----:B------:R-:W-:Y:S01]  /*936c0*/  ULDC.64 UR30, c[0x0][0x228] ;  /* 0x00008a00001e7ab9 */ /* 0x000fe20000000a00 */
[----:B------:R-:W-:-:S11]  /*936d0*/  ISETP.LT.AND P0, PT, R6, UR4, !P0 ;  /* 0x0000000406007c0c */ /* 0x000fd6000c701270 */
        /* <DEDUP_REMOVED lines=17> */
[----:B------:R-:W-:Y:S01]  /*937f0*/  IMAD.U32 R164, RZ, RZ, UR31 ;  /* 0x0000001fffa47e24 */ /* 0x000fe2000f8e00ff */
[----:B------:R-:W-:Y:S01]  /*93800*/  ISETP.LT.AND P1, PT, R6, UR49, !P0 ;  /* 0x0000003106007c0c */ /* 0x000fe2000c721270 */
[----:B------:R-:W-:Y:S01]  /*93810*/  ULDC.64 UR30, c[0x0][0x228] ;  /* 0x00008a00001e7ab9 */ /* 0x000fe20000000a00 */
[----:B------:R-:W-:Y:S01]  /*93820*/  ISETP.GE.AND P0, PT, R17, UR19, PT ;  /* 0x0000001311007c0c */ /* 0x000fe2000bf06270 */
[----:B------:R-:W-:-:S08]  /*93830*/  ULDC.64 UR22, c[0x0][0x228] ;  /* 0x00008a0000167ab9 */ /* 0x000fd00000000a00 */
[----:B------:R-:W-:Y:S01]  /*93840*/  @P2 LOP3.LUT R12, R12, 0x20, RZ, 0xfc, !PT ;  /* 0x000000200c0c2812 */ /* 0x000fe200078efcff */
[----:B------:R-:W-:Y:S01]  /*93850*/  VIADD R17, R0, 0x120 ;  /* 0x0000012000117836 */ /* 0x000fe20000000000 */
[----:B------:R-:W-:Y:S01]  /*93860*/  UMOV UR10, UR30 ;  /* 0x0000001e000a7c82 */ /* 0x000fe20008000000 */
[----:B------:R-:W-:Y:S01]  /*93870*/  ULDC.64 UR18, c[0x0][0x228] ;  /* 0x00008a0000127ab9 */ /* 0x000fe20000000a00 */
[----:B------:R-:W-:-:S04]  /*93880*/  LOP3.LUT R12, R12, 0xffffffef, RZ, 0xc0, !PT ;  /* 0xffffffef0c0c7812 */ /* 0x000fc800078ec0ff */
[----:B------:R-:W-:Y:S02]  /*93890*/  @P1 LOP3.LUT R12, R12, 0x10, RZ, 0xfc, !PT ;  /* 0x000000100c0c1812 */ /* 0x000fe400078efcff */
[----:B------:R-:W-:Y:S02]  /*938a0*/  ISETP.LT.AND P1, PT, R7, UR8, !P0 ;  /* 0x0000000807007c0c */ /* 0x000fe4000c721270 */
[----:B------:R-:W-:Y:S01]  /*938b0*/  ISETP.LT.AND P0, PT, R6, UR48, !P0 ;  /* 0x0000003006007c0c */ /* 0x000fe2000c701270 */
[----:B------:R-:W-:Y:S01]  /*938c0*/  UMOV UR30, UR18 ;  /* 0x00000012001e7c82 */ /* 0x000fe20008000000 */
[----:B------:R-:W-:Y:S01]  /*938d0*/  LOP3.LUT R12, R12, 0xfffffff7, RZ, 0xc0, !PT ;  /* 0xfffffff70c0c7812 */ /* 0x000fe200078ec0ff */
[----:B------:R-:W-:Y:S01]  /*938e0*/  IMAD.U32 R162, RZ, RZ, UR19 ;  /* 0x00000013ffa27e24 */ /* 0x000fe2000f8e00ff */
[----:B------:R-:W-:Y:S01]  /*938f0*/  ULDC.64 UR18, c[0x0][0x228] ;  /* 0x00008a0000127ab9 */ /* 0x000fe20000000a00 */
[----:B------:R-:W-:-:S06]  /*93900*/  ULDC.64 UR48, c[0x0][0x228] ;  /* 0x00008a0000307ab9 */ /* 0x000fcc0000000a00 */
[----:B------:R-:W-:-:S04]  /*93910*/  @P1 LOP3.LUT R12, R12, 0x8, RZ, 0xfc, !PT ;  /* 0x000000080c0c1812 */ /* 0x000fc800078efcff */
[----:B------:R-:W-:-:S04]  /*93920*/  LOP3.LUT R12, R12, 0xfffffffb, RZ, 0xc0, !PT ;  /* 0xfffffffb0c0c7812 */ /* 0x000fc800078ec0ff */
[----:B------:R-:W-:Y:S02]  /*93930*/  @P0 LOP3.LUT R12, R12, 0x4, RZ, 0xfc, !PT ;  /* 0x000000040c0c0812 */ /* 0x000fe400078efcff */
        /* <DEDUP_REMOVED lines=9> */
[----:B------:R-:W-:Y:S01]  /*939d0*/  ISETP.GE.AND P0, PT, R17, UR7, PT ;  /* 0x0000000711007c0c */ /* 0x000fe2000bf06270 */
[----:B------:R-:W-:Y:S01]  /*939e0*/  VIADD R17, R0, 0x11c ;  /* 0x0000011c00117836 */ /* 0x000fe20000000000 */
[----:B------:R-:W-:Y:S02]  /*939f0*/  ULDC.64 UR6, c[0x0][0x228] ;  /* 0x00008a0000067ab9 */ /* 0x000fe40000000a00 */
[----:B------:R-:W-:Y:S02]  /*93a00*/  ISETP.LT.AND P1, PT, R7, UR24, !P0 ;  /* 0x0000001807007c0c */ /* 0x000fe4000c721270 */
        /* <DEDUP_REMOVED lines=80> */
[----:B------:R-:W-:Y:S01]  /*93f10*/  IMAD.U32 R154, RZ, RZ, UR15 ;  /* 0x0000000fff9a7e24 */ /* 0x000fe2000f8e00ff */
[----:B------:R-:W-:Y:S01]  /*93f20*/  ULDC.64 UR14, c[0x0][0x228] ;  /* 0x00008a00000e7ab9 */ /* 0x000fe20000000a00 */
[----:B------:R-:W-:Y:S01]  /*93f30*/  IMAD.U32 R156, RZ, RZ, UR25 ;  /* 0x00000019ff9c7e24 */ /* 0x000fe2000f8e00ff */
[----:B------:R-:W-:Y:S01]  /*93f40*/  ULDC.64 UR24, c[0x0][0x228] ;  /* 0x00008a0000187ab9 */ /* 0x000fe20000000a00 */
[----:B------:R-:W-:-:S05]  /*93f50*/  ULDC.64 UR18, c[0x0][0x228] ;  /* 0x00008a0000127ab9 */ /* 0x000fca0000000a00 */
        /* <DEDUP_REMOVED lines=15> */
[----:B------:R-:W-:Y:S01]  /*94050*/  ULDC.64 UR8, c[0x0][0x228] ;  /* 0x00008a0000087ab9 */ /* 0x000fe20000000a00 */
[----:B------:R-:W-:Y:S02]  /*94060*/  LOP3.LUT R11, R11, 0xffffefff, RZ, 0xc0, !PT ;  /* 0xffffefff0b0b7812 */ /* 0x000fe400078ec0ff */
[----:B------:R-:W-:Y:S02]  /*94070*/  R2UR UR56, R23 ;  /* 0x00000000173872ca */ /* 0x000fe400000e0000 */
[----:B------:R-:W-:Y:S01]  /*94080*/  R2UR UR43, R22 ;  /* 0x00000000162b72ca */ /* 0x000fe200000e0000 */
[----:B------:R-:W-:Y:S01]  /*94090*/  UMOV UR41, UR45 ;  /* 0x0000002d00297c82 */ /* 0x000fe20008000000 */
[----:B------:R-:W-:Y:S01]  /*940a0*/  @P1 LOP3.LUT R11, R11, 0x1000, RZ, 0xfc, !PT ;  /* 0x000010000b0b1812 */ /* 0x000fe200078efcff */
[----:B------:R-:W-:Y:S01]  /*940b0*/  STL [R1+0x2b6c], R13 ;  /* 0x002b6c0d01007387 */ /* 0x000fe20000100800 */
[----:B------:R-:W-:Y:S01]  /*940c0*/  ISETP.LT.AND P1, PT, R7, UR16, !P0 ;  /* 0x0000001007007c0c */ /* 0x000fe2000c721270 */
[----:B------:R-:W-:Y:S01]  /*940d0*/  ULDC.64 UR22, c[0x0][0x228] ;  /* 0x00008a0000167ab9 */ /* 0x000fe20000000a00 */
[----:B------:R-:W-:-:S02]  /*940e0*/  ISETP.LT.AND P0, PT, R6, UR11, !P0 ;  /* 0x0000000b06007c0c */ /* 0x000fc4000c701270 */
[----:B------:R-:W-:-:S09]  /*940f0*/  LOP3.LUT R11, R11, 0xfffff7ff, RZ, 0xc0, !PT ;  /* 0xfffff7ff0b0b7812 */ /* 0x000fd200078ec0ff */
[----:B------:R-:W-:-:S04]  /*94100*/  @P1 LOP3.LUT R11, R11, 0x800, RZ, 0xfc, !PT ;  /* 0x000008000b0b1812 */ /* 0x000fc800078efcff */
[----:B------:R-:W-:-:S04]  /*94110*/  LOP3.LUT R11, R11, 0xfffffbff, RZ, 0xc0, !PT ;  /* 0xfffffbff0b0b7812 */ /* 0x000fc800078ec0ff */
[----:B------:R-:W-:Y:S02]  /*94120*/  @P0 LOP3.LUT R11, R11, 0x400, RZ, 0xfc, !PT ;  /* 0x000004000b0b0812 */ /* 0x000fe400078efcff */
[----:B------:R-:W-:Y:S02]  /*94130*/  ISETP.GE.AND P0, PT, R16, UR21, PT ;  /* 0x0000001510007c0c */ /* 0x000fe4000bf06270 */
[----:B------:R-:W-:Y:S01]  /*94140*/  LOP3.LUT R11, R11, 0xfffffdff, RZ, 0xc0, !PT ;  /* 0xfffffdff0b0b7812 */ /* 0x000fe200078ec0ff */
[----:B------:R-:W-:Y:S01]  /*94150*/  UMOV UR10, UR24 ;  /* 0x00000018000a7c82 */ /* 0x000fe20008000000 */
[----:B------:R-:W-:Y:S01]  /*94160*/  ISETP.LT.AND P1, PT, R7, UR14, !P0 ;  /* 0x0000000e07007c0c */ /* 0x000fe2000c721270 */
[----:B------:R-:W-:Y:S01]  /*94170*/  VIADD R16, R0, 0x106 ;  /* 0x0000010600107836 */ /* 0x000fe20000000000 */
[----:B------:R-:W-:Y:S01]  /*94180*/  ISETP.LT.AND P0, PT, R6, UR4, !P0 ;  /* 0x0000000406007c0c */ /* 0x000fe2000c701270 */
[----:B------:R-:W-:Y:S01]  /*94190*/  UMOV UR11, UR8 ;  /* 0x00000008000b7c82 */ /* 0x000fe20008000000 */
[----:B------:R-:W-:Y:S01]  /*941a0*/  IMAD.U32 R23, RZ, RZ, UR9 ;  /* 0x00000009ff177e24 */ /* 0x000fe2000f8e00ff */
[----:B------:R-:W-:Y:S01]  /*941b0*/  ULDC.64 UR8, c[0x0][0x228] ;  /* 0x00008a0000087ab9 */ /* 0x000fe20000000a00 */
[----:B------:R-:W-:-:S07]  /*941c0*/  ULDC.64 UR20, c[0x0][0x228] ;  /* 0x00008a0000147ab9 */ /* 0x000fce0000000a00 */
        /* <DEDUP_REMOVED lines=23> */
[----:B------:R-:W-:Y:S01]  /*94340*/  UMOV UR10, UR20 ;  /* 0x00000014000a7c82 */ /* 0x000fe20008000000 */
[----:B------:R-:W-:Y:S01]  /*94350*/  VIADD R17, R0, 0x100 ;  /* 0x0000010000117836 */ /* 0x000fe20000000000 */
        /* <DEDUP_REMOVED lines=15> */
[----:B------:R-:W-:Y:S01]  /*94450*/  IMAD.U32 R18, RZ, RZ, UR15 ;  /* 0x0000000fff127e24 */ /* 0x000fe2000f8e00ff */
[----:B------:R-:W-:Y:S01]  /*94460*/  ULDC.64 UR14, c[0x0][0x228] ;  /* 0x00008a00000e7ab9 */ /* 0x000fe20000000a00 */
[----:B------:R-:W-:Y:S01]  /*94470*/  ULDC.64 UR10, c[0x0][0x228] ;  /* 0x00008a00000a7ab9 */ /* 0x000fe20000000a00 */
[----:B------:R-:W-:Y:S01]  /*94480*/  R2UR UR45, R20 ;  /* 0x00000000142d72ca */ /* 0x000fe200000e0000 */
[----:B------:R-:W-:Y:S01]  /*94490*/  STL [R1+0x2b70], R12 ;  /* 0x002b700c01007387 */ /* 0x000fe20000100800 */
[----:B------:R-:W-:Y:S01]  /*944a0*/  IMAD.U32 R161, RZ, RZ, UR29 ;  /* 0x0000001dffa17e24 */ /* 0x000fe2000f8e00ff */
[----:B------:R-:W-:-:S04]  /*944b0*/  ULDC.64 UR18, c[0x0][0x228] ;  /* 0x00008a0000127ab9 */ /* 0x000fc80000000a00 */
[----:B------:R-:W-:Y:S01]  /*944c0*/  @P1 LOP3.LUT R11, R11, 0x2, RZ, 0xfc, !PT ;  /* 0x000000020b0b1812 */ /* 0x000fe200078efcff */
[----:B------:R-:W-:Y:S01]  /*944d0*/  UMOV UR8, UR10 ;  /* 0x0000000a00087c82 */ /* 0x000fe20008000000 */
[----:B------:R-:W-:Y:S01]  /*944e0*/  IMAD.U32 R159, RZ, RZ, UR11 ;  /* 0x0000000bff9f7e24 */ /* 0x000fe2000f8e00ff */
[----:B------:R-:W-:Y:S01]  /*944f0*/  ULDC.64 UR10, c[0x0][0x228] ;  /* 0x00008a00000a7ab9 */ /* 0x000fe20000000a00 */
[----:B------:R-:W-:Y:S01]  /*94500*/  LOP3.LUT R11, R11, 0xfffffffe, RZ, 0xc0, !PT ;  /* 0xfffffffe0b0b7812 */ /* 0x000fe200078ec0ff */
[----:B------:R-:W-:-:S03]  /*94510*/  ULDC.64 UR28, c[0x0][0x228] ;  /* 0x00008a00001c7ab9 */ /* 0x000fc60000000a00 */
        /* <DEDUP_REMOVED lines=9> */
[----:B------:R-:W-:-:S04]  /*945b0*/  ISETP.GE.AND P0, PT, R16, UR9, PT ;  /* 0x0000000910007c0c */ /* 0x000fc8000bf06270 */
[----:B------:R-:W-:Y:S02]  /*945c0*/  ISETP.LT.AND P2, PT, R7, UR14, !P0 ;  /* 0x0000000e07007c0c */ /* 0x000fe4000c741270 */
[----:B------:R-:W-:Y:S02]  /*945d0*/  ISETP.LT.AND P1, PT, R6, UR8, !P0 ;  /* 0x0000000806007c0c */ /* 0x000fe4000c721270 */
[----:B------:R-:W-:Y:S01]  /*945e0*/  LOP3.LUT R10, R10, 0xdfffffff, RZ, 0xc0, !PT ;  /* 0xdfffffff0a0a7812 */ /* 0x000fe200078ec0ff */
[----:B------:R-:W-:Y:S01]  /*945f0*/  UMOV UR4, UR10 ;  /* 0x0000000a00047c82 */ /* 0x000fe20008000000 */
[----:B------:R-:W-:Y:S01]  /*94600*/  ISETP.GE.AND P0, PT, R17, UR13, PT ;  /* 0x0000000d11007c0c */ /* 0x000fe2000bf06270 */
[----:B------:R-:W-:Y:S01]  /*94610*/  VIADD R16, R0, 0xfa ;  /* 0x000000fa00107836 */ /* 0x000fe20000000000 */
[----:B------:R-:W-:-:S05]  /*94620*/  ULDC.64 UR8, c[0x0][0x228] ;  /* 0x00008a0000087ab9 */ /* 0x000fca0000000a00 */
[----:B------:R-:W-:Y:S01]  /*94630*/  @P2 LOP3.LUT R10, R10, 0x20000000, RZ, 0xfc, !PT ;  /* 0x200000000a0a2812 */ /* 0x000fe200078efcff */
[----:B------:R-:W-:Y:S01]  /*94640*/  IMAD.U32 R155, RZ, RZ, UR11 ;  /* 0x0000000bff9b7e24 */ /* 0x000fe2000f8e00ff */
[----:B------:R-:W-:Y:S01]  /*94650*/  ULDC.64 UR10, c[0x0][0x228] ;  /* 0x00008a00000a7ab9 */ /* 0x000fe20000000a00 */
[----:B------:R-:W-:Y:S01]  /*94660*/  VIADD R17, R0, 0xf8 ;  /* 0x000000f800117836 */ /* 0x000fe20000000000 */
[----:B------:R-:W-:Y:S01]  /*94670*/  LOP3.LUT R10, R10, 0xefffffff, RZ, 0xc0, !PT ;  /* 0xefffffff0a0a7812 */ /* 0x000fe200078ec0ff */
[----:B------:R-:W-:-:S03]  /*94680*/  ULDC.64 UR12, c[0x0][0x228] ;  /* 0x00008a00000c7ab9 */ /* 0x000fc60000000a00 */
[----:B------:R-:W-:Y:S02]  /*94690*/  @P1 LOP3.LUT R10, R10, 0x10000000, RZ, 0xfc, !PT ;  /* 0x100000000a0a1812 */ /* 0x000fe400078efcff */
[----:B------:R-:W-:Y:S02]  /*946a0*/  ISETP.LT.AND P1, PT, R7, UR6, !P0 ;  /* 0x0000000607007c0c */ /* 0x000fe4000c721270 */
[----:B------:R-:W-:Y:S02]  /*946b0*/  ISETP.LT.AND P0, PT, R6, UR4, !P0 ;  /* 0x0000000406007c0c */ /* 0x000fe4000c701270 */
[----:B------:R-:W-:-:S09]  /*946c0*/  LOP3.LUT R10, R10, 0xf7ffffff, RZ, 0xc0, !PT ;  /* 0xf7ffffff0a0a7812 */ /* 0x000fd200078ec0ff */
[----:B------:R-:W-:-:S04]  /*946d0*/  @P1 LOP3.LUT R10, R10, 0x8000000, RZ, 0xfc, !PT ;  /* 0x080000000a0a1812 */ /* 0x000fc800078efcff */
[----:B------:R-:W-:-:S04]  /*946e0*/  LOP3.LUT R10, R10, 0xfbffffff, RZ, 0xc0, !PT ;  /* 0xfbffffff0a0a7812 */ /* 0x000fc800078ec0ff */
[----:B------:R-:W-:Y:S02]  /*946f0*/  @P0 LOP3.LUT R10, R10, 0x4000000, RZ, 0xfc, !PT ;  /* 0x040000000a0a0812 */ /* 0x000fe400078efcff */
[----:B------:R-:W-:Y:S01]  /*94700*/  ISETP.GE.AND P0, PT, R16, UR17, PT ;  /* 0x0000001110007c0c */ /* 0x000fe2000bf06270 */
[----:B------:R-:W-:Y:S01]  /*94710*/  UMOV UR4, UR10 ;  /* 0x0000000a00047c82 */ /* 0x000fe20008000000 */
[----:B------:R-:W-:Y:S01]  /*94720*/  LOP3.LUT R10, R10, 0xfdffffff, RZ, 0xc0, !PT ;  /* 0xfdffffff0a0a7812 */ /* 0x000fe200078ec0ff */
[----:B------:R-:W-:Y:S01]  /*94730*/  IMAD.U32 R20, RZ, RZ, UR11 ;  /* 0x0000000bff147e24 */ /* 0x000fe2000f8e00ff */
[----:B------:R-:W-:Y:S01]  /*94740*/  ISETP.LT.AND P1, PT, R7, UR8, !P0 ;  /* 0x0000000807007c0c */ /* 0x000fe2000c721270 */
[----:B------:R-:W-:Y:S01]  /*94750*/  ULDC.64 UR10, c[0x0][0x228] ;  /* 0x00008a00000a7ab9 */ /* 0x000fe20000000a00 */
[----:B------:R-:W-:Y:S01]  /*94760*/  ISETP.LT.AND P0, PT, R6, UR4, !P0 ;  /* 0x0000000406007c0c */ /* 0x000fe2000c701270 */
[----:B------:R-:W-:Y:S01]  /*94770*/  VIADD R16, R0, 0xf6 ;  /* 0x000000f600107836 */ /* 0x000fe20000000000 */
[----:B------:R0:W-:Y:S01]  /*94780*/  STL [R1+0x2b74], R11 ;  /* 0x002b740b01007387 */ /* 0x0001e20000100800 */
[----:B------:R-:W-:-:S08]  /*94790*/  ULDC.64 UR16, c[0x0][0x228] ;  /* 0x00008a0000107ab9 */ /* 0x000fd00000000a00 */
[----:B------:R-:W-:-:S04]  /*947a0*/  @P1 LOP3.LUT R10, R10, 0x2000000, RZ, 0xfc, !PT ;  /* 0x020000000a0a1812 */ /* 0x000fc800078efcff */
[----:B------:R-:W-:-:S04]  /*947b0*/  LOP3.LUT R10, R10, 0xfeffffff, RZ, 0xc0, !PT ;  /* 0xfeffffff0a0a7812 */ /* 0x000fc800078ec0ff */
[----:B------:R-:W-:Y:S02]  /*947c0*/  @P0 LOP3.LUT R10, R10, 0x1000000, RZ, 0xfc, !PT ;  /* 0x010000000a0a0812 */ /* 0x000fe400078efcff */
[----:B------:R-:W-:Y:S01]  /*947d0*/  ISETP.GE.AND P0, PT, R17, UR15, PT ;  /* 0x0000000f11007c0c */ /* 0x000fe2000bf06270 */
[----:B------:R-:W-:Y:S01]  /*947e0*/  UMOV UR4, UR10 ;  /* 0x0000000a00047c82 */ /* 0x000fe20008000000 */
[----:B------:R-:W-:Y:S01]  /*947f0*/  LOP3.LUT R10, R10, 0xff7fffff, RZ, 0xc0, !PT ;  /* 0xff7fffff0a0a7812 */ /* 0x000fe200078ec0ff */
[----:B------:R-:W-:Y:S01]  /*94800*/  ULDC.64 UR14, c[0x0][0x228] ;  /* 0x00008a00000e7ab9 */ /* 0x000fe20000000a00 */
[----:B------:R-:W-:Y:S02]  /*94810*/  ISETP.LT.AND P1, PT, R7, UR12, !P0 ;  /* 0x0000000c07007c0c */ /* 0x000fe4000c721270 */
[----:B------:R-:W-:-:S11]  /*94820*/  ISETP.LT.AND P0, PT, R6, UR4, !P0 ;  /* 0x0000000406007c0c */ /* 0x000fd6000c701270 */
[----:B------:R-:W-:-:S04]  /*94830*/  @P1 LOP3.LUT R10, R10, 0x800000, RZ, 0xfc, !PT ;  /* 0x008000000a0a1812 */ /* 0x000fc800078efcff */
[----:B------:R-:W-:-:S04]  /*94840*/  LOP3.LUT R10, R10, 0xffbfffff, RZ, 0xc0, !PT ;  /* 0xffbfffff0a0a7812 */ /* 0x000fc800078ec0ff */
[----:B------:R-:W-:Y:S02]  /*94850*/  @P0 LOP3.LUT R10, R10, 0x400000, RZ, 0xfc, !PT ;  /* 0x004000000a0a0812 */ /* 0x000fe400078efcff */
[----:B------:R-:W-:Y:S01]  /*94860*/  ISETP.GE.AND P0, PT, R16, UR7, PT ;  /* 0x0000000710007c0c */ /* 0x000fe2000bf06270 */
[----:B------:R-:W-:Y:S01]  /*94870*/  IMAD.U32 R19, RZ, RZ, UR11 ;  /* 0x0000000bff137e24 */ /* 0x000fe2000f8e00ff */
[----:B------:R-:W-:Y:S01]  /*94880*/  ULDC.64 UR10, c[0x0][0x228] ;  /* 0x00008a00000a7ab9 */ /* 0x000fe20000000a00 */
[----:B------:R-:W-:Y:S01]  /*94890*/  LOP3.LUT R10, R10, 0xffdfffff, RZ, 0xc0, !PT ;  /* 0xffdfffff0a0a7812 */ /* 0x000fe200078ec0ff */
[----:B------:R-:W-:Y:S01]  /*948a0*/  VIADD R16, R0, 0xf4 ;  /* 0x000000f400107836 */ /* 0x000fe20000000000 */
[----:B------:R-:W-:Y:S01]  /*948b0*/  ISETP.LT.AND P1, PT, R7, UR14, !P0 ;  /* 0x0000000e07007c0c */ /* 0x000fe2000c721270 */
[----:B------:R-:W-:Y:S01]  /*948c0*/  UMOV UR4, UR10 ;  /* 0x0000000a00047c82 */ /* 0x000fe20008000000 */
[----:B------:R-:W-:Y:S01]  /*948d0*/  ULDC.64 UR6, c[0x0][0x228] ;  /* 0x00008a0000067ab9 */ /* 0x000fe20000000a00 */
[----:B------:R-:W-:-:S10]  /*948e0*/  ISETP.LT.AND P0, PT, R6, UR4, !P0 ;  /* 0x0000000406007c0c */ /* 0x000fd4000c701270 */
[----:B------:R-:W-:-:S04]  /*948f0*/  @P1 LOP3.LUT R10, R10, 0x200000, RZ, 0xfc, !PT ;  /* 0x002000000a0a1812 */ /* 0x000fc800078efcff */
[----:B------:R-:W-:-:S04]  /*94900*/  LOP3.LUT R10, R10, 0xffefffff, RZ, 0xc0, !PT ;  /* 0xffefffff0a0a7812 */ /* 0x000fc800078ec0ff */
[----:B------:R-:W-:Y:S02]  /*94910*/  @P0 LOP3.LUT R10, R10, 0x100000, RZ, 0xfc, !PT ;  /* 0x001000000a0a0812 */ /* 0x000fe400078efcff */
[----:B------:R-:W-:Y:S01]  /*94920*/  ISETP.GE.AND P0, PT, R16, UR9, PT ;  /* 0x0000000910007c0c */ /* 0x000fe2000bf06270 */
[----:B0-----:R-:W-:Y:S01]  /*94930*/  IMAD.U32 R11, RZ, RZ, UR11 ;  /* 0x0000000bff0b7e24 */ /* 0x001fe2000f8e00ff */
        /* <DEDUP_REMOVED lines=11> */
[----:B------:R0:W-:Y:S01]  /*949f0*/  STL [R1+0x284c], R11 ;  /* 0x00284c0b01007387 */ /* 0x0001e20000100800 */
[----:B------:R-:W-:Y:S01]  /*94a00*/  LOP3.LUT R10, R10, 0xfffdffff, RZ, 0xc0, !PT ;  /* 0xfffdffff0a0a7812 */ /* 0x000fe200078ec0ff */
[----:B------:R-:W-:Y:S01]  /*94a10*/  VIADD R16, R0, 0xf0 ;  /* 0x000000f000107836 */ /* 0x000fe20000000000 */
[----:B------:R-:W-:Y:S01]  /*94a20*/  ISETP.LT.AND P1, PT, R7, UR8, !P0 ;  /* 0x0000000807007c0c */ /* 0x000fe2000c721270 */
[----:B------:R-:W-:Y:S01]  /*94a30*/  ULDC.64 UR12, c[0x0][0x228] ;  /* 0x00008a00000c7ab9 */ /* 0x000fe20000000a00 */
[----:B0-----:R-:W-:Y:S01]  /*94a40*/  IMAD.U32 R11, RZ, RZ, UR11 ;  /* 0x0000000bff0b7e24 */ /* 0x001fe2000f8e00ff */
[----:B------:R-:W-:Y:S02]  /*94a50*/  ULDC.64 UR10, c[0x0][0x228] ;  /* 0x00008a00000a7ab9 */ /* 0x000fe40000000a00 */
[----:B------:R-:W-:-:S02]  /*94a60*/  UMOV UR4, UR10 ;  /* 0x0000000a00047c82 */ /* 0x000fc40008000000 */
[----:B------:R-:W-:-:S06]  /*94a70*/  ISETP.LT.AND P0, PT, R6, UR4, !P0 ;  /* 0x0000000406007c0c */ /* 0x000fcc000c701270 */
        /* <DEDUP_REMOVED lines=48> */
[----:B------:R-:W-:Y:S01]  /*94d80*/  IMAD.U32 R21, RZ, RZ, UR21 ;  /* 0x00000015ff157e24 */ /* 0x000fe2000f8e00ff */
[----:B------:R-:W-:Y:S01]  /*94d90*/  ULDC.64 UR20, c[0x0][0x228] ;  /* 0x00008a0000147ab9 */ /* 0x000fe20000000a00 */
[----:B------:R-:W-:Y:S01]  /*94da0*/  R2UR UR57, R152 ;  /* 0x00000000983972ca */ /* 0x000fe200000e0000 */
[----:B------:R-:W-:Y:S01]  /*94db0*/  IMAD.U32 R163, RZ, RZ, UR31 ;  /* 0x0000001fffa37e24 */ /* 0x000fe2000f8e00ff */
[----:B------:R-:W-:Y:S01]  /*94dc0*/  ULDC.64 UR30, c[0x0][0x228] ;  /* 0x00008a00001e7ab9 */ /* 0x000fe20000000a00 */
[----:B0-----:R-:W-:Y:S01]  /*94dd0*/  IMAD.U32 R11, RZ, RZ, UR11 ;  /* 0x0000000bff0b7e24 */ /* 0x001fe2000f8e00ff */
[----:B------:R-:W-:Y:S01]  /*94de0*/  ULDC.64 UR10, c[0x0][0x228] ;  /* 0x00008a00000a7ab9 */ /* 0x000fe20000000a00 */
[----:B------:R-:W-:Y:S01]  /*94df0*/  LOP3.LUT R2, R2, 0xffffff7f, RZ, 0xc0, !PT ;  /* 0xffffff7f02027812 */ /* 0x000fe200078ec0ff */
[----:B------:R-:W-:Y:S01]  /*94e00*/  UMOV UR4, UR10 ;  /* 0x0000000a00047c82 */ /* 0x000fe20008000000 */
[----:B------:R-:W-:Y:S01]  /*94e10*/  IMAD.U32 R160, RZ, RZ, UR49 ;  /* 0x00000031ffa07e24 */ /* 0x000fe2000f8e00ff */
[----:B------:R-:W-:Y:S01]  /*94e20*/  ISETP.LT.AND P0, PT, R6, UR4, !P0 ;  /* 0x0000000406007c0c */ /* 0x000fe2000c701270 */
[----:B------:R-:W4:Y:S01]  /*94e30*/  LDL.LU R120, [R1+0x79c] ;  /* 0x00079c0001787983 */ /* 0x000f220000300800 */
[----:B------:R-:W-:Y:S01]  /*94e40*/  @P1 LOP3.LUT R10, R10, 0x200, RZ, 0xfc, !PT ;  /* 0x000002000a0a1812 */ /* 0x000fe200078efcff */
[----:B------:R-:W-:Y:S01]  /*94e50*/  IMAD.U32 R12, RZ, RZ, UR11 ;  /* 0x0000000bff0c7e24 */ /* 0x000fe2000f8e00ff */
[----:B------:R-:W-:Y:S01]  /*94e60*/  ULDC.64 UR10, c[0x0][0x228] ;  /* 0x00008a00000a7ab9 */ /* 0x000fe20000000a00 */
[----:B------:R-:W-:Y:S01]  /*94e70*/  IMAD.U32 R152, RZ, RZ, UR25 ;  /* 0x00000019ff987e24 */ /* 0x000fe2000f8e00ff */
[----:B------:R-:W-:Y:S01]  /*94e80*/  LOP3.LUT R10, R10, 0xfffffeff, RZ, 0xc0, !PT ;  /* 0xfffffeff0a0a7812 */ /* 0x000fe200078ec0ff */
[----:B------:R-:W-:Y:S01]  /*94e90*/  UMOV UR4, UR10 ;  /* 0x0000000a00047c82 */ /* 0x000fe20008000000 */
[----:B------:R-:W-:Y:S01]  /*94ea0*/  IMAD.U32 R13, RZ, RZ, UR11 ;  /* 0x0000000bff0d7e24 */ /* 0x000fe2000f8e00ff */
[----:B------:R-:W-:Y:S01]  /*94eb0*/  ULDC.64 UR10, c[0x0][0x228] ;  /* 0x00008a00000a7ab9 */ /* 0x000fe20000000a00 */
[----:B------:R-:W-:Y:S01]  /*94ec0*/  ULDC.64 UR24, c[0x0][0x228] ;  /* 0x00008a0000187ab9 */ /* 0x000fe20000000a00 */
[----:B------:R-:W-:Y:S01]  /*94ed0*/  ULDC.64 UR48, c[0x0][0x228] ;  /* 0x00008a0000307ab9 */ /* 0x000fe20000000a00 */
[----:B------:R-:W-:Y:S01]  /*94ee0*/  LOP3.LUT R5, R5, 0x7fffffff, RZ, 0xc0, !PT ;  /* 0x7fffffff05057812 */ /* 0x000fe200078ec0ff */
[----:B------:R-:W4:Y:S01]  /*94ef0*/  LDL.LU R121, [R1+0x798] ;  /* 0x0007980001797983 */ /* 0x000f220000300800 */
[----:B------:R-:W-:-:S02]  /*94f00*/  @P0 LOP3.LUT R10, R10, 0x100, RZ, 0xfc, !PT ;  /* 0x000001000a0a0812 */ /* 0x000fc400078efcff */
        /* <DEDUP_REMOVED lines=10> */
[----:B------:R-:W-:Y:S01]  /*94fb0*/  UMOV UR4, UR10 ;  /* 0x0000000a00047c82 */ /* 0x000fe20008000000 */
        /* <DEDUP_REMOVED lines=187> */
[----:B------:R-:W-:-:S04]  /*95b70*/  ISETP.GE.AND P0, PT, R16, UR7, PT ;  /* 0x0000000710007c0c */ /* 0x000fc8000bf06270 */
[----:B------:R-:W-:Y:S01]  /*95b80*/  ISETP.LT.AND P1, PT, R7, UR16, !P0 ;  /* 0x0000001007007c0c */ /* 0x000fe2000c721270 */
[----:B------:R-:W-:Y:S01]  /*95b90*/  UMOV UR6, UR14 ;  /* 0x0000000e00067c82 */ /* 0x000fe20008000000 */
[----:B------:R-:W-:Y:S02]  /*95ba0*/  LOP3.LUT R9, R9, 0xffffffdf, RZ, 0xc0, !PT ;  /* 0xffffffdf09097812 */ /* 0x000fe400078ec0ff */
[----:B------:R-:W-:Y:S01]  /*95bb0*/  ISETP.LT.AND P0, PT, R6, UR6, !P0 ;  /* 0x0000000606007c0c */ /* 0x000fe2000c701270 */
[----:B------:R-:W-:Y:S01]  /*95bc0*/  VIADD R16, R0, 0xc4 ;  /* 0x000000c400107836 */ /* 0x000fe20000000000 */
[----:B------:R-:W-:Y:S01]  /*95bd0*/  UMOV UR4, UR15 ;  /* 0x0000000f00047c82 */ /* 0x000fe20008000000 */
        /* <DEDUP_REMOVED lines=58> */
[----:B------:R-:W-:-:S04]  /*95f80*/  ISETP.GE.AND P0, PT, R6, UR26, PT ;  /* 0x0000001a06007c0c */ /* 0x000fc8000bf06270 */
[----:B------:R-:W-:Y:S02]  /*95f90*/  ISETP.LT.AND P0, PT, R0, UR61, !P0 ;  /* 0x0000003d00007c0c */ /* 0x000fe4000c701270 */
[----:B------:R-:W-:Y:S01]  /*95fa0*/  LOP3.LUT R8, R8, 0xdfffffff, RZ, 0xc0, !PT ;  /* 0xdfffffff08087812 */ /* 0x000fe200078ec0ff */
[----:B------:R-:W-:Y:S01]  /*95fb0*/  UMOV UR22, UR27 ;  /* 0x0000001b00167c82 */ /* 0x000fe20008000000 */
[----:B------:R-:W-:-:S09]  /*95fc0*/  ULDC.64 UR26, c[0x0][0x228] ;  /* 0x00008a00001a7ab9 */ /* 0x000fd20000000a00 */
[----:B------:R-:W-:Y:S02]  /*95fd0*/  @P0 LOP3.LUT R8, R8, 0x20000000, RZ, 0xfc, !PT ;  /* 0x2000000008080812 */ /* 0x000fe400078efcff */
[----:B------:R-:W-:-:S04]  /*95fe0*/  ISETP.GE.AND P0, PT, R16, UR27, PT ;  /* 0x0000001b10007c0c */ /* 0x000fc8000bf06270 */
[----:B------:R-:W-:Y:S02]  /*95ff0*/  ISETP.LT.AND P1, PT, R7, UR28, !P0 ;  /* 0x0000001c07007c0c */ /* 0x000fe4000c721270 */
[----:B------:R-:W-:Y:S02]  /*96000*/  ISETP.LT.AND P0, PT, R6, UR30, !P0 ;  /* 0x0000001e06007c0c */ /* 0x000fe4000c701270 */
[----:B------:R-:W-:Y:S01]  /*96010*/  LOP3.LUT R8, R8, 0xffbfffff, RZ, 0xc0, !PT ;  /* 0xffbfffff08087812 */ /* 0x000fe200078ec0ff */
[----:B------:R-:W-:Y:S01]  /*96020*/  VIADD R16, R0, 0x4 ;  /* 0x0000000400107836 */ /* 0x000fe20000000000 */
[----:B------:R-:W-:Y:S01]  /*96030*/  UMOV UR18, UR32 ;  /* 0x0000002000127c82 */ /* 0x000fe20008000000 */
[----:B------:R-:W-:-:S06]  /*96040*/  ULDC.64 UR32, c[0x0][0x228] ;  /* 0x00008a0000207ab9 */ /* 0x000fcc0000000a00 */
[----:B------:R-:W-:-:S04]  /*96050*/  @P1 LOP3.LUT R8, R8, 0x400000, RZ, 0xfc, !PT ;  /* 0x0040000008081812 */ /* 0x000fc800078efcff */
[----:B------:R-:W-:Y:S01]  /*96060*/  LOP3.LUT R8, R8, 0xffdfffff, RZ, 0xc0, !PT ;  /* 0xffdfffff08087812 */ /* 0x000fe200078ec0ff */
[----:B------:R-:W-:Y:S01]  /*96070*/  UMOV UR16, UR34 ;  /* 0x0000002200107c82 */ /* 0x000fe20008000000 */
[----:B------:R-:W-:Y:S02]  /*96080*/  ULDC.64 UR34, c[0x0][0x228] ;  /* 0x00008a0000227ab9 */ /* 0x000fe40000000a00 */
[----:B------:R-:W-:Y:S02]  /*96090*/  @P0 LOP3.LUT R8, R8, 0x200000, RZ, 0xfc, !PT ;  /* 0x0020000008080812 */ /* 0x000fe400078efcff */
[----:B------:R-:W-:-:S04]  /*960a0*/  ISETP.GE.AND P0, PT, R16, UR33, PT ;  /* 0x0000002110007c0c */ /* 0x000fc8000bf06270 */
[----:B------:R-:W-:Y:S01]  /*960b0*/  ISETP.LT.AND P1, PT, R7, UR34, !P0 ;  /* 0x0000002207007c0c */ /* 0x000fe2000c721270 */
[----:B------:R-:W-:Y:S01]  /*960c0*/  UMOV UR8, UR37 ;  /* 0x0000002500087c82 */ /* 0x000fe20008000000 */
[----:B------:R-:W-:Y:S01]  /*960d0*/  UMOV UR24, UR36 ;  /* 0x0000002400187c82 */ /* 0x000fe20008000000 */
[----:B------:R-:W-:Y:S01]  /*960e0*/  ULDC.64 UR36, c[0x0][0x228] ;  /* 0x00008a0000247ab9 */ /* 0x000fe20000000a00 */
[----:B------:R-:W-:Y:S02]  /*960f0*/  LOP3.LUT R8, R8, 0xffefffff, RZ, 0xc0, !PT ;  /* 0xffefffff08087812 */ /* 0x000fe400078ec0ff */
[----:B------:R-:W-:Y:S01]  /*96100*/  ISETP.LT.AND P0, PT, R6, UR36, !P0 ;  /* 0x0000002406007c0c */ /* 0x000fe2000c701270 */
[----:B------:R-:W-:-:S06]  /*96110*/  VIADD R16, R0, 0x3 ;  /* 0x0000000300107836 */ /* 0x000fcc0000000000 */
[----:B------:R-:W-:Y:S01]  /*96120*/  @P1 LOP3.LUT R8, R8, 0x100000, RZ, 0xfc, !PT ;  /* 0x0010000008081812 */ /* 0x000fe200078efcff */
[----:B------:R-:W-:Y:S01]  /*96130*/  UMOV UR14, UR39 ;  /* 0x00000027000e7c82 */ /* 0x000fe20008000000 */
[----:B------:R-:W-:Y:S01]  /*96140*/  UMOV UR28, UR38 ;  /* 0x00000026001c7c82 */ /* 0x000fe20008000000 */
[----:B------:R-:W-:Y:S01]  /*96150*/  ULDC.64 UR38, c[0x0][0x228] ;  /* 0x00008a0000267ab9 */ /* 0x000fe20000000a00 */
[----:B------:R-:W-:Y:S01]  /*96160*/  LOP3.LUT R8, R8, 0xfffbffff, RZ, 0xc0, !PT ;  /* 0xfffbffff08087812 */ /* 0x000fe200078ec0ff */
[----:B------:R-:W-:Y:S01]  /*96170*/  UMOV UR6, UR41 ;  /* 0x0000002900067c82 */ /* 0x000fe20008000000 */
[----:B------:R-:W-:Y:S01]  /*96180*/  UMOV UR27, UR40 ;  /* 0x00000028001b7c82 */ /* 0x000fe20008000000 */
[----:B------:R-:W-:Y:S01]  /*96190*/  UMOV UR33, UR43 ;  /* 0x0000002b00217c82 */ /* 0x000fe20008000000 */
[----:B------:R-:W-:Y:S01]  /*961a0*/  @P0 LOP3.LUT R8, R8, 0x40000, RZ, 0xfc, !PT ;  /* 0x0004000008080812 */ /* 0x000fe200078efcff */
[----:B------:R-:W-:Y:S01]  /*961b0*/  UMOV UR34, UR42 ;  /* 0x0000002a00227c82 */ /* 0x000fe20008000000 */
[----:B------:R-:W-:Y:S01]  /*961c0*/  ISETP.GE.AND P0, PT, R16, UR39, PT ;  /* 0x0000002710007c0c */ /* 0x000fe2000bf06270 */
[----:B------:R-:W-:Y:S01]  /*961d0*/  ULDC.64 UR40, c[0x0][0x228] ;  /* 0x00008a0000287ab9 */ /* 0x000fe20000000a00 */
[----:B------:R-:W-:-:S02]  /*961e0*/  ULDC.64 UR42, c[0x0][0x228] ;  /* 0x00008a00002a7ab9 */ /* 0x000fc40000000a00 */
[----:B------:R-:W-:Y:S02]  /*961f0*/  ISETP.LT.AND P1, PT, R7, UR40, !P0 ;  /* 0x0000002807007c0c */ /* 0x000fe4000c721270 */
[----:B------:R-:W-:Y:S01]  /*96200*/  ISETP.LT.AND P0, PT, R6, UR42, !P0 ;  /* 0x0000002a06007c0c */ /* 0x000fe2000c701270 */
[----:B------:R-:W-:Y:S01]  /*96210*/  VIADD R16, R0, 0x2 ;  /* 0x0000000200107836 */ /* 0x000fe20000000000 */
[----:B------:R-:W-:Y:S01]  /*96220*/  UMOV UR61, UR45 ;  /* 0x0000002d003d7c82 */ /* 0x000fe20008000000 */
[----:B------:R-:W-:Y:S01]  /*96230*/  UMOV UR30, UR44 ;  /* 0x0000002c001e7c82 */ /* 0x000fe20008000000 */
[----:B------:R-:W-:Y:S01]  /*96240*/  ULDC.64 UR44, c[0x0][0x228] ;  /* 0x00008a00002c7ab9 */ /* 0x000fe20000000a00 */
[----:B------:R-:W-:Y:S01]  /*96250*/  LOP3.LUT R8, R8, 0xffff7fff, RZ, 0xc0, !PT ;  /* 0xffff7fff08087812 */ /* 0x000fe200078ec0ff */
[----:B------:R-:W-:Y:S01]  /*96260*/  UMOV UR12, UR47 ;  /* 0x0000002f000c7c82 */ /* 0x000fe20008000000 */
[----:B------:R-:W-:Y:S01]  /*96270*/  UMOV UR20, UR46 ;  /* 0x0000002e00147c82 */ /* 0x000fe20008000000 */
[----:B------:R-:W-:-:S05]  /*96280*/  ULDC.64 UR46, c[0x0][0x228] ;  /* 0x00008a00002e7ab9 */ /* 0x000fca0000000a00 */
[----:B------:R-:W-:Y:S02]  /*96290*/  @P0 LOP3.LUT R2, R2, 0x80, RZ, 0xfc, !PT ;  /* 0x0000008002020812 */ /* 0x000fe400078efcff */
[----:B------:R-:W-:Y:S02]  /*962a0*/  ISETP.GE.AND P0, PT, R16, UR45, PT ;  /* 0x0000002d10007c0c */ /* 0x000fe4000bf06270 */
[----:B------:R-:W-:Y:S02]  /*962b0*/  @P1 LOP3.LUT R8, R8, 0x8000, RZ, 0xfc, !PT ;  /* 0x0000800008081812 */ /* 0x000fe400078efcff */
[----:B------:R-:W-:Y:S02]  /*962c0*/  ISETP.LT.AND P1, PT, R7, UR46, !P0 ;  /* 0x0000002e07007c0c */ /* 0x000fe4000c721270 */
[----:B------:R-:W-:Y:S02]  /*962d0*/  ISETP.LT.AND P0, PT, R6, UR48, !P0 ;  /* 0x0000003006007c0c */ /* 0x000fe4000c701270 */
[----:B------:R-:W-:Y:S01]  /*962e0*/  LOP3.LUT R2, R2, 0xffffffbf, RZ, 0xc0, !PT ;  /* 0xffffffbf02027812 */ /* 0x000fe200078ec0ff */
[----:B------:R-:W-:Y:S01]  /*962f0*/  VIADD R16, R0, 0x1 ;  /* 0x0000000100107836 */ /* 0x000fe20000000000 */
[----:B------:R-:W-:Y:S01]  /*96300*/  UMOV UR39, UR22 ;  /* 0x0000001600277c82 */ /* 0x000fe20008000000 */
[----:B------:R-:W-:-:S06]  /*96310*/  UMOV UR46, UR51 ;  /* 0x00000033002e7c82 */ /* 0x000fcc0008000000 */
[----:B------:R-:W-:Y:S01]  /*96320*/  @P1 LOP3.LUT R2, R2, 0x40, RZ, 0xfc, !PT ;  /* 0x0000004002021812 */ /* 0x000fe200078efcff */
[----:B------:R-:W-:Y:S01]  /*96330*/  UMOV UR22, UR50 ;  /* 0x0000003200167c82 */ /* 0x000fe20008000000 */
[----:B------:R-:W-:Y:S02]  /*96340*/  ULDC.64 UR50, c[0x0][0x228] ;  /* 0x00008a0000327ab9 */ /* 0x000fe40000000a00 */
[----:B------:R-:W-:Y:S01]  /*96350*/  LOP3.LUT R2, R2, 0xffffffdf, RZ, 0xc0, !PT ;  /* 0xffffffdf02027812 */ /* 0x000fe200078ec0ff */
[----:B------:R-:W-:Y:S01]  /*96360*/  UMOV UR40, UR30 ;  /* 0x0000001e00287c82 */ /* 0x000fe20008000000 */
[----:B------:R-:W-:Y:S01]  /*96370*/  UMOV UR48, UR33 ;  /* 0x0000002100307c82 */ /* 0x000fe20008000000 */
[----:B------:R-:W-:Y:S01]  /*96380*/  UMOV UR30, UR27 ;  /* 0x0000001b001e7c82 */ /* 0x000fe20008000000 */
[----:B------:R-:W-:Y:S01]  /*96390*/  @P0 LOP3.LUT R2, R2, 0x20, RZ, 0xfc, !PT ;  /* 0x0000002002020812 */ /* 0x000fe200078efcff */
[----:B------:R-:W-:Y:S01]  /*963a0*/  UMOV UR27, UR53 ;  /* 0x00000035001b7c82 */ /* 0x000fe20008000000 */
[----:B------:R-:W-:Y:S01]  /*963b0*/  ISETP.GE.AND P0, PT, R16, UR51, PT ;  /* 0x0000003310007c0c */ /* 0x000fe2000bf06270 */
[----:B------:R-:W-:Y:S01]  /*963c0*/  UMOV UR33, UR52 ;  /* 0x0000003400217c82 */ /* 0x000fe20008000000 */
[----:B------:R-:W-:-:S02]  /*963d0*/  ULDC.64 UR52, c[0x0][0x228] ;  /* 0x00008a0000347ab9 */ /* 0x000fc40000000a00 */
        /* <DEDUP_REMOVED lines=13> */
[----:B------:R-:W-:Y:S02]  /*964b0*/  UMOV UR20, UR59 ;  /* 0x0000003b00147c82 */ /* 0x000fe40008000000 */
[----:B------:R-:W-:Y:S01]  /*964c0*/  @P0 LOP3.LUT R2, R2, 0x4, RZ, 0xfc, !PT ;  /* 0x0000000402020812 */ /* 0x000fe200078efcff */
[----:B------:R-:W-:Y:S01]  /*964d0*/  UMOV UR51, UR58 ;  /* 0x0000003a00337c82 */ /* 0x000fe20008000000 */
[----:B------:R-:W-:Y:S01]  /*964e0*/  ISETP.GE.AND P0, PT, R16, UR57, PT ;  /* 0x0000003910007c0c */ /* 0x000fe2000bf06270 */
[----:B------:R-:W-:Y:S01]  /*964f0*/  ULDC.64 UR58, c[0x0][0x228] ;  /* 0x00008a00003a7ab9 */ /* 0x000fe20000000a00 */
[----:B------:R-:W-:-:S02]  /*96500*/  UMOV UR57, UR61 ;  /* 0x0000003d00397c82 */ /* 0x000fc40008000000 */
[----:B------:R-:W-:Y:S01]  /*96510*/  ISETP.LT.AND P2, PT, R6, UR60, !P0 ;  /* 0x0000003c06007c0c */ /* 0x000fe2000c741270 */
[----:B------:R-:W-:Y:S01]  /*96520*/  ULDC.64 UR60, c[0x0][0x228] ;  /* 0x00008a00003c7ab9 */ /* 0x000fe20000000a00 */
[C---:B------:R-:W-:Y:S02]  /*96530*/  ISETP.LT.AND P1, PT, R7.reuse, UR58, !P0 ;  /* 0x0000003a07007c0c */ /* 0x040fe4000c721270 */
[----:B------:R-:W-:Y:S02]  /*96540*/  ISETP.GE.AND P0, PT, R0, UR59, PT ;  /* 0x0000003b00007c0c */ /* 0x000fe4000bf06270 */
[----:B------:R-:W-:Y:S01]  /*96550*/  LOP3.LUT R8, R8, 0xfff7ffff, RZ, 0xc0, !PT ;  /* 0xfff7ffff08087812 */ /* 0x000fe200078ec0ff */
[----:B------:R-:W-:Y:S01]  /*96560*/  VIADD R16, R0, 0x153 ;  /* 0x0000015300107836 */ /* 0x000fe20000000000 */
[----:B------:R-:W-:Y:S01]  /*96570*/  ISETP.LT.AND P0, PT, R7, UR60, !P0 ;  /* 0x0000003c07007c0c */ /* 0x000fe2000c701270 */
[----:B------:R-:W-:Y:S01]  /*96580*/  ULDC.64 UR58, c[0x0][0x228] ;  /* 0x00008a00003a7ab9 */ /* 0x000fe20000000a00 */
[----:B------:R-:W-:-:S03]  /*96590*/  LOP3.LUT R2, R2, 0xfffffffd, RZ, 0xc0, !PT ;  /* 0xfffffffd02027812 */ /* 0x000fc600078ec0ff */
[----:B------:R-:W-:-:S04]  /*965a0*/  @P2 LOP3.LUT R8, R8, 0x80000, RZ, 0xfc, !PT ;  /* 0x0008000008082812 */ /* 0x000fc800078efcff */
[----:B------:R-:W-:-:S04]  /*965b0*/  LOP3.LUT R8, R8, 0xfffdffff, RZ, 0xc0, !PT ;  /* 0xfffdffff08087812 */ /* 0x000fc800078ec0ff */
[----:B------:R-:W-:Y:S02]  /*965c0*/  @P0 LOP3.LUT R2, R2, 0x2, RZ, 0xfc, !PT ;  /* 0x0000000202020812 */ /* 0x000fe400078efcff */
[----:B------:R-:W-:Y:S02]  /*965d0*/  ISETP.GE.AND P0, PT, R16, UR57, PT ;  /* 0x0000003910007c0c */ /* 0x000fe4000bf06270 */
[----:B------:R-:W-:Y:S02]  /*965e0*/  @P1 LOP3.LUT R8, R8, 0x20000, RZ, 0xfc, !PT ;  /* 0x0002000008081812 */ /* 0x000fe400078efcff */
[----:B------:R-:W-:Y:S01]  /*965f0*/  ISETP.LT.AND P1, PT, R7, UR58, !P0 ;  /* 0x0000003a07007c0c */ /* 0x000fe2000c721270 */
[----:B------:R-:W-:Y:S01]  /*96600*/  UMOV UR60, UR5 ;  /* 0x00000005003c7c82 */ /* 0x000fe20008000000 */
[----:B------:R-:W-:Y:S01]  /*96610*/  ULDC UR5, c[0x0][0x228] ;  /* 0x00008a0000057ab9 */ /* 0x000fe20000000800 */
[----:B------:R-:W-:Y:S02]  /*96620*/  LOP3.LUT R8, R8, 0xfffeffff, RZ, 0xc0, !PT ;  /* 0xfffeffff08087812 */ /* 0x000fe400078ec0ff */
[----:B------:R-:W-:Y:S01]  /*96630*/  ISETP.LT.AND P0, PT, R6, UR5, !P0 ;  /* 0x0000000506007c0c */ /* 0x000fe2000c701270 */
[----:B------:R-:W-:Y:S01]  /*96640*/  VIADD R16, R0, 0x151 ;  /* 0x0000015100107836 */ /* 0x000fe20000000000 */
[----:B------:R-:W-:-:S06]  /*96650*/  UMOV UR57, UR54 ;  /* 0x0000003600397c82 */ /* 0x000fcc0008000000 */
[----:B------:R-:W-:Y:S01]  /*96660*/  @P1 LOP3.LUT R8, R8, 0x10000, RZ, 0xfc, !PT ;  /* 0x0001000008081812 */ /* 0x000fe200078efcff */
[----:B------:R-:W-:Y:S01]  /*96670*/  UMOV UR54, UR52 ;  /* 0x0000003400367c82 */ /* 0x000fe20008000000 */
[----:B------:R-:W-:Y:S02]  /*96680*/  ULDC UR5, c[0x0][0x228] ;  /* 0x00008a0000057ab9 */ /* 0x000fe40000000800 */
[----:B------:R-:W-:Y:S01]  /*96690*/  LOP3.LUT R8, R8, 0xffffbfff, RZ, 0xc0, !PT ;  /* 0xffffbfff08087812 */ /* 0x000fe200078ec0ff */
[----:B------:R-:W-:Y:S01]  /*966a0*/  UMOV UR52, UR48 ;  /* 0x0000003000347c82 */ /* 0x000fe20008000000 */
[----:B------:R-:W-:Y:S01]  /*966b0*/  UMOV UR48, UR34 ;  /* 0x0000002200307c82 */ /* 0x000fe20008000000 */
[----:B------:R-:W-:Y:S01]  /*966c0*/  UMOV UR34, UR12 ;  /* 0x0000000c00227c82 */ /* 0x000fe20008000000 */
[----:B------:R-:W-:Y:S01]  /*966d0*/  @P0 LOP3.LUT R8, R8, 0x4000, RZ, 0xfc, !PT ;  /* 0x0000400008080812 */ /* 0x000fe200078efcff */
[----:B------:R-:W-:Y:S01]  /*966e0*/  UMOV UR12, UR6 ;  /* 0x00000006000c7c82 */ /* 0x000fe20008000000 */
[----:B------:R-:W-:Y:S01]  /*966f0*/  ISETP.GE.AND P0, PT, R16, UR60, PT ;  /* 0x0000003c10007c0c */ /* 0x000fe2000bf06270 */
[----:B------:R-:W-:-:S03]  /*96700*/  ULDC UR6, c[0x0][0x228] ;  /* 0x00008a0000067ab9 */ /* 0x000fc60000000800 */
[----:B------:R-:W-:Y:S02]  /*96710*/  ISETP.LT.AND P1, PT, R7, UR6, !P0 ;  /* 0x0000000607007c0c */ /* 0x000fe4000c721270 */
[----:B------:R-:W-:Y:S01]  /*96720*/  LOP3.LUT R8, R8, 0xffffdfff, RZ, 0xc0, !PT ;  /* 0xffffdfff08087812 */ /* 0x000fe200078ec0ff */
[----:B------:R-:W-:Y:S01]  /*96730*/  VIADD R16, R0, 0x14f ;  /* 0x0000014f00107836 */ /* 0x000fe20000000000 */
[----:B------:R-:W-:Y:S01]  /*96740*/  ISETP.LT.AND P0, PT, R6, UR5, !P0 ;  /* 0x0000000506007c0c */ /* 0x000fe2000c701270 */
[----:B------:R-:W-:Y:S01]  /*96750*/  ULDC UR6, c[0x0][0x228] ;  /* 0x00008a0000067ab9 */ /* 0x000fe20000000800 */
[----:B------:R-:W-:-:S07]  /*96760*/  ULDC UR5, c[0x0][0x228] ;  /* 0x00008a0000057ab9 */ /* 0x000fce0000000800 */
[----:B------:R-:W-:-:S04]  /*96770*/  @P1 LOP3.LUT R8, R8, 0x2000, RZ, 0xfc, !PT ;  /* 0x0000200008081812 */ /* 0x000fc800078efcff */
[----:B------:R-:W-:-:S04]  /*96780*/  LOP3.LUT R8, R8, 0xffffefff, RZ, 0xc0, !PT ;  /* 0xffffefff08087812 */ /* 0x000fc800078ec0ff */
[----:B------:R-:W-:Y:S02]  /*96790*/  @P0 LOP3.LUT R8, R8, 0x1000, RZ, 0xfc, !PT ;  /* 0x0000100008080812 */ /* 0x000fe400078efcff */
[----:B------:R-:W-:Y:S02]  /*967a0*/  ISETP.GE.AND P0, PT, R16, UR57, PT ;  /* 0x0000003910007c0c */ /* 0x000fe4000bf06270 */
[----:B------:R-:W-:Y:S01]  /*967b0*/  LOP3.LUT R8, R8, 0xfffff7ff, RZ, 0xc0, !PT ;  /* 0xfffff7ff08087812 */ /* 0x000fe200078ec0ff */
[----:B------:R-:W-:Y:S01]  /*967c0*/  VIADD R16, R0, 0x14d ;  /* 0x0000014d00107836 */ /* 0x000fe20000000000 */
[----:B------:R-:W-:Y:S01]  /*967d0*/  ISETP.LT.AND P1, PT, R7, UR6, !P0 ;  /* 0x0000000607007c0c */ /* 0x000fe2000c721270 */
[----:B------:R-:W-:Y:S01]  /*967e0*/  ULDC UR6, c[0x0][0x228] ;  /* 0x00008a0000067ab9 */ /* 0x000fe20000000800 */
[----:B------:R-:W-:Y:S01]  /*967f0*/  ISETP.LT.AND P0, PT, R6, UR5, !P0 ;  /* 0x0000000506007c0c */ /* 0x000fe2000c701270 */
[----:B------:R-:W-:Y:S01]  /*96800*/  ULDC UR5, c[0x0][0x228] ;  /* 0x00008a0000057ab9 */ /* 0x000fe20000000800 */
[----:B------:R-:W-:-:S02]  /*96810*/  LOP3.LUT R4, R4, 0x7fffffff, RZ, 0xc0, !PT ;  /* 0x7fffffff04047812 */ /* 0x000fc400078ec0ff */
[----:B------:R-:W-:Y:S01]  /*96820*/  LOP3.LUT R3, R3, 0x7fffffff, RZ, 0xc0, !PT ;  /* 0x7fffffff03037812 */ /* 0x000fe200078ec0ff */
[----:B------:R-:W-:Y:S01]  /*96830*/  STL [R1+0x2b78], R11 ;  /* 0x002b780b01007387 */ /* 0x000fe20000100800 */
[----:B------:R-:W-:Y:S01]  /*96840*/  F2FP.SATFINITE.E4M3.F32.PACK_AB_MERGE_C R24, R25, R24, RZ ;  /* 0x000000181918723e */ /* 0x000fe200048070ff */
[----:B------:R-:W-:-:S04]  /*96850*/  ULDC UR57, c[0x0][0x228] ;  /* 0x00008a0000397ab9 */ /* 0x000fc80000000800 */
[----:B------:R-:W-:-:S04]  /*96860*/  @P1 LOP3.LUT R8, R8, 0x800, RZ, 0xfc, !PT ;  /* 0x0000080008081812 */ /* 0x000fc800078efcff */
[----:B------:R-:W-:-:S04]  /*96870*/  LOP3.LUT R8, R8, 0xfffffbff, RZ, 0xc0, !PT ;  /* 0xfffffbff08087812 */ /* 0x000fc800078ec0ff */
[----:B------:R-:W-:Y:S02]  /*96880*/  @P0 LOP3.LUT R8, R8, 0x400, RZ, 0xfc, !PT ;  /* 0x0000040008080812 */ /* 0x000fe400078efcff */
[----:B------:R-:W-:-:S04]  /*96890*/  ISETP.GE.AND P0, PT, R16, UR59, PT ;  /* 0x0000003b10007c0c */ /* 0x000fc8000bf06270 */
        /* <DEDUP_REMOVED lines=16> */
[----:B------:R-:W-:Y:S01]  /*969a0*/  STL [R1+0x2b7c], R12 ;  /* 0x002b7c0c01007387 */ /* 0x000fe20000100800 */
[----:B------:R-:W-:Y:S01]  /*969b0*/  F2FP.SATFINITE.E4M3.F32.PACK_AB_MERGE_C R32, R33, R32, RZ ;  /* 0x000000202120723e */ /* 0x000fe200048070ff */
        /* <DEDUP_REMOVED lines=43> */
[----:B------:R-:W-:-:S04]  /*96c70*/  ISETP.GE.AND P0, PT, R16, UR46, PT ;  /* 0x0000002e10007c0c */ /* 0x000fc8000bf06270 */
[----:B------:R-:W-:Y:S01]  /*96c80*/  ISETP.LT.AND P1, PT, R7, UR6, !P0 ;  /* 0x0000000607007c0c */ /* 0x000fe2000c721270 */
[----:B------:R-:W-:Y:S01]  /*96c90*/  VIADD R16, R0, 0x141 ;  /* 0x0000014100107836 */ /* 0x000fe20000000000 */
[----:B------:R-:W-:Y:S01]  /*96ca0*/  ISETP.LT.AND P0, PT, R6, UR5, !P0 ;  /* 0x0000000506007c0c */ /* 0x000fe2000c701270 */
[----:B------:R-:W-:Y:S01]  /*96cb0*/  ULDC UR6, c[0x0][0x228] ;  /* 0x00008a0000067ab9 */ /* 0x000fe20000000800 */
[----:B------:R-:W-:-:S09]  /*96cc0*/  ULDC UR5, c[0x0][0x228] ;  /* 0x00008a0000057ab9 */ /* 0x000fd20000000800 */
        /* <DEDUP_REMOVED lines=183> */
[----:B------:R-:W-:Y:S02]  /*97840*/  R2UR UR20, R168 ;  /* 0x00000000a81472ca */ /* 0x000fe400000e0000 */
[----:B------:R-:W-:Y:S01]  /*97850*/  LOP3.LUT R4, R4, 0xf7ffffff, RZ, 0xc0, !PT ;  /* 0xf7ffffff04047812 */ /* 0x000fe200078ec0ff */
[----:B------:R-:W-:Y:S01]  /*97860*/  VIADD R16, R0, 0x11d ;  /* 0x0000011d00107836 */ /* 0x000fe20000000000 */
[----:B------:R-:W-:Y:S01]  /*97870*/  ISETP.LT.AND P0, PT, R6, UR5, !P0 ;  /* 0x0000000506007c0c */ /* 0x000fe2000c701270 */
[----:B------:R-:W-:Y:S01]  /*97880*/  ULDC UR6, c[0x0][0x228] ;  /* 0x00008a0000067ab9 */ /* 0x000fe20000000800 */
[----:B------:R-:W-:-:S05]  /*97890*/  ULDC UR5, c[0x0][0x228] ;  /* 0x00008a0000057ab9 */ /* 0x000fca0000000800 */
        /* <DEDUP_REMOVED lines=146> */
[----:B------:R-:W-:Y:S02]  /*981c0*/  ISETP.GE.AND P0, PT, R16, UR14, PT ;  /* 0x0000000e10007c0c */ /* 0x000fe4000bf06270 */
[----:B------:R-:W-:Y:S01]  /*981d0*/  R2UR UR16, R152 ;  /* 0x00000000981072ca */ /* 0x000fe200000e0000 */
[----:B------:R-:W-:Y:S01]  /*981e0*/  VIADD R16, R0, 0x101 ;  /* 0x0000010100107836 */ /* 0x000fe20000000000 */
[----:B------:R-:W-:Y:S01]  /*981f0*/  ISETP.LT.AND P1, PT, R7, UR6, !P0 ;  /* 0x0000000607007c0c */ /* 0x000fe2000c721270 */
[----:B------:R-:W-:Y:S01]  /*98200*/  ULDC UR6, c[0x0][0x228] ;  /* 0x00008a0000067ab9 */ /* 0x000fe20000000800 */
[----:B------:R-:W-:Y:S01]  /*98210*/  ISETP.LT.AND P0, PT, R6, UR5, !P0 ;  /* 0x0000000506007c0c */ /* 0x000fe2000c701270 */
[----:B------:R-:W-:Y:S01]  /*98220*/  ULDC UR5, c[0x0][0x228] ;  /* 0x00008a0000057ab9 */ /* 0x000fe20000000800 */
[----:B------:R-:W-:Y:S01]  /*98230*/  R2UR UR18, R23 ;  /* 0x00000000171272ca */ /* 0x000fe200000e0000 */
[----:B------:R-:W-:Y:S01]  /*98240*/  STL [R1+0x2b98], R245 ;  /* 0x002b98f501007387 */ /* 0x000fe20000100800 */
[----:B------:R-:W-:Y:S01]  /*98250*/  R2UR UR20, R22 ;  /* 0x00000000161472ca */ /* 0x000fe200000e0000 */
[----:B------:R-:W-:-:S06]  /*98260*/  ULDC UR14, c[0x0][0x228] ;  /* 0x00008a00000e7ab9 */ /* 0x000fcc0000000800 */
        /* <DEDUP_REMOVED lines=25> */
[----:B------:R-:W-:Y:S01]  /*98400*/  STL [R1+0x2b9c], R244 ;  /* 0x002b9cf401007387 */ /* 0x000fe20000100800 */
[----:B------:R-:W-:Y:S02]  /*98410*/  ISETP.LT.AND P0, PT, R6, UR5, !P0 ;  /* 0x0000000506007c0c */ /* 0x000fe4000c701270 */
[----:B------:R-:W-:Y:S01]  /*98420*/  R2UR UR12, R21 ;  /* 0x00000000150c72ca */ /* 0x000fe200000e0000 */
[----:B------:R-:W-:Y:S01]  /*98430*/  STL [R1+0x2ba0], R243 ;  /* 0x002ba0f301007387 */ /* 0x000fe20000100800 */
[----:B------:R-:W-:Y:S01]  /*98440*/  LOP3.LUT R3, R3, 0xfdffffff, RZ, 0xc0, !PT ;  /* 0xfdffffff03037812 */ /* 0x000fe200078ec0ff */
[----:B------:R-:W-:Y:S01]  /*98450*/  VIADD R16, R0, 0xfb ;  /* 0x000000fb00107836 */ /* 0x000fe20000000000 */
[----:B------:R-:W-:Y:S01]  /*98460*/  ULDC UR6, c[0x0][0x228] ;  /* 0x00008a0000067ab9 */ /* 0x000fe20000000800 */
[----:B------:R-:W-:Y:S01]  /*98470*/  STL [R1+0x2ba4], R242 ;  /* 0x002ba4f201007387 */ /* 0x000fe20000100800 */
[----:B------:R-:W-:-:S03]  /*98480*/  ULDC UR5, c[0x0][0x228] ;  /* 0x00008a0000057ab9 */ /* 0x000fc60000000800 */
[----:B------:R-:W-:Y:S01]  /*98490*/  STL [R1+0x2ba8], R241 ;  /* 0x002ba8f101007387 */ /* 0x000fe20000100800 */
[----:B------:R-:W-:-:S03]  /*984a0*/  @P1 LOP3.LUT R3, R3, 0x2000000, RZ, 0xfc, !PT ;  /* 0x0200000003031812 */ /* 0x000fc600078efcff */
[----:B------:R-:W-:Y:S01]  /*984b0*/  STL [R1+0x2bac], R15 ;  /* 0x002bac0f01007387 */ /* 0x000fe20000100800 */
[----:B------:R-:W-:-:S03]  /*984c0*/  LOP3.LUT R3, R3, 0xfeffffff, RZ, 0xc0, !PT ;  /* 0xfeffffff03037812 */ /* 0x000fc600078ec0ff */
[----:B------:R-:W-:Y:S04]  /*984d0*/  STL [R1+0x2bb0], R237 ;  /* 0x002bb0ed01007387 */ /* 0x000fe80000100800 */
[----:B------:R-:W-:Y:S04]  /*984e0*/  STL [R1+0x2bb4], R238 ;  /* 0x002bb4ee01007387 */ /* 0x000fe80000100800 */
[----:B------:R-:W-:Y:S04]  /*984f0*/  STL [R1+0x2bb8], R236 ;  /* 0x002bb8ec01007387 */ /* 0x000fe80000100800 */
[----:B------:R-:W-:Y:S01]  /*98500*/  STL [R1+0x2bbc], R14 ;  /* 0x002bbc0e01007387 */ /* 0x000fe20000100800 */
[----:B------:R-:W-:-:S03]  /*98510*/  @P0 LOP3.LUT R3, R3, 0x1000000, RZ, 0xfc, !PT ;  /* 0x0100000003030812 */ /* 0x000fc600078efcff */
[----:B------:R-:W-:Y:S01]  /*98520*/  STL [R1+0x2bc0], R9 ;  /* 0x002bc00901007387 */ /* 0x000fe20000100800 */
[----:B------:R-:W-:-:S03]  /*98530*/  ISETP.GE.AND P0, PT, R16, UR12, PT ;  /* 0x0000000c10007c0c */ /* 0x000fc6000bf06270 */
[----:B------:R-:W-:Y:S01]  /*98540*/  STL [R1+0x2bc4], R2 ;  /* 0x002bc40201007387 */ /* 0x000fe20000100800 */
[----:B------:R-:W-:-:S03]  /*98550*/  VIADD R16, R0, 0xf9 ;  /* 0x000000f900107836 */ /* 0x000fc60000000000 */
[----:B------:R-:W-:Y:S04]  /*98560*/  STL [R1+0x2bc8], R8 ;  /* 0x002bc80801007387 */ /* 0x000fe80000100800 */
[----:B------:R-:W-:Y:S04]  /*98570*/  STL [R1+0x2bcc], R5 ;  /* 0x002bcc0501007387 */ /* 0x000fe80000100800 */
[----:B------:R-:W-:Y:S04]  /*98580*/  STL [R1+0x2bd0], R4 ;  /* 0x002bd00401007387 */ /* 0x000fe80000100800 */
[----:B------:R4:W-:Y:S02]  /*98590*/  STL [R1+0x2bd4], R0 ;  /* 0x002bd40001007387 */ /* 0x0009e40000100800 */
[----:B----4-:R-:W-:Y:S01]  /*985a0*/  F2FP.SATFINITE.E4M3.F32.PACK_AB_MERGE_C R0, R120, R121, RZ ;  /* 0x000000797800723e */ /* 0x010fe200048070ff */
        /* <DEDUP_REMOVED lines=15> */
[----:B------:R-:W-:Y:S01]  /*986a0*/  STL [R1+0x2bd8], R7 ;  /* 0x002bd80701007387 */ /* 0x000fe20000100800 */
[----:B------:R-:W-:Y:S02]  /*986b0*/  IMAD.MOV.U32 R106, RZ, RZ, R104 ;  /* 0x000000ffff6a7224 */ /* 0x000fe400078e0068 */
[----:B------:R-:W-:Y:S01]  /*986c0*/  IMAD.MOV.U32 R105, RZ, RZ, R103 ;  /* 0x000000ffff697224 */ /* 0x000fe200078e0067 */
[----:B------:R-:W-:Y:S01]  /*986d0*/  STL [R1+0x2bdc], R6 ;  /* 0x002bdc0601007387 */ /* 0x000fe20000100800 */
[----:B------:R-:W-:Y:S02]  /*986e0*/  IMAD.MOV.U32 R104, RZ, RZ, R102 ;  /* 0x000000ffff687224 */ /* 0x000fe400078e0066 */
[----:B------:R-:W-:Y:S01]  /*986f0*/  IMAD.MOV.U32 R103, RZ, RZ, R101 ;  /* 0x000000ffff677224 */ /* 0x000fe200078e0065 */
[----:B------:R0:W-:Y:S01]  /*98700*/  STL [R1+0x273c], R0 ;  /* 0x00273c0001007387 */ /* 0x0001e20000100800 */
[----:B------:R-:W-:-:S02]  /*98710*/  IMAD.MOV.U32 R102, RZ, RZ, R100 ;  /* 0x000000ffff667224 */ /* 0x000fc400078e0064 */
[----:B------:R-:W-:Y:S02]  /*98720*/  IMAD.MOV.U32 R101, RZ, RZ, R99 ;  /* 0x000000ffff657224 */ /* 0x000fe400078e0063 */
[----:B------:R-:W-:Y:S02]  /*98730*/  IMAD.MOV.U32 R100, RZ, RZ, R98 ;  /* 0x000000ffff647224 */ /* 0x000fe400078e0062 */
[----:B------:R-:W-:Y:S02]  /*98740*/  IMAD.MOV.U32 R99, RZ, RZ, R97 ;  /* 0x000000ffff637224 */ /* 0x000fe400078e0061 */
[----:B------:R-:W-:Y:S01]  /*98750*/  IMAD.MOV.U32 R98, RZ, RZ, R96 ;  /* 0x000000ffff627224 */ /* 0x000fe200078e0060 */
[----:B------:R-:W4:Y:S04]  /*98760*/  LDL.LU R97, [R1+0x458] ;  /* 0x0004580001617983 */ /* 0x000f280000300800 */
[----:B------:R-:W2:Y:S01]  /*98770*/  LDL.LU R96, [R1+0x45c] ;  /* 0x00045c0001607983 */ /* 0x000ea20000300800 */
[----:B------:R-:W-:Y:S01]  /*98780*/  ISETP.LT.AND P1, PT, R7, UR6, !P0 ;  /* 0x0000000607007c0c */ /* 0x000fe2000c721270 */
[----:B------:R-:W-:Y:S01]  /*98790*/  ULDC UR6, c[0x0][0x228] ;  /* 0x00008a0000067ab9 */ /* 0x000fe20000000800 */
[----:B------:R-:W-:Y:S01]  /*987a0*/  ISETP.LT.AND P0, PT, R6, UR5, !P0 ;  /* 0x0000000506007c0c */ /* 0x000fe2000c701270 */
[----:B------:R-:W-:Y:S01]  /*987b0*/  ULDC UR5, c[0x0][0x228] ;  /* 0x00008a0000057ab9 */ /* 0x000fe20000000800 */
[----:B------:R-:W-:-:S02]  /*987c0*/  R2UR UR8, R18 ;  /* 0x00000000120872ca */ /* 0x000fc400000e0000 */
[----:B------:R-:W-:-:S07]  /*987d0*/  LOP3.LUT R3, R3, 0xff7fffff, RZ, 0xc0, !PT ;  /* 0xff7fffff03037812 */ /* 0x000fce00078ec0ff */
[----:B------:R-:W-:-:S04]  /*987e0*/  @P1 LOP3.LUT R3, R3, 0x800000, RZ, 0xfc, !PT ;  /* 0x0080000003031812 */ /* 0x000fc800078efcff */
[----:B------:R-:W-:-:S04]  /*987f0*/  LOP3.LUT R3, R3, 0xffbfffff, RZ, 0xc0, !PT ;  /* 0xffbfffff03037812 */ /* 0x000fc800078ec0ff */
[----:B------:R-:W-:Y:S02]  /*98800*/  @P0 LOP3.LUT R3, R3, 0x400000, RZ, 0xfc, !PT ;  /* 0x0040000003030812 */ /* 0x000fe400078efcff */
[----:B------:R-:W-:-:S04]  /*98810*/  ISETP.GE.AND P0, PT, R16, UR8, PT ;  /* 0x0000000810007c0c */ /* 0x000fc8000bf06270 */
[----:B------:R-:W-:Y:S01]  /*98820*/  ISETP.LT.AND P1, PT, R7, UR6, !P0 ;  /* 0x0000000607007c0c */ /* 0x000fe2000c721270 */
[----:B------:R-:W-:Y:S01]  /*98830*/  ULDC UR6, c[0x0][0x228] ;  /* 0x00008a0000067ab9 */ /* 0x000fe20000000800 */
[----:B------:R-:W-:Y:S01]  /*98840*/  ISETP.LT.AND P0, PT, R6, UR5, !P0 ;  /* 0x0000000506007c0c */ /* 0x000fe2000c701270 */
[----:B------:R-:W-:Y:S01]  /*98850*/  ULDC UR5, c[0x0][0x228] ;  /* 0x00008a0000057ab9 */ /* 0x000fe20000000800 */
[----:B------:R-:W-:Y:S02]  /*98860*/  LOP3.LUT R3, R3, 0xffdfffff, RZ, 0xc0, !PT ;  /* 0xffdfffff03037812 */ /* 0x000fe400078ec0ff */
[----:B0-----:R-:W-:Y:S01]  /*98870*/  F2FP.SATFINITE.E4M3.F32.PACK_AB_MERGE_C R0, R120, R121, RZ ;  /* 0x000000797800723e */ /* 0x001fe200048070ff */
[----:B------:R-:W-:Y:S02]  /*98880*/  IMAD.MOV.U32 R120, RZ, RZ, R117 ;  /* 0x000000ffff787224 */ /* 0x000fe400078e0075 */
[----:B------:R-:W-:Y:S02]  /*98890*/  IMAD.MOV.U32 R121, RZ, RZ, R116 ;  /* 0x000000ffff797224 */ /* 0x000fe400078e0074 */
[----:B------:R-:W-:-:S02]  /*988a0*/  IMAD.MOV.U32 R117, RZ, RZ, R115 ;  /* 0x000000ffff757224 */ /* 0x000fc400078e0073 */
[----:B------:R-:W-:Y:S01]  /*988b0*/  @P1 LOP3.LUT R3, R3, 0x200000, RZ, 0xfc, !PT ;  /* 0x0020000003031812 */ /* 0x000fe200078efcff */
[----:B------:R-:W-:Y:S02]  /*988c0*/  IMAD.MOV.U32 R116, RZ, RZ, R114 ;  /* 0x000000ffff747224 */ /* 0x000fe400078e0072 */
[----:B------:R-:W-:Y:S01]  /*988d0*/  IMAD.MOV.U32 R115, RZ, RZ, R113 ;  /* 0x000000ffff737224 */ /* 0x000fe200078e0071 */
[----:B------:R-:W-:Y:S01]  /*988e0*/  LOP3.LUT R3, R3, 0xffefffff, RZ, 0xc0, !PT ;  /* 0xffefffff03037812 */ /* 0x000fe200078ec0ff */
        /* <DEDUP_REMOVED lines=8> */
[----:B------:R0:W-:Y:S01]  /*98970*/  STL [R1+0x8f4], R0 ;  /* 0x0008f40001007387 */ /* 0x0001e20000100800 */
[----:B------:R-:W-:Y:S01]  /*98980*/  IMAD.MOV.U32 R106, RZ, RZ, R104 ;  /* 0x000000ffff6a7224 */ /* 0x000fe200078e0068 */
[----:B------:R-:W-:Y:S01]  /*98990*/  @P0 LOP3.LUT R3, R3, 0x100000, RZ, 0xfc, !PT ;  /* 0x0010000003030812 */ /* 0x000fe200078efcff */
[----:B------:R-:W-:-:S02]  /*989a0*/  IMAD.MOV.U32 R105, RZ, RZ, R103 ;  /* 0x000000ffff697224 */ /* 0x000fc400078e0067 */
[----:B------:R-:W-:Y:S02]  /*989b0*/  IMAD.MOV.U32 R104, RZ, RZ, R102 ;  /* 0x000000ffff687224 */ /* 0x000fe400078e0066 */
[----:B------:R-:W-:Y:S02]  /*989c0*/  IMAD.MOV.U32 R103, RZ, RZ, R101 ;  /* 0x000000ffff677224 */ /* 0x000fe400078e0065 */
[----:B------:R-:W-:Y:S01]  /*989d0*/  IMAD.MOV.U32 R102, RZ, RZ, R100 ;  /* 0x000000ffff667224 */ /* 0x000fe200078e0064 */
[----:B0-----:R-:W-:Y:S01]  /*989e0*/  F2FP.SATFINITE.E4M3.F32.PACK_AB_MERGE_C R0, R120, R121, RZ ;  /* 0x000000797800723e */ /* 0x001fe200048070ff */
[----:B------:R-:W-:Y:S02]  /*989f0*/  IMAD.MOV.U32 R101, RZ, RZ, R99 ;  /* 0x000000ffff657224 */ /* 0x000fe400078e0063 */
[----:B------:R-:W-:Y:S02]  /*98a00*/  IMAD.MOV.U32 R100, RZ, RZ, R98 ;  /* 0x000000ffff647224 */ /* 0x000fe400078e0062 */
[----:B----4-:R-:W-:-:S02]  /*98a10*/  IMAD.MOV.U32 R99, RZ, RZ, R97 ;  /* 0x000000ffff637224 */ /* 0x010fc400078e0061 */
[----:B------:R-:W4:Y:S01]  /*98a20*/  LDL.LU R97, [R1+0x460] ;  /* 0x0004600001617983 */ /* 0x000f220000300800 */
[----:B--2---:R-:W-:-:S03]  /*98a30*/  IMAD.MOV.U32 R98, RZ, RZ, R96 ;  /* 0x000000ffff627224 */ /* 0x004fc600078e0060 */
[----:B------:R-:W2:Y:S04]  /*98a40*/  LDL.LU R96, [R1+0x464] ;  /* 0x0004640001607983 */ /* 0x000ea80000300800 */
[----:B------:R-:W-:Y:S04]  /*98a50*/  STL [R1+0x2be0], R3 ;  /* 0x002be00301007387 */ /* 0x000fe80000100800 */
[----:B------:R0:W-:Y:S04]  /*98a60*/  STL [R1+0x8f0], R0 ;  /* 0x0008f00001007387 */ /* 0x0001e80000100800 */
[----:B------:R-:W0:Y:S04]  /*98a70*/  LDL.LU R121, [R1+0x7b0] ;  /* 0x0007b00001797983 */ /* 0x000e280000300800 */
[----:B------:R-:W0:Y:S02]  /*98a80*/  LDL.LU R120, [R1+0x7b4] ;  /* 0x0007b40001787983 */ /* 0x000e240000300800 */
[----:B0-----:R-:W-:Y:S01]  /*98a90*/  F2FP.SATFINITE.E4M3.F32.PACK_AB_MERGE_C R0, R120, R121, RZ ;  /* 0x000000797800723e */ /* 0x001fe200048070ff */
        /* <DEDUP_REMOVED lines=19> */
[----:B------:R0:W-:Y:S01]  /*98bd0*/  STL [R1+0x7ac], R0 ;  /* 0x0007ac0001007387 */ /* 0x0001e20000100800 */
[----:B------:R-:W-:-:S02]  /*98be0*/  IMAD.MOV.U32 R102, RZ, RZ, R100 ;  /* 0x000000ffff667224 */ /* 0x000fc400078e0064 */
[----:B------:R-:W-:Y:S02]  /*98bf0*/  IMAD.MOV.U32 R101, RZ, RZ, R99 ;  /* 0x000000ffff657224 */ /* 0x000fe400078e0063 */
[----:B------:R-:W-:Y:S02]  /*98c00*/  IMAD.MOV.U32 R100, RZ, RZ, R98 ;  /* 0x000000ffff647224 */ /* 0x000fe400078e0062 */
[----:B----4-:R-:W-:Y:S02]  /*98c10*/  IMAD.MOV.U32 R99, RZ, RZ, R97 ;  /* 0x000000ffff637224 */ /* 0x010fe400078e0061 */
[----:B--2---:R-:W-:Y:S01]  /*98c20*/  IMAD.MOV.U32 R98, RZ, RZ, R96 ;  /* 0x000000ffff627224 */ /* 0x004fe200078e0060 */
[----:B------:R-:W2:Y:S04]  /*98c30*/  LDL.LU R97, [R1+0x468] ;  /* 0x0004680001617983 */ /* 0x000ea80000300800 */
[----:B------:R-:W4:Y:S04]  /*98c40*/  LDL.LU R96, [R1+0x46c] ;  /* 0x00046c0001607983 */ /* 0x000f280000300800 */
[----:B------:R-:W3:Y:S04]  /*98c50*/  LDL.LU R123, [R1+0x7b8] ;  /* 0x0007b800017b7983 */ /* 0x000ee80000300800 */
[----:B------:R-:W3:Y:S01]  /*98c60*/  LDL.LU R122, [R1+0x7bc] ;  /* 0x0007bc00017a7983 */ /* 0x000ee20000300800 */
[----:B0-----:R-:W-:-:S02]  /*98c70*/  F2FP.SATFINITE.E4M3.F32.PACK_AB_MERGE_C R0, R120, R121, RZ ;  /* 0x000000797800723e */ /* 0x001fc400048070ff */
[----:B---3--:R-:W-:-:S05]  /*98c80*/  F2FP.SATFINITE.E4M3.F32.PACK_AB_MERGE_C R11, R122, R123, RZ ;  /* 0x0000007b7a0b723e */ /* 0x008fca00048070ff */
[----:B------:R-:W-:Y:S04]  /*98c90*/  STL [R1+0x2be4], R11 ;  /* 0x002be40b01007387 */ /* 0x000fe80000100800 */
[----:B------:R0:W-:Y:S04]  /*98ca0*/  STL [R1+0x7a8], R0 ;  /* 0x0007a80001007387 */ /* 0x0001e80000100800 */
[----:B------:R-:W0:Y:S04]  /*98cb0*/  LDL.LU R121, [R1+0x7c8] ;  /* 0x0007c80001797983 */ /* 0x000e280000300800 */
[----:B------:R-:W0:Y:S02]  /*98cc0*/  LDL.LU R120, [R1+0x7cc] ;  /* 0x0007cc0001787983 */ /* 0x000e240000300800 */
[----:B0-----:R-:W-:-:S05]  /*98cd0*/  F2FP.SATFINITE.E4M3.F32.PACK_AB_MERGE_C R0, R120, R121, RZ ;  /* 0x000000797800723e */ /* 0x001fca00048070ff */
        /* <DEDUP_REMOVED lines=22> */
[----:B------:R-:W0:Y:S01]  /*98e40*/  LDL.LU R120, [R1+0x7fc] ;  /* 0x0007fc0001787983 */ /* 0x000e220000300800 */
        /* <DEDUP_REMOVED lines=18> */
[----:B0-----:R-:W-:Y:S01]  /*98f70*/  F2FP.SATFINITE.E4M3.F32.PACK_AB_MERGE_C R0, R120, R121, RZ ;  /* 0x000000797800723e */ /* 0x001fe200048070ff */
[----:B------:R-:W-:-:S04]  /*98f80*/  IMAD.MOV.U32 R121, RZ, RZ, R113 ;  /* 0x000000ffff797224 */ /* 0x000fc800078e0071 */
[----:B------:R0:W-:Y:S04]  /*98f90*/  STL [R1+0x286c], R0 ;  /* 0x00286c0001007387 */ /* 0x0001e80000100800 */
[----:B------:R-:W3:Y:S01]  /*98fa0*/  LDL.LU R103, [R1+0x470] ;  /* 0x0004700001677983 */ /* 0x000ee20000300800 */
[----:B------:R-:W-:-:S03]  /*98fb0*/  IMAD.MOV.U32 R120, RZ, RZ, R112 ;  /* 0x000000ffff787224 */ /* 0x000fc600078e0070 */
[----:B------:R-:W3:Y:S01]  /*98fc0*/  LDL.LU R102, [R1+0x474] ;  /* 0x0004740001667983 */ /* 0x000ee20000300800 */
[----:B------:R-:W-:-:S03]  /*98fd0*/  IMAD.MOV.U32 R113, RZ, RZ, R105 ;  /* 0x000000ffff717224 */ /* 0x000fc600078e0069 */
[----:B------:R-:W3:Y:S01]  /*98fe0*/  LDL.LU R101, [R1+0x478] ;  /* 0x0004780001657983 */ /* 0x000ee20000300800 */
[----:B------:R-:W-:-:S03]  /*98ff0*/  IMAD.MOV.U32 R112, RZ, RZ, R104 ;  /* 0x000000ffff707224 */ /* 0x000fc600078e0068 */
[----:B------:R-:W3:Y:S01]  /*99000*/  LDL.LU R100, [R1+0x47c] ;  /* 0x00047c0001647983 */ /* 0x000ee20000300800 */
[----:B--2---:R-:W-:-:S03]  /*99010*/  IMAD.MOV.U32 R105, RZ, RZ, R97 ;  /* 0x000000ffff697224 */ /* 0x004fc600078e0061 */
[----:B------:R-:W2:Y:S01]  /*99020*/  LDL.LU R99, [R1+0x480] ;  /* 0x0004800001637983 */ /* 0x000ea20000300800 */
[----:B----4-:R-:W-:-:S03]  /*99030*/  IMAD.MOV.U32 R104, RZ, RZ, R96 ;  /* 0x000000ffff687224 */ /* 0x010fc600078e0060 */
[----:B------:R-:W4:Y:S04]  /*99040*/  LDL.LU R98, [R1+0x484] ;  /* 0x0004840001627983 */ /* 0x000f280000300800 */
[----:B------:R-:W4:Y:S04]  /*99050*/  LDL.LU R97, [R1+0x490] ;  /* 0x0004900001617983 */ /* 0x000f280000300800 */
[----:B------:R-:W4:Y:S04]  /*99060*/  LDL.LU R96, [R1+0x494] ;  /* 0x0004940001607983 */ /* 0x000f280000300800 */
[----:B------:R-:W3:Y:S04]  /*99070*/  LDL.LU R129, [R1+0x400] ;  /* 0x0004000001817983 */ /* 0x000ee80000300800 */
[----:B------:R-:W3:Y:S01]  /*99080*/  LDL.LU R128, [R1+0x404] ;  /* 0x0004040001807983 */ /* 0x000ee20000300800 */
[----:B------:R-:W-:-:S02]  /*99090*/  F2FP.SATFINITE.E4M3.F32.PACK_AB_MERGE_C R8, R127, R126, RZ ;  /* 0x0000007e7f08723e */ /* 0x000fc400048070ff */
[----:B0-----:R-:W-:Y:S01]  /*990a0*/  F2FP.SATFINITE.E4M3.F32.PACK_AB_MERGE_C R0, R122, R123, RZ ;  /* 0x0000007b7a00723e */ /* 0x001fe200048070ff */
        /* <DEDUP_REMOVED lines=14> */
[----:B---3--:R-:W-:-:S05]  /*99190*/  F2FP.SATFINITE.E4M3.F32.PACK_AB_MERGE_C R7, R128, R129, RZ ;  /* 0x000000818007723e */ /* 0x008fca00048070ff */
[----:B------:R0:W-:Y:S04]  /*991a0*/  STL [R1+0x2be8], R7 ;  /* 0x002be80701007387 */ /* 0x0001e80000100800 */
[----:B------:R-:W-:Y:S01]  /*991b0*/  STL [R1+0x2bec], R8 ;  /* 0x002bec0801007387 */ /* 0x000fe20000100800 */
[----:B0-----:R-:W-:-:S05]  /*991c0*/  F2FP.SATFINITE.E4M3.F32.PACK_AB_MERGE_C R7, R124, R125, RZ ;  /* 0x0000007d7c07723e */ /* 0x001fca00048070ff */
[----:B------:R-:W-:Y:S04]  /*991d0*/  STL [R1+0x2bf0], R7 ;  /* 0x002bf00701007387 */ /* 0x000fe80000100800 */
[----:B------:R0:W-:Y:S02]  /*991e0*/  STL [R1+0x2bf4], R0 ;  /* 0x002bf40001007387 */ /* 0x0001e40000100800 */
[----:B0-----:R-:W-:-:S05]  /*991f0*/  F2FP.SATFINITE.E4M3.F32.PACK_AB_MERGE_C R0, R120, R121, RZ ;  /* 0x000000797800723e */ /* 0x001fca00048070ff */
[----:B------:R0:W-:Y:S04]  /*99200*/  STL [R1+0x7f0], R0 ;  /* 0x0007f00001007387 */ /* 0x0001e80000100800 */
[----:B------:R-:W3:Y:S04]  /*99210*/  LDL.LU R117, [R1+0x4a0] ;  /* 0x0004a00001757983 */ /* 0x000ee80000300800 */
[----:B------:R-:W3:Y:S04]  /*99220*/  LDL.LU R116, [R1+0x4a4] ;  /* 0x0004a40001747983 */ /* 0x000ee80000300800 */
[----:B------:R-:W3:Y:S04]  /*99230*/  LDL.LU R115, [R1+0x4b0] ;  /* 0x0004b00001737983 */ /* 0x000ee80000300800 */
[----:B------:R-:W3:Y:S04]  /*99240*/  LDL.LU R114, [R1+0x4b4] ;  /* 0x0004b40001727983 */ /* 0x000ee80000300800 */
[----:B------:R-:W3:Y:S04]  /*99250*/  LDL.LU R113, [R1+0x4b8] ;  /* 0x0004b80001717983 */ /* 0x000ee80000300800 */
[----:B------:R-:W3:Y:S01]  /*99260*/  LDL.LU R112, [R1+0x4bc] ;  /* 0x0004bc0001707983 */ /* 0x000ee20000300800 */
[----:B------:R-:W-:-:S03]  /*99270*/  IMAD.MOV.U32 R129, RZ, RZ, R107 ;  /* 0x000000ffff817224 */ /* 0x000fc600078e006b */
[----:B------:R-:W3:Y:S01]  /*99280*/  LDL.LU R111, [R1+0x4c0] ;  /* 0x0004c000016f7983 */ /* 0x000ee20000300800 */
[----:B------:R-:W-:-:S03]  /*99290*/  IMAD.MOV.U32 R128, RZ, RZ, R106 ;  /* 0x000000ffff807224 */ /* 0x000fc600078e006a */
[----:B------:R-:W3:Y:S04]  /*992a0*/  LDL.LU R110, [R1+0x4c4] ;  /* 0x0004c400016e7983 */ /* 0x000ee80000300800 */
[----:B------:R-:W3:Y:S04]  /*992b0*/  LDL.LU R109, [R1+0x4c8] ;  /* 0x0004c800016d7983 */ /* 0x000ee80000300800 */
[----:B------:R-:W3:Y:S01]  /*992c0*/  LDL.LU R108, [R1+0x4cc] ;  /* 0x0004cc00016c7983 */ /* 0x000ee20000300800 */
[----:B------:R-:W-:-:S03]  /*992d0*/  IMAD.MOV.U32 R125, RZ, RZ, R103 ;  /* 0x000000ffff7d7224 */ /* 0x000fc600078e0067 */
        /* <DEDUP_REMOVED lines=10> */
[----:B------:R-:W4:Y:S01]  /*99380*/  LDL.LU R102, [R1+0x4e4] ;  /* 0x0004e40001667983 */ /* 0x000f220000300800 */
[----:B------:R-:W-:-:S03]  /*99390*/  IMAD.MOV.U32 R118, RZ, RZ, R97 ;  /* 0x000000ffff767224 */ /* 0x000fc600078e0061 */
[----:B------:R-:W4:Y:S01]  /*993a0*/  LDL.LU R101, [R1+0x4e8] ;  /* 0x0004e80001657983 */ /* 0x000f220000300800 */
[----:B------:R-:W-:-:S03]  /*993b0*/  IMAD.MOV.U32 R119, RZ, RZ, R96 ;  /* 0x000000ffff777224 */ /* 0x000fc600078e0060 */
[----:B------:R-:W4:Y:S04]  /*993c0*/  LDL.LU R100, [R1+0x4ec] ;  /* 0x0004ec0001647983 */ /* 0x000f280000300800 */
[----:B------:R-:W4:Y:S04]  /*993d0*/  LDL.LU R99, [R1+0x4f0] ;  /* 0x0004f00001637983 */ /* 0x000f280000300800 */
[----:B------:R-:W4:Y:S04]  /*993e0*/  LDL.LU R98, [R1+0x4f4] ;  /* 0x0004f40001627983 */ /* 0x000f280000300800 */
[----:B------:R-:W4:Y:S04]  /*993f0*/  LDL.LU R97, [R1+0x4f8] ;  /* 0x0004f80001617983 */ /* 0x000f280000300800 */
[----:B------:R-:W4:Y:S04]  /*99400*/  LDL.LU R96, [R1+0x4fc] ;  /* 0x0004fc0001607983 */ /* 0x000f280000300800 */
[----:B------:R-:W3:Y:S04]  /*99410*/  LDL.LU R142, [R1+0x428] ;  /* 0x00042800018e7983 */ /* 0x000ee80000300800 */
[----:B------:R-:W3:Y:S01]  /*99420*/  LDL.LU R143, [R1+0x42c] ;  /* 0x00042c00018f7983 */ /* 0x000ee20000300800 */
[----:B0-----:R-:W-:-:S02]  /*99430*/  F2FP.SATFINITE.E4M3.F32.PACK_AB_MERGE_C R0, R140, R141, RZ ;  /* 0x0000008d8c00723e */ /* 0x001fc400048070ff */
[----:B------:R-:W-:Y:S02]  /*99440*/  F2FP.SATFINITE.E4M3.F32.PACK_AB_MERGE_C R7, R138, R139, RZ ;  /* 0x0000008b8a07723e */ /* 0x000fe400048070ff */
[----:B---3--:R-:W-:-:S05]  /*99450*/  F2FP.SATFINITE.E4M3.F32.PACK_AB_MERGE_C R11, R143, R142, RZ ;  /* 0x0000008e8f0b723e */ /* 0x008fca00048070ff */
[----:B------:R-:W-:Y:S04]  /*99460*/  STL [R1+0x2bf8], R11 ;  /* 0x002bf80b01007387 */ /* 0x000fe80000100800 */
[----:B------:R0:W-:Y:S04]  /*99470*/  STL [R1+0x2bfc], R0 ;  /* 0x002bfc0001007387 */ /* 0x0001e80000100800 */
[----:B------:R1:W-:Y:S01]  /*99480*/  STL [R1+0x2c00], R7 ;  /* 0x002c000701007387 */ /* 0x0003e20000100800 */
[----:B0-----:R-:W-:Y:S02]  /*99490*/  F2FP.SATFINITE.E4M3.F32.PACK_AB_MERGE_C R0, R136, R137, RZ ;  /* 0x000000898800723e */ /* 0x001fe400048070ff */
[----:B------:R-:W-:-:S03]  /*994a0*/  F2FP.SATFINITE.E4M3.F32.PACK_AB_MERGE_C R11, R134, R135, RZ ;  /* 0x00000087860b723e */ /* 0x000fc600048070ff */
[----:B------:R0:W-:Y:S01]  /*994b0*/  STL [R1+0x2c04], R0 ;  /* 0x002c040001007387 */ /* 0x0001e20000100800 */
[----:B-1----:R-:W-:-:S03]  /*994c0*/  F2FP.SATFINITE.E4M3.F32.PACK_AB_MERGE_C R7, R130, R131, RZ ;  /* 0x000000838207723e */ /* 0x002fc600048070ff */
[----:B------:R1:W-:Y:S01]  /*994d0*/  STL [R1+0x2c08], R11 ;  /* 0x002c080b01007387 */ /* 0x0003e20000100800 */
[----:B0-----:R-:W-:-:S05]  /*994e0*/  F2FP.SATFINITE.E4M3.F32.PACK_AB_MERGE_C R0, R132, R133, RZ ;  /* 0x000000858400723e */ /* 0x001fca00048070ff */
[----:B------:R0:W-:Y:S01]  /*994f0*/  STL [R1+0x2c0c], R0 ;  /* 0x002c0c0001007387 */ /* 0x0001e20000100800 */
[----:B-1----:R-:W-:-:S03]  /*99500*/  F2FP.SATFINITE.E4M3.F32.PACK_AB_MERGE_C R11, R127, R126, RZ ;  /* 0x0000007e7f0b723e */ /* 0x002fc600048070ff */
[----:B------:R-:W-:Y:S01]  /*99510*/  STL [R1+0x2c10], R7 ;  /* 0x002c100701007387 */ /* 0x000fe20000100800 */
[----:B0-----:R-:W-:-:S05]  /*99520*/  F2FP.SATFINITE.E4M3.F32.PACK_AB_MERGE_C R0, R128, R129, RZ ;  /* 0x000000818000723e */ /* 0x001fca00048070ff */
[----:B------:R0:W-:Y:S04]  /*99530*/  STL [R1+0x2c14], R0 ;  /* 0x002c140001007387 */ /* 0x0001e80000100800 */
[----:B------:R-:W-:Y:S01]  /*99540*/  STL [R1+0x2c18], R11 ;  /* 0x002c180b01007387 */ /* 0x000fe20000100800 */
[----:B0-----:R-:W-:-:S05]  /*99550*/  F2FP.SATFINITE.E4M3.F32.PACK_AB_MERGE_C R0, R124, R125, RZ ;  /* 0x0000007d7c00723e */ /* 0x001fca00048070ff */
[----:B------:R0:W-:Y:S01]  /*99560*/  STL [R1+0x2c1c], R0 ;  /* 0x002c1c0001007387 */ /* 0x0001e20000100800 */
[----:B------:R-:W-:Y:S02]  /*99570*/  F2FP.SATFINITE.E4M3.F32.PACK_AB_MERGE_C R7, R122, R123, RZ ;  /* 0x0000007b7a07723e */ /* 0x000fe400048070ff */
[----:B0-----:R-:W-:Y:S01]  /*99580*/  F2FP.SATFINITE.E4M3.F32.PACK_AB_MERGE_C R0, R120, R121, RZ ;  /* 0x000000797800723e */ /* 0x001fe200048070ff */
        /* <DEDUP_REMOVED lines=16> */
[----:B--2---:R-:W-:Y:S01]  /*99690*/  IMAD.MOV.U32 R105, RZ, RZ, R103 ;  /* 0x000000ffff697224 */ /* 0x004fe200078e0067 */
[----:B------:R-:W-:Y:S01]  /*996a0*/  STL [R1+0x2c20], R7 ;  /* 0x002c200701007387 */ /* 0x000fe20000100800 */
[----:B----4-:R-:W-:Y:S02]  /*996b0*/  IMAD.MOV.U32 R104, RZ, RZ, R102 ;  /* 0x000000ffff687224 */ /* 0x010fe400078e0066 */
[----:B------:R-:W-:Y:S01]  /*996c0*/  IMAD.MOV.U32 R103, RZ, RZ, R101 ;  /* 0x000000ffff677224 */ /* 0x000fe200078e0065 */
[----:B------:R0:W-:Y:S01]  /*996d0*/  STL [R1+0x7c4], R0 ;  /* 0x0007c40001007387 */ /* 0x0001e20000100800 */
[----:B------:R-:W-:Y:S02]  /*996e0*/  IMAD.MOV.U32 R102, RZ, RZ, R100 ;  /* 0x000000ffff667224 */ /* 0x000fe400078e0064 */
[----:B------:R-:W-:Y:S02]  /*996f0*/  IMAD.MOV.U32 R101, RZ, RZ, R99 ;  /* 0x000000ffff657224 */ /* 0x000fe400078e0063 */
[----:B------:R-:W-:-:S02]  /*99700*/  IMAD.MOV.U32 R100, RZ, RZ, R98 ;  /* 0x000000ffff647224 */ /* 0x000fc400078e0062 */
[----:B------:R-:W-:Y:S02]  /*99710*/  IMAD.MOV.U32 R99, RZ, RZ, R97 ;  /* 0x000000ffff637224 */ /* 0x000fe400078e0061 */
[----:B------:R-:W-:Y:S01]  /*99720*/  IMAD.MOV.U32 R98, RZ, RZ, R96 ;  /* 0x000000ffff627224 */ /* 0x000fe200078e0060 */
[----:B------:R-:W2:Y:S04]  /*99730*/  LDL.LU R97, [R1+0x500] ;  /* 0x0005000001617983 */ /* 0x000ea80000300800 */
[----:B------:R-:W3:Y:S04]  /*99740*/  LDL.LU R96, [R1+0x504] ;  /* 0x0005040001607983 */ /* 0x000ee80000300800 */
[----:B------:R-:W0:Y:S04]  /*99750*/  LDL.LU R123, [R1+0x488] ;  /* 0x00048800017b7983 */ /* 0x000e280000300800 */
[----:B------:R-:W0:Y:S02]  /*99760*/  LDL.LU R122, [R1+0x48c] ;  /* 0x00048c00017a7983 */ /* 0x000e240000300800 */
[----:B0-----:R-:W-:-:S05]  /*99770*/  F2FP.SATFINITE.E4M3.F32.PACK_AB_MERGE_C R0, R122, R123, RZ ;  /* 0x0000007b7a00723e */ /* 0x001fca00048070ff */
[----:B------:R0:W-:Y:S02]  /*99780*/  STL [R1+0x2c24], R0 ;  /* 0x002c240001007387 */ /* 0x0001e40000100800 */
[----:B0-----:R-:W-:Y:S01]  /*99790*/  F2FP.SATFINITE.E4M3.F32.PACK_AB_MERGE_C R0, R120, R121, RZ ;  /* 0x000000797800723e */ /* 0x001fe200048070ff */
        /* <DEDUP_REMOVED lines=19> */
[----:B------:R0:W-:Y:S01]  /*998d0*/  STL [R1+0x7b8], R0 ;  /* 0x0007b80001007387 */ /* 0x0001e20000100800 */
[----:B------:R-:W-:Y:S02]  /*998e0*/  IMAD.MOV.U32 R102, RZ, RZ, R100 ;  /* 0x000000ffff667224 */ /* 0x000fe400078e0064 */
[----:B------:R-:W-:Y:S02]  /*998f0*/  IMAD.MOV.U32 R101, RZ, RZ, R99 ;  /* 0x000000ffff657224 */ /* 0x000fe400078e0063 */
[----:B------:R-:W-:Y:S02]  /*99900*/  IMAD.MOV.U32 R100, RZ, RZ, R98 ;  /* 0x000000ffff647224 */ /* 0x000fe400078e0062 */
[----:B--2---:R-:W-:-:S02]  /*99910*/  IMAD.MOV.U32 R99, RZ, RZ, R97 ;  /* 0x000000ffff637224 */ /* 0x004fc400078e0061 */
[----:B---3--:R-:W-:Y:S01]  /*99920*/  IMAD.MOV.U32 R98, RZ, RZ, R96 ;  /* 0x000000ffff627224 */ /* 0x008fe200078e0060 */
[----:B------:R-:W2:Y:S04]  /*99930*/  LDL.LU R97, [R1+0x510] ;  /* 0x0005100001617983 */ /* 0x000ea80000300800 */
[----:B------:R-:W3:Y:S04]  /*99940*/  LDL.LU R96, [R1+0x514] ;  /* 0x0005140001607983 */ /* 0x000ee80000300800 */
[----:B------:R-:W4:Y:S04]  /*99950*/  LDL.LU R123, [R1+0x498] ;  /* 0x00049800017b7983 */ /* 0x000f280000300800 */
[----:B------:R-:W4:Y:S01]  /*99960*/  LDL.LU R122, [R1+0x49c] ;  /* 0x00049c00017a7983 */ /* 0x000f220000300800 */
        /* <DEDUP_REMOVED lines=21> */
[----:B----4-:R-:W-:-:S05]  /*99ac0*/  F2FP.SATFINITE.E4M3.F32.PACK_AB_MERGE_C R11, R122, R123, RZ ;  /* 0x0000007b7a0b723e */ /* 0x010fca00048070ff */
        /* <DEDUP_REMOVED lines=14> */
[----:B------:R-:W-:-:S03]  /*99bb0*/  IMAD.MOV.U32 R123, RZ, RZ, R101 ;  /* 0x000000ffff7b7224 */ /* 0x000fc600078e0065 */
[----:B------:R-:W4:Y:S01]  /*99bc0*/  LDL.LU R105, [R1+0x558] ;  /* 0x0005580001697983 */ /* 0x000f220000300800 */
[----:B------:R-:W-:-:S03]  /*99bd0*/  IMAD.MOV.U32 R122, RZ, RZ, R100 ;  /* 0x000000ffff7a7224 */ /* 0x000fc600078e0064 */
[----:B------:R-:W4:Y:S04]  /*99be0*/  LDL.LU R104, [R1+0x55c] ;  /* 0x00055c0001687983 */ /* 0x000f280000300800 */
[----:B------:R-:W4:Y:S04]  /*99bf0*/  LDL.LU R103, [R1+0x560] ;  /* 0x0005600001677983 */ /* 0x000f280000300800 */
[----:B------:R-:W4:Y:S01]  /*99c00*/  LDL.LU R102, [R1+0x564] ;  /* 0x0005640001667983 */ /* 0x000f220000300800 */
[----:B--2---:R-:W-:-:S03]  /*99c10*/  IMAD.MOV.U32 R118, RZ, RZ, R97 ;  /* 0x000000ffff767224 */ /* 0x004fc600078e0061 */
[----:B------:R-:W2:Y:S01]  /*99c20*/  LDL.LU R101, [R1+0x568] ;  /* 0x0005680001657983 */ /* 0x000ea20000300800 */
[----:B---3--:R-:W-:-:S03]  /*99c30*/  IMAD.MOV.U32 R119, RZ, RZ, R96 ;  /* 0x000000ffff777224 */ /* 0x008fc600078e0060 */
[----:B------:R-:W3:Y:S04]  /*99c40*/  LDL.LU R100, [R1+0x56c] ;  /* 0x00056c0001647983 */ /* 0x000ee80000300800 */
[----:B------:R-:W3:Y:S04]  /*99c50*/  LDL.LU R99, [R1+0x570] ;  /* 0x0005700001637983 */ /* 0x000ee80000300800 */
[----:B------:R-:W3:Y:S04]  /*99c60*/  LDL.LU R98, [R1+0x574] ;  /* 0x0005740001627983 */ /* 0x000ee80000300800 */
[----:B------:R-:W3:Y:S04]  /*99c70*/  LDL.LU R97, [R1+0x578] ;  /* 0x0005780001617983 */ /* 0x000ee80000300800 */
[----:B------:R-:W3:Y:S04]  /*99c80*/  LDL.LU R96, [R1+0x57c] ;  /* 0x00057c0001607983 */ /* 0x000ee80000300800 */
[----:B------:R-:W4:Y:S04]  /*99c90*/  LDL.LU R142, [R1+0x4a8] ;  /* 0x0004a800018e7983 */ /* 0x000f280000300800 */
[----:B------:R-:W4:Y:S01]  /*99ca0*/  LDL.LU R143, [R1+0x4ac] ;  /* 0x0004ac00018f7983 */ /* 0x000f220000300800 */
[----:B0-----:R-:W-:-:S02]  /*99cb0*/  F2FP.SATFINITE.E4M3.F32.PACK_AB_MERGE_C R11, R140, R141, RZ ;  /* 0x0000008d8c0b723e */ /* 0x001fc400048070ff */
[----:B-1----:R-:W-:Y:S02]  /*99cc0*/  F2FP.SATFINITE.E4M3.F32.PACK_AB_MERGE_C R0, R138, R139, RZ ;  /* 0x0000008b8a00723e */ /* 0x002fe400048070ff */
[----:B----4-:R-:W-:-:S05]  /*99cd0*/  F2FP.SATFINITE.E4M3.F32.PACK_AB_MERGE_C R7, R143, R142, RZ ;  /* 0x0000008e8f07723e */ /* 0x010fca00048070ff */
        /* <DEDUP_REMOVED lines=17> */
[----:B------:R-:W-:Y:S04]  /*99df0*/  STL [R1+0x2c50], R11 ;  /* 0x002c500b01007387 */ /* 0x000fe80000100800 */
[----:B------:R0:W-:Y:S02]  /*99e00*/  STL [R1+0x2c54], R0 ;  /* 0x002c540001007387 */ /* 0x0001e40000100800 */
[----:B0-----:R-:W-:Y:S01]  /*99e10*/  F2FP.SATFINITE.E4M3.F32.PACK_AB_MERGE_C R0, R120, R121, RZ ;  /* 0x000000797800723e */ /* 0x001fe200048070ff */
        /* <DEDUP_REMOVED lines=18> */
[----:B--2---:R-:W-:Y:S01]  /*99f40*/  IMAD.MOV.U32 R103, RZ, RZ, R101 ;  /* 0x000000ffff677224 */ /* 0x004fe200078e0065 */
[----:B------:R0:W-:Y:S01]  /*99f50*/  STL [R1+0x488], R0 ;  /* 0x0004880001007387 */ /* 0x0001e20000100800 */
[----:B---3--:R-:W-:Y:S02]  /*99f60*/  IMAD.MOV.U32 R102, RZ, RZ, R100 ;  /* 0x000000ffff667224 */ /* 0x008fe400078e0064 */
[----:B------:R-:W-:-:S02]  /*99f70*/  IMAD.MOV.U32 R101, RZ, RZ, R99 ;  /* 0x000000ffff657224 */ /* 0x000fc400078e0063 */
[----:B------:R-:W-:Y:S02]  /*99f80*/  IMAD.MOV.U32 R100, RZ, RZ, R98 ;  /* 0x000000ffff647224 */ /* 0x000fe400078e0062 */
[----:B------:R-:W-:Y:S02]  /*99f90*/  IMAD.MOV.U32 R99, RZ, RZ, R97 ;  /* 0x000000ffff637224 */ /* 0x000fe400078e0061 */
[----:B------:R-:W-:Y:S01]  /*99fa0*/  IMAD.MOV.U32 R98, RZ, RZ, R96 ;  /* 0x000000ffff627224 */ /* 0x000fe200078e0060 */
        /* <DEDUP_REMOVED lines=28> */
[----:B---3--:R-:W-:Y:S01]  /*9a170*/  IMAD.MOV.U32 R98, RZ, RZ, R96 ;  /* 0x000000ffff627224 */ /* 0x008fe200078e0060 */
[----:B----4-:R-:W-:-:S05]  /*9a180*/  F2FP.SATFINITE.E4M3.F32.PACK_AB_MERGE_C R11, R122, R123, RZ ;  /* 0x0000007b7a0b723e */ /* 0x010fca00048070ff */
[----:B------:R-:W-:Y:S04]  /*9a190*/  STL [R1+0x2c58], R11 ;  /* 0x002c580b01007387 */ /* 0x000fe80000100800 */
[----:B------:R0:W-:Y:S04]  /*9a1a0*/  STL [R1+0x480], R0 ;  /* 0x0004800001007387 */ /* 0x0001e80000100800 */
        /* <DEDUP_REMOVED lines=54> */
[----:B------:R-:W1:Y:S04]  /*9a510*/  LDL.LU R142, [R1+0x528] ;  /* 0x00052800018e7983 */ /* 0x000e680000300800 */
[----:B------:R-:W1:Y:S01]  /*9a520*/  LDL.LU R143, [R1+0x52c] ;  /* 0x00052c00018f7983 */ /* 0x000e620000300800 */
[----:B0-----:R-:W-:-:S02]  /*9a530*/  F2FP.SATFINITE.E4M3.F32.PACK_AB_MERGE_C R7, R140, R141, RZ ;  /* 0x0000008d8c07723e */ /* 0x001fc400048070ff */
[----:B------:R-:W-:Y:S02]  /*9a540*/  F2FP.SATFINITE.E4M3.F32.PACK_AB_MERGE_C R11, R138, R139, RZ ;  /* 0x0000008b8a0b723e */ /* 0x000fe400048070ff */
[----:B-1----:R-:W-:-:S05]  /*9a550*/  F2FP.SATFINITE.E4M3.F32.PACK_AB_MERGE_C R0, R143, R142, RZ ;  /* 0x0000008e8f00723e */ /* 0x002fca00048070ff */
        /* <DEDUP_REMOVED lines=13> */
[----:B------:R-:W-:Y:S04]  /*9a630*/  STL [R1+0x2c7c], R7 ;  /* 0x002c7c0701007387 */ /* 0x000fe80000100800 */
[----:B------:R0:W-:Y:S01]  /*9a640*/  STL [R1+0x2c80], R0 ;  /* 0x002c800001007387 */ /* 0x0001e20000100800 */
[----:B-1----:R-:W-:Y:S02]  /*9a650*/  F2FP.SATFINITE.E4M3.F32.PACK_AB_MERGE_C R11, R122, R123, RZ ;  /* 0x0000007b7a0b723e */ /* 0x002fe400048070ff */
[----:B0-----:R-:W-:Y:S01]  /*9a660*/  F2FP.SATFINITE.E4M3.F32.PACK_AB_MERGE_C R0, R120, R121, RZ ;  /* 0x000000797800723e */ /* 0x001fe200048070ff */
[----:B------:R-:W-:Y:S02]  /*9a670*/  IMAD.MOV.U32 R121, RZ, RZ, R118 ;  /* 0x000000ffff797224 */ /* 0x000fe400078e0076 */
[----:B------:R-:W-:-:S02]  /*9a680*/  IMAD.MOV.U32 R120, RZ, RZ, R119 ;  /* 0x000000ffff787224 */ /* 0x000fc400078e0077 */
[----:B----4-:R-:W-:Y:S02]  /*9a690*/  IMAD.MOV.U32 R118, RZ, RZ, R117 ;  /* 0x000000ffff767224 */ /* 0x010fe400078e0075 */
        /* <DEDUP_REMOVED lines=8> */
[----:B------:R-:W-:Y:S01]  /*9a720*/  F2FP.SATFINITE.E4M3.F32.PACK_AB_MERGE_C R7, R124, R125, RZ ;  /* 0x0000007d7c07723e */ /* 0x000fe200048070ff */
        /* <DEDUP_REMOVED lines=8> */
[----:B---3--:R-:W-:-:S02]  /*9a7b0*/  IMAD.MOV.U32 R102, RZ, RZ, R100 ;  /* 0x000000ffff667224 */ /* 0x008fc400078e0064 */
        /* <DEDUP_REMOVED lines=53> */
[----:B------:R-:W0:Y:S04]  /*9ab10*/  LDL.LU R123, [R1+0x598] ;  /* 0x00059800017b7983 */ /* 0x000e280000300800 */
[----:B------:R-:W0:Y:S01]  /*9ab20*/  LDL.LU R122, [R1+0x59c] ;  /* 0x00059c00017a7983 */ /* 0x000e220000300800 */
        /* <DEDUP_REMOVED lines=24> */
[----:B0-----:R-:W-:-:S05]  /*9acb0*/  F2FP.SATFINITE.E4M3.F32.PACK_AB_MERGE_C R0, R122, R123, RZ ;  /* 0x0000007b7a00723e */ /* 0x001fca00048070ff */
[----:B------:R0:W-:Y:S02]  /*9acc0*/  STL [R1+0x2c90], R0 ;  /* 0x002c900001007387 */ /* 0x0001e40000100800 */
[----:B0-----:R-:W-:-:S05]  /*9acd0*/  F2FP.SATFINITE.E4M3.F32.PACK_AB_MERGE_C R0, R120, R121, RZ ;  /* 0x000000797800723e */ /* 0x001fca00048070ff */
[----:B------:R0:W-:Y:S04]  /*9ace0*/  STL [R1+0x438], R0 ;  /* 0x0004380001007387 */ /* 0x0001e80000100800 */
[----:B------:R-:W4:Y:S04]  /*9acf0*/  LDL.LU R109, [R1+0x258] ;  /* 0x00025800016d7983 */ /* 0x000f280000300800 */
[----:B------:R-:W4:Y:S01]  /*9ad00*/  LDL.LU R108, [R1+0x25c] ;  /* 0x00025c00016c7983 */ /* 0x000f220000300800 */
[----:B------:R-:W-:-:S03]  /*9ad10*/  IMAD.MOV.U32 R123, RZ, RZ, R103 ;  /* 0x000000ffff7b7224 */ /* 0x000fc600078e0067 */
[----:B------:R-:W4:Y:S01]  /*9ad20*/  LDL.LU R107, [R1+0x260] ;  /* 0x00026000016b7983 */ /* 0x000f220000300800 */
[----:B------:R-:W-:-:S03]  /*9ad30*/  IMAD.MOV.U32 R122, RZ, RZ, R102 ;  /* 0x000000ffff7a7224 */ /* 0x000fc600078e0066 */
        /* <DEDUP_REMOVED lines=24> */
[----:B------:R-:W-:Y:S02]  /*9aec0*/  F2FP.SATFINITE.E4M3.F32.PACK_AB_MERGE_C R7, R136, R137, RZ ;  /* 0x000000898807723e */ /* 0x000fe400048070ff */
        /* <DEDUP_REMOVED lines=19> */
[----:B------:R-:W0:Y:S04]  /*9b000*/  LDL.LU R121, [R1+0x200] ;  /* 0x0002000001797983 */ /* 0x000e280000300800 */
[----:B------:R-:W0:Y:S04]  /*9b010*/  LDL.LU R120, [R1+0x204] ;  /* 0x0002040001787983 */ /* 0x000e280000300800 */
[----:B------:R-:W-:Y:S01]  /*9b020*/  STL [R1+0x2cbc], R7 ;  /* 0x002cbc0701007387 */ /* 0x000fe20000100800 */
        /* <DEDUP_REMOVED lines=25> */
[----:B--2---:R-:W-:Y:S01]  /*9b1c0*/  IMAD.MOV.U32 R97, RZ, RZ, R95 ;  /* 0x000000ffff617224 */ /* 0x004fe200078e005f */
[----:B------:R0:W-:Y:S01]  /*9b1d0*/  STL [R1+0x408], R0 ;  /* 0x0004080001007387 */ /* 0x0001e20000100800 */
[----:B---3--:R-:W-:-:S02]  /*9b1e0*/  IMAD.MOV.U32 R96, RZ, RZ, R94 ;  /* 0x000000ffff607224 */ /* 0x008fc400078e005e */
[----:B------:R-:W-:Y:S02]  /*9b1f0*/  IMAD.MOV.U32 R95, RZ, RZ, R93 ;  /* 0x000000ffff5f7224 */ /* 0x000fe400078e005d */
[----:B------:R-:W-:Y:S02]  /*9b200*/  IMAD.MOV.U32 R94, RZ, RZ, R92 ;  /* 0x000000ffff5e7224 */ /* 0x000fe400078e005c */
        /* <DEDUP_REMOVED lines=73> */
[----:B----4-:R-:W-:-:S05]  /*9b6a0*/  F2FP.SATFINITE.E4M3.F32.PACK_AB_MERGE_C R11, R122, R123, RZ ;  /* 0x0000007b7a0b723e */ /* 0x010fca00048070ff */
[----:B------:R0:W-:Y:S04]  /*9b6b0*/  STL [R1+0x2cc4], R11 ;  /* 0x002cc40b01007387 */ /* 0x0001e80000100800 */
[----:B------:R1:W-:Y:S04]  /*9b6c0*/  STL [R1+0x210], R0 ;  /* 0x0002100001007387 */ /* 0x0003e80000100800 */
[----:B------:R-:W0:Y:S04]  /*9b6d0*/  LDL.LU R222, [R1+0x230] ;  /* 0x0002300001de7983 */ /* 0x000e280000300800 */
[----:B------:R-:W0:Y:S04]  /*9b6e0*/  LDL.LU R221, [R1+0x234] ;  /* 0x0002340001dd7983 */ /* 0x000e280000300800 */
[----:B------:R-:W1:Y:S04]  /*9b6f0*/  LDL.LU R220, [R1+0x238] ;  /* 0x0002380001dc7983 */ /* 0x000e680000300800 */
[----:B------:R-:W1:Y:S04]  /*9b700*/  LDL.LU R219, [R1+0x23c] ;  /* 0x00023c0001db7983 */ /* 0x000e680000300800 */
        /* <DEDUP_REMOVED lines=81> */
[----:B------:R-:W2:Y:S04]  /*9bc20*/  LDL.LU R94, [R1+0x3ec] ;  /* 0x0003ec00015e7983 */ /* 0x000ea80000300800 */
[----:B------:R-:W3:Y:S04]  /*9bc30*/  LDL.LU R93, [R1+0x3f0] ;  /* 0x0003f000015d7983 */ /* 0x000ee80000300800 */
[----:B------:R-:W3:Y:S04]  /*9bc40*/  LDL.LU R92, [R1+0x3f4] ;  /* 0x0003f400015c7983 */ /* 0x000ee80000300800 */
[----:B------:R-:W3:Y:S04]  /*9bc50*/  LDL.LU R91, [R1+0x3f8] ;  /* 0x0003f800015b7983 */ /* 0x000ee80000300800 */
[----:B------:R-:W3:Y:S01]  /*9bc60*/  LDL.LU R90, [R1+0x3fc] ;  /* 0x0003fc00015a7983 */ /* 0x000ee20000300800 */
[----:B----4-:R-:W-:-:S02]  /*9bc70*/  F2FP.SATFINITE.E4M3.F32.PACK_AB_MERGE_C R7, R223, R224, RZ ;  /* 0x000000e0df07723e */ /* 0x010fc400048070ff */
[----:B------:R-:W-:-:S03]  /*9bc80*/  F2FP.SATFINITE.E4M3.F32.PACK_AB_MERGE_C R226, R187, R188, RZ ;  /* 0x000000bcbbe2723e */ /* 0x000fc600048070ff */
[----:B------:R4:W-:Y:S01]  /*9bc90*/  STL [R1+0x2cc8], R7 ;  /* 0x002cc80701007387 */ /* 0x0009e20000100800 */
[----:B------:R-:W-:Y:S02]  /*9bca0*/  F2FP.SATFINITE.E4M3.F32.PACK_AB_MERGE_C R225, R185, R186, RZ ;  /* 0x000000bab9e1723e */ /* 0x000fe400048070ff */
[----:B------:R-:W-:Y:S02]  /*9bcb0*/  F2FP.SATFINITE.E4M3.F32.PACK_AB_MERGE_C R227, R189, R190, RZ ;  /* 0x000000bebde3723e */ /* 0x000fe400048070ff */
[----:B------:R-:W-:Y:S02]  /*9bcc0*/  F2FP.SATFINITE.E4M3.F32.PACK_AB_MERGE_C R228, R191, R192, RZ ;  /* 0x000000c0bfe4723e */ /* 0x000fe400048070ff */
[----:B------:R-:W-:Y:S02]  /*9bcd0*/  F2FP.SATFINITE.E4M3.F32.PACK_AB_MERGE_C R224, R183, R184, RZ ;  /* 0x000000b8b7e0723e */ /* 0x000fe400048070ff */
[----:B------:R-:W-:Y:S02]  /*9bce0*/  F2FP.SATFINITE.E4M3.F32.PACK_AB_MERGE_C R223, R181, R182, RZ ;  /* 0x000000b6b5df723e */ /* 0x000fe400048070ff */
[----:B------:R-:W-:-:S02]  /*9bcf0*/  F2FP.SATFINITE.E4M3.F32.PACK_AB_MERGE_C R229, R193, R194, RZ ;  /* 0x000000c2c1e5723e */ /* 0x000fc400048070ff */
[----:B0-----:R-:W-:Y:S02]  /*9bd00*/  F2FP.SATFINITE.E4M3.F32.PACK_AB_MERGE_C R11, R221, R222, RZ ;  /* 0x000000dedd0b723e */ /* 0x001fe400048070ff */
[----:B------:R-:W-:Y:S02]  /*9bd10*/  F2FP.SATFINITE.E4M3.F32.PACK_AB_MERGE_C R222, R179, R180, RZ ;  /* 0x000000b4b3de723e */ /* 0x000fe400048070ff */
[----:B------:R-:W-:Y:S02]  /*9bd20*/  F2FP.SATFINITE.E4M3.F32.PACK_AB_MERGE_C R230, R195, R196, RZ ;  /* 0x000000c4c3e6723e */ /* 0x000fe400048070ff */
[----:B------:R-:W-:Y:S02]  /*9bd30*/  F2FP.SATFINITE.E4M3.F32.PACK_AB_MERGE_C R221, R177, R178, RZ ;  /* 0x000000b2b1dd723e */ /* 0x000fe400048070ff */
[----:B-1----:R-:W-:Y:S02]  /*9bd40*/  F2FP.SATFINITE.E4M3.F32.PACK_AB_MERGE_C R0, R219, R220, RZ ;  /* 0x000000dcdb00723e */ /* 0x002fe400048070ff */
[----:B------:R-:W-:-:S02]  /*9bd50*/  F2FP.SATFINITE.E4M3.F32.PACK_AB_MERGE_C R220, R175, R176, RZ ;  /* 0x000000b0afdc723e */ /* 0x000fc400048070ff */
[----:B------:R-:W-:Y:S02]  /*9bd60*/  F2FP.SATFINITE.E4M3.F32.PACK_AB_MERGE_C R231, R197, R198, RZ ;  /* 0x000000c6c5e7723e */ /* 0x000fe400048070ff */
[----:B------:R-:W-:Y:S02]  /*9bd70*/  F2FP.SATFINITE.E4M3.F32.PACK_AB_MERGE_C R219, R173, R174, RZ ;  /* 0x000000aeaddb723e */ /* 0x000fe400048070ff */
[----:B----4-:R-:W-:Y:S02]  /*9bd80*/  F2FP.SATFINITE.E4M3.F32.PACK_AB_MERGE_C R7, R217, R218, RZ ;  /* 0x000000dad907723e */ /* 0x010fe400048070ff */
[----:B------:R-:W-:Y:S02]  /*9bd90*/  F2FP.SATFINITE.E4M3.F32.PACK_AB_MERGE_C R232, R199, R200, RZ ;  /* 0x000000c8c7e8723e */ /* 0x000fe400048070ff */
[----:B------:R-:W-:Y:S02]  /*9bda0*/  F2FP.SATFINITE.E4M3.F32.PACK_AB_MERGE_C R218, R171, R172, RZ ;  /* 0x000000acabda723e */ /* 0x000fe400048070ff */
[----:B------:R-:W-:-:S02]  /*9bdb0*/  F2FP.SATFINITE.E4M3.F32.PACK_AB_MERGE_C R233, R201, R202, RZ ;  /* 0x000000cac9e9723e */ /* 0x000fc400048070ff */
[----:B------:R-:W-:Y:S02]  /*9bdc0*/  F2FP.SATFINITE.E4M3.F32.PACK_AB_MERGE_C R217, R169, R170, RZ ;  /* 0x000000aaa9d9723e */ /* 0x000fe400048070ff */
[----:B------:R-:W-:Y:S02]  /*9bdd0*/  F2FP.SATFINITE.E4M3.F32.PACK_AB_MERGE_C R234, R203, R204, RZ ;  /* 0x000000cccbea723e */ /* 0x000fe400048070ff */
[----:B------:R-:W-:Y:S02]  /*9bde0*/  F2FP.SATFINITE.E4M3.F32.PACK_AB_MERGE_C R235, R205, R206, RZ ;  /* 0x000000cecdeb723e */ /* 0x000fe400048070ff */
[----:B------:R-:W-:Y:S02]  /*9bdf0*/  F2FP.SATFINITE.E4M3.F32.PACK_AB_MERGE_C R239, R207, R208, RZ ;  /* 0x000000d0cfef723e */ /* 0x000fe400048070ff */
[----:B------:R-:W-:Y:S02]  /*9be00*/  R2UR UR8, R159 ;  /* 0x000000009f0872ca */ /* 0x000fe400000e0000 */
[----:B------:R-:W-:-:S02]  /*9be10*/  F2FP.SATFINITE.E4M3.F32.PACK_AB_MERGE_C R246, R209, R210, RZ ;  /* 0x000000d2d1f6723e */ /* 0x000fc400048070ff */
[----:B------:R-:W-:Y:S02]  /*9be20*/  R2UR UR12, R155 ;  /* 0x000000009b0c72ca */ /* 0x000fe400000e0000 */
[----:B------:R-:W-:Y:S02]  /*9be30*/  F2FP.SATFINITE.E4M3.F32.PACK_AB_MERGE_C R247, R211, R212, RZ ;  /* 0x000000d4d3f7723e */ /* 0x000fe400048070ff */
[----:B------:R-:W-:Y:S02]  /*9be40*/  F2FP.SATFINITE.E4M3.F32.PACK_AB_MERGE_C R248, R213, R214, RZ ;  /* 0x000000d6d5f8723e */ /* 0x000fe400048070ff */
[----:B------:R-:W-:Y:S02]  /*9be50*/  R2UR UR16, R20 ;  /* 0x00000000141072ca */ /* 0x000fe400000e0000 */
[----:B------:R-:W-:Y:S02]  /*9be60*/  F2FP.SATFINITE.E4M3.F32.PACK_AB_MERGE_C R252, R215, R216, RZ ;  /* 0x000000d8d7fc723e */ /* 0x000fe400048070ff */
[----:B------:R-:W-:-:S02]  /*9be70*/  F2FP.SATFINITE.E4M3.F32.PACK_AB_MERGE_C R214, R147, R146, RZ ;  /* 0x0000009293d6723e */ /* 0x000fc400048070ff */
[----:B------:R-:W-:Y:S02]  /*9be80*/  F2FP.SATFINITE.E4M3.F32.PACK_AB_MERGE_C R213, R144, R145, RZ ;  /* 0x0000009190d5723e */ /* 0x000fe400048070ff */
[----:B------:R-:W-:Y:S02]  /*9be90*/  F2FP.SATFINITE.E4M3.F32.PACK_AB_MERGE_C R212, R143, R142, RZ ;  /* 0x0000008e8fd4723e */ /* 0x000fe400048070ff */
[----:B------:R-:W-:Y:S02]  /*9bea0*/  F2FP.SATFINITE.E4M3.F32.PACK_AB_MERGE_C R211, R140, R141, RZ ;  /* 0x0000008d8cd3723e */ /* 0x000fe400048070ff */
[----:B------:R-:W-:Y:S02]  /*9beb0*/  F2FP.SATFINITE.E4M3.F32.PACK_AB_MERGE_C R210, R138, R139, RZ ;  /* 0x0000008b8ad2723e */ /* 0x000fe400048070ff */
        /* <DEDUP_REMOVED lines=21> */
[----:B--2---:R-:W-:Y:S02]  /*9c010*/  F2FP.SATFINITE.E4M3.F32.PACK_AB_MERGE_C R188, R94, R95, RZ ;  /* 0x0000005f5ebc723e */ /* 0x004fe400048070ff */
[----:B---3--:R-:W-:Y:S02]  /*9c020*/  F2FP.SATFINITE.E4M3.F32.PACK_AB_MERGE_C R186, R92, R93, RZ ;  /* 0x0000005d5cba723e */ /* 0x008fe400048070ff */
[----:B------:R-:W-:Y:S02]  /*9c030*/  F2FP.SATFINITE.E4M3.F32.PACK_AB_MERGE_C R187, R90, R91, RZ ;  /* 0x0000005b5abb723e */ /* 0x000fe400048070ff */
[----:B------:R-:W2:Y:S04]  /*9c040*/  LDL.LU R90, [R1] ;  /* 0x00000000015a7983 */ /* 0x000ea80000300800 */
[----:B------:R-:W2:Y:S04]  /*9c050*/  LDL.LU R2, [R1+0x4] ;  /* 0x0000040001027983 */ /* 0x000ea80000300800 */
[----:B------:R-:W3:Y:S04]  /*9c060*/  LDL.LU R91, [R1+0x8] ;  /* 0x00000800015b7983 */ /* 0x000ee80000300800 */
        /* <DEDUP_REMOVED lines=109> */
[----:B------:R-:W-:-:S03]  /*9c740*/  F2FP.SATFINITE.E4M3.F32.PACK_AB_MERGE_C R215, R148, R149, RZ ;  /* 0x0000009594d7723e */ /* 0x000fc600048070ff */
[----:B------:R-:W4:Y:S01]  /*9c750*/  LDL.LU R147, [R1+0x1c0] ;  /* 0x0001c00001937983 */ /* 0x000f220000300800 */
[----:B------:R-:W-:-:S03]  /*9c760*/  R2UR UR18, R19 ;  /* 0x00000000131272ca */ /* 0x000fc600000e0000 */
[----:B------:R-:W4:Y:S04]  /*9c770*/  LDL.LU R21, [R1+0x1c4] ;  /* 0x0001c40001157983 */ /* 0x000f280000300800 */
[----:B------:R-:W4:Y:S04]  /*9c780*/  LDL.LU R146, [R1+0x1c8] ;  /* 0x0001c80001927983 */ /* 0x000f280000300800 */
[----:B------:R-:W4:Y:S01]  /*9c790*/  LDL.LU R20, [R1+0x1cc] ;  /* 0x0001cc0001147983 */ /* 0x000f220000300800 */
[----:B------:R-:W-:-:S03]  /*9c7a0*/  F2FP.SATFINITE.E4M3.F32.PACK_AB_MERGE_C R216, R151, R150, RZ ;  /* 0x0000009697d8723e */ /* 0x000fc600048070ff */
        /* <DEDUP_REMOVED lines=8> */
[----:B--2---:R-:W-:-:S03]  /*9c830*/  F2FP.SATFINITE.E4M3.F32.PACK_AB_MERGE_C R2, R2, R90, RZ ;  /* 0x0000005a0202723e */ /* 0x004fc600048070ff */
[----:B------:R-:W2:Y:S01]  /*9c840*/  LDL.LU R16, [R1+0x1f0] ;  /* 0x0001f00001107983 */ /* 0x000ea20000300800 */
[----:B---3--:R-:W-:-:S03]  /*9c850*/  F2FP.SATFINITE.E4M3.F32.PACK_AB_MERGE_C R9, R9, R91, RZ ;  /* 0x0000005b0909723e */ /* 0x008fc600048070ff */
[----:B------:R-:W2:Y:S01]  /*9c860*/  LDL.LU R251, [R1+0x1f4] ;  /* 0x0001f40001fb7983 */ /* 0x000ea20000300800 */
[----:B----4-:R-:W-:-:S03]  /*9c870*/  F2FP.SATFINITE.E4M3.F32.PACK_AB_MERGE_C R4, R4, R92, RZ ;  /* 0x0000005c0404723e */ /* 0x010fc600048070ff */
[----:B------:R-:W3:Y:S01]  /*9c880*/  LDL.LU R13, [R1+0x1f8] ;  /* 0x0001f800010d7983 */ /* 0x000ee20000300800 */
[----:B------:R-:W-:-:S03]  /*9c890*/  F2FP.SATFINITE.E4M3.F32.PACK_AB_MERGE_C R5, R5, R93, RZ ;  /* 0x0000005d0505723e */ /* 0x000fc600048070ff */
[----:B------:R-:W3:Y:S01]  /*9c8a0*/  LDL.LU R12, [R1+0x1fc] ;  /* 0x0001fc00010c7983 */ /* 0x000ee20000300800 */
[----:B------:R-:W-:-:S03]  /*9c8b0*/  F2FP.SATFINITE.E4M3.F32.PACK_AB_MERGE_C R3, R3, R94, RZ ;  /* 0x0000005e0303723e */ /* 0x000fc600048070ff */
[----:B------:R-:W4:Y:S01]  /*9c8c0*/  LDL.LU R90, [R1+0x2dc0] ;  /* 0x002dc000015a7983 */ /* 0x000f220000300800 */
        /* <DEDUP_REMOVED lines=85> */
[----:B------:R-:W4:Y:S04]  /*9ce20*/  LDL.LU R133, [R1+0x2d14] ;  /* 0x002d140001857983 */ /* 0x000f280000300800 */
        /* <DEDUP_REMOVED lines=33> */
[----:B--2---:R-:W-:Y:S02]  /*9d040*/  F2FP.SATFINITE.E4M3.F32.PACK_AB_MERGE_C R16, R251, R16, RZ ;  /* 0x00000010fb10723e */ /* 0x004fe400048070ff */
[----:B---3--:R-:W-:Y:S02]  /*9d050*/  F2FP.SATFINITE.E4M3.F32.PACK_AB_MERGE_C R251, R12, R13, RZ ;  /* 0x0000000d0cfb723e */ /* 0x008fe400048070ff */
[----:B------:R-:W-:Y:S02]  /*9d060*/  F2FP.SATFINITE.E4M3.F32.PACK_AB_MERGE_C R13, R31, R30, RZ ;  /* 0x0000001e1f0d723e */ /* 0x000fe400048070ff */
[----:B------:R-:W2:Y:S04]  /*9d070*/  LDL.LU R30, [R1+0x26a4] ;  /* 0x0026a400011e7983 */ /* 0x000ea80000300800 */
[----:B------:R-:W3:Y:S04]  /*9d080*/  LDL.LU R31, [R1+0x798] ;  /* 0x00079800011f7983 */ /* 0x000ee80000300800 */
[----:B------:R-:W3:Y:S04]  /*9d090*/  LDL.LU R33, [R1+0x269c] ;  /* 0x00269c0001217983 */ /* 0x000ee80000300800 */
[----:B------:R-:W3:Y:S01]  /*9d0a0*/  LDL.LU R35, [R1+0x26a0] ;  /* 0x0026a00001237983 */ /* 0x000ee20000300800 */
[----:B------:R-:W-:-:S02]  /*9d0b0*/  LOP3.LUT R186, R186, 0xffff, RZ, 0xc0, !PT ;  /* 0x0000ffffbaba7812 */ /* 0x000fc400078ec0ff */
[----:B------:R-:W-:Y:S02]  /*9d0c0*/  F2FP.SATFINITE.E4M3.F32.PACK_AB_MERGE_C R42, R43, R42, RZ ;  /* 0x0000002a2b2a723e */ /* 0x000fe400048070ff */
[----:B----4-:R-:W-:-:S05]  /*9d0d0*/  F2FP.SATFINITE.E4M3.F32.PACK_AB_MERGE_C R37, R143, R142, RZ ;  /* 0x0000008e8f25723e */ /* 0x010fca00048070ff */
[----:B------:R0:W-:Y:S02]  /*9d0e0*/  STL [R1+0x10c], R37 ;  /* 0x00010c2501007387 */ /* 0x0001e40000100800 */
[----:B0-----:R-:W-:-:S05]  /*9d0f0*/  F2FP.SATFINITE.E4M3.F32.PACK_AB_MERGE_C R37, R147, R146, RZ ;  /* 0x000000929325723e */ /* 0x001fca00048070ff */
[----:B------:R0:W-:Y:S01]  /*9d100*/  STL [R1+0x108], R37 ;  /* 0x0001082501007387 */ /* 0x0001e20000100800 */
[----:B------:R-:W-:Y:S02]  /*9d110*/  LOP3.LUT R29, R25, 0xffff, RZ, 0xc0, !PT ;  /* 0x0000ffff191d7812 */ /* 0x000fe400078ec0ff */
[----:B------:R-:W-:Y:S02]  /*9d120*/  SHF.R.U32.HI R25, RZ, 0x8, R186 ;  /* 0x00000008ff197819 */ /* 0x000fe400000116ba */
[----:B------:R-:W-:Y:S02]  /*9d130*/  SHF.R.U32.HI R27, RZ, 0x8, R29 ;  /* 0x00000008ff1b7819 */ /* 0x000fe4000001161d */
[----:B------:R-:W-:Y:S02]  /*9d140*/  LOP3.LUT R25, R25, 0xffff, RZ, 0xc0, !PT ;  /* 0x0000ffff19197812 */ /* 0x000fe400078ec0ff */
[----:B------:R-:W-:Y:S02]  /*9d150*/  LOP3.LUT R27, R27, 0xffff, RZ, 0xc0, !PT ;  /* 0x0000ffff1b1b7812 */ /* 0x000fe400078ec0ff */
[----:B0-----:R-:W-:-:S02]  /*9d160*/  F2FP.SATFINITE.E4M3.F32.PACK_AB_MERGE_C R37, R151, R150, RZ ;  /* 0x000000969725723e */ /* 0x001fc400048070ff */
[----:B------:R-:W-:Y:S02]  /*9d170*/  PRMT R29, R29, 0x3340, R186 ;  /* 0x000033401d1d7816 */ /* 0x000fe400000000ba */
[----:B------:R-:W-:Y:S01]  /*9d180*/  PRMT R25, R27, 0x3340, R25 ;  /* 0x000033401b197816 */ /* 0x000fe20000000019 */
[----:B------:R-:W-:Y:S04]  /*9d190*/  STL [R1+0x94], R37 ;  /* 0x0000942501007387 */ /* 0x000fe80000100800 */
[----:B------:R3:W-:Y:S04]  /*9d1a0*/  STL [R1+0x2b30], R29 ;  /* 0x002b301d01007387 */ /* 0x0007e80000100800 */
[----:B------:R0:W-:Y:S04]  /*9d1b0*/  STL [R1+0x5a8], R25 ;  /* 0x0005a81901007387 */ /* 0x0001e80000100800 */
[----:B------:R-:W4:Y:S04]  /*9d1c0*/  LDL.LU R47, [R1+0x26b4] ;  /* 0x0026b400012f7983 */ /* 0x000f280000300800 */
[----:B------:R-:W4:Y:S04]  /*9d1d0*/  LDL.LU R45, [R1+0x26b0] ;  /* 0x0026b000012d7983 */ /* 0x000f280000300800 */
[----:B------:R-:W4:Y:S01]  /*9d1e0*/  LDL.LU R43, [R1+0x7a0] ;  /* 0x0007a000012b7983 */ /* 0x000f220000300800 */
[----:B------:R-:W-:-:S02]  /*9d1f0*/  F2FP.SATFINITE.E4M3.F32.PACK_AB_MERGE_C R40, R41, R40, RZ ;  /* 0x000000282928723e */ /* 0x000fc400048070ff */
[----:B------:R-:W-:Y:S01]  /*9d200*/  F2FP.SATFINITE.E4M3.F32.PACK_AB_MERGE_C R148, R149, R148, RZ ;  /* 0x000000949594723e */ /* 0x000fe200048070ff */
[----:B------:R-:W4:Y:S01]  /*9d210*/  LDL.LU R41, [R1+0x79c] ;  /* 0x00079c0001297983 */ /* 0x000f220000300800 */
[----:B--2---:R-:W-:Y:S02]  /*9d220*/  LOP3.LUT R30, R30, 0xffff, RZ, 0xc0, !PT ;  /* 0x0000ffff1e1e7812 */ /* 0x004fe400078ec0ff */
[----:B---3--:R-:W-:Y:S02]  /*9d230*/  LOP3.LUT R29, R35, 0xffff, RZ, 0xc0, !PT ;  /* 0x0000ffff231d7812 */ /* 0x008fe400078ec0ff */
[----:B------:R-:W-:Y:S02]  /*9d240*/  LOP3.LUT R189, R189, 0xffff, RZ, 0xc0, !PT ;  /* 0x0000ffffbdbd7812 */ /* 0x000fe400078ec0ff */
[----:B------:R-:W-:Y:S02]  /*9d250*/  LOP3.LUT R27, R33, 0xffff, RZ, 0xc0, !PT ;  /* 0x0000ffff211b7812 */ /* 0x000fe400078ec0ff */
[----:B------:R-:W-:-:S02]  /*9d260*/  LOP3.LUT R188, R188, 0xffff, RZ, 0xc0, !PT ;  /* 0x0000ffffbcbc7812 */ /* 0x000fc400078ec0ff */
[----:B------:R-:W-:Y:S02]  /*9d270*/  F2FP.SATFINITE.E4M3.F32.PACK_AB_MERGE_C R12, R39, R38, RZ ;  /* 0x00000026270c723e */ /* 0x000fe400048070ff */
[----:B0-----:R-:W-:Y:S02]  /*9d280*/  LOP3.LUT R25, R31, 0xffff, RZ, 0xc0, !PT ;  /* 0x0000ffff1f197812 */ /* 0x001fe400078ec0ff */
[----:B------:R-:W-:Y:S02]  /*9d290*/  LOP3.LUT R187, R187, 0xffff, RZ, 0xc0, !PT ;  /* 0x0000ffffbbbb7812 */ /* 0x000fe400078ec0ff */
[----:B------:R-:W-:Y:S02]  /*9d2a0*/  LOP3.LUT R148, R148, 0xffff, RZ, 0xc0, !PT ;  /* 0x0000ffff94947812 */ /* 0x000fe400078ec0ff */
[----:B------:R-:W-:Y:S02]  /*9d2b0*/  SHF.R.U32.HI R39, RZ, 0x8, R30 ;  /* 0x00000008ff277819 */ /* 0x000fe4000001161e */
[----:B------:R-:W-:-:S02]  /*9d2c0*/  PRMT R30, R30, 0x3340, R189 ;  /* 0x000033401e1e7816 */ /* 0x000fc400000000bd */
[----:B------:R-:W-:Y:S02]  /*9d2d0*/  SHF.R.U32.HI R38, RZ, 0x8, R29 ;  /* 0x00000008ff267819 */ /* 0x000fe4000001161d */
[----:B------:R-:W-:Y:S02]  /*9d2e0*/  PRMT R29, R29, 0x3340, R188 ;  /* 0x000033401d1d7816 */ /* 0x000fe400000000bc */
[----:B------:R-:W-:Y:S02]  /*9d2f0*/  SHF.R.U32.HI R37, RZ, 0x8, R27 ;  /* 0x00000008ff257819 */ /* 0x000fe4000001161b */
[--C-:B------:R-:W-:Y:S02]  /*9d300*/  PRMT R27, R27, 0x3340, R187.reuse ;  /* 0x000033401b1b7816 */ /* 0x100fe400000000bb */
[----:B------:R-:W-:Y:S02]  /*9d310*/  SHF.R.U32.HI R35, RZ, 0x8, R187 ;  /* 0x00000008ff237819 */ /* 0x000fe400000116bb */
[----:B------:R-:W-:-:S02]  /*9d320*/  SHF.R.U32.HI R33, RZ, 0x8, R25 ;  /* 0x00000008ff217819 */ /* 0x000fc40000011619 */
[--C-:B------:R-:W-:Y:S02]  /*9d330*/  PRMT R25, R25, 0x3340, R148.reuse ;  /* 0x0000334019197816 */ /* 0x100fe40000000094 */
[----:B------:R-:W-:Y:S01]  /*9d340*/  SHF.R.U32.HI R31, RZ, 0x8, R148 ;  /* 0x00000008ff1f7819 */ /* 0x000fe20000011694 */
[----:B------:R0:W-:Y:S01]  /*9d350*/  STL [R1+0x2b24], R30 ;  /* 0x002b241e01007387 */ /* 0x0001e20000100800 */
[----:B------:R-:W-:Y:S02]  /*9d360*/  SHF.R.U32.HI R189, RZ, 0x8, R189 ;  /* 0x00000008ffbd7819 */ /* 0x000fe400000116bd */
[----:B------:R-:W-:Y:S01]  /*9d370*/  SHF.R.U32.HI R188, RZ, 0x8, R188 ;  /* 0x00000008ffbc7819 */ /* 0x000fe200000116bc */
[----:B------:R1:W-:Y:S01]  /*9d380*/  STL [R1+0x2b20], R29 ;  /* 0x002b201d01007387 */ /* 0x0003e20000100800 */
[----:B------:R-:W-:Y:S02]  /*9d390*/  LOP3.LUT R37, R37, 0xffff, RZ, 0xc0, !PT ;  /* 0x0000ffff25257812 */ /* 0x000fe400078ec0ff */
[----:B------:R-:W-:Y:S01]  /*9d3a0*/  LOP3.LUT R35, R35, 0xffff, RZ, 0xc0, !PT ;  /* 0x0000ffff23237812 */ /* 0x000fe200078ec0ff */
[----:B------:R2:W-:Y:S01]  /*9d3b0*/  STL [R1+0x2b2c], R27 ;  /* 0x002b2c1b01007387 */ /* 0x0005e20000100800 */
[----:B------:R-:W-:-:S02]  /*9d3c0*/  LOP3.LUT R33, R33, 0xffff, RZ, 0xc0, !PT ;  /* 0x0000ffff21217812 */ /* 0x000fc400078ec0ff */
[----:B------:R-:W-:Y:S01]  /*9d3d0*/  LOP3.LUT R31, R31, 0xffff, RZ, 0xc0, !PT ;  /* 0x0000ffff1f1f7812 */ /* 0x000fe200078ec0ff */
[----:B------:R3:W-:Y:S01]  /*9d3e0*/  STL [R1+0x2b28], R25 ;  /* 0x002b281901007387 */ /* 0x0007e20000100800 */
[----:B0-----:R-:W-:Y:S02]  /*9d3f0*/  LOP3.LUT R30, R39, 0xffff, RZ, 0xc0, !PT ;  /* 0x0000ffff271e7812 */ /* 0x001fe400078ec0ff */
[----:B-1----:R-:W-:Y:S02]  /*9d400*/  LOP3.LUT R29, R189, 0xffff, RZ, 0xc0, !PT ;  /* 0x0000ffffbd1d7812 */ /* 0x002fe400078ec0ff */
[----:B------:R-:W-:Y:S02]  /*9d410*/  PRMT R35, R37, 0x3340, R35 ;  /* 0x0000334025237816 */ /* 0x000fe40000000023 */
[----:B--2---:R-:W-:Y:S02]  /*9d420*/  LOP3.LUT R27, R38, 0xffff, RZ, 0xc0, !PT ;  /* 0x0000ffff261b7812 */ /* 0x004fe400078ec0ff */
[----:B---3--:R-:W-:-:S02]  /*9d430*/  LOP3.LUT R25, R188, 0xffff, RZ, 0xc0, !PT ;  /* 0x0000ffffbc197812 */ /* 0x008fc400078ec0ff */
[----:B------:R-:W-:Y:S02]  /*9d440*/  PRMT R31, R33, 0x3340, R31 ;  /* 0x00003340211f7816 */ /* 0x000fe4000000001f */
[----:B------:R-:W-:Y:S02]  /*9d450*/  PRMT R29, R30, 0x3340, R29 ;  /* 0x000033401e1d7816 */ /* 0x000fe4000000001d */
[----:B------:R-:W-:Y:S01]  /*9d460*/  PRMT R25, R27, 0x3340, R25 ;  /* 0x000033401b197816 */ /* 0x000fe20000000019 */
[----:B------:R-:W-:Y:S04]  /*9d470*/  STL [R1+0x5a4], R35 ;  /* 0x0005a42301007387 */ /* 0x000fe80000100800 */
[----:B------:R-:W-:Y:S04]  /*9d480*/  STL [R1+0x5a0], R31 ;  /* 0x0005a01f01007387 */ /* 0x000fe80000100800 */
[----:B------:R0:W-:Y:S04]  /*9d490*/  STL [R1+0x58c], R29 ;  /* 0x00058c1d01007387 */ /* 0x0001e80000100800 */
[----:B------:R1:W-:Y:S01]  /*9d4a0*/  STL [R1+0x588], R25 ;  /* 0x0005881901007387 */ /* 0x0003e20000100800 */
[----:B----4-:R-:W-:-:S03]  /*9d4b0*/  LOP3.LUT R30, R47, 0xffff, RZ, 0xc0, !PT ;  /* 0x0000ffff2f1e7812 */ /* 0x010fc600078ec0ff */
[----:B------:R-:W2:Y:S01]  /*9d4c0*/  LDL.LU R47, [R1+0x26c0] ;  /* 0x0026c000012f7983 */ /* 0x000ea20000300800 */
[----:B0-----:R-:W-:-:S03]  /*9d4d0*/  LOP3.LUT R29, R45, 0xffff, RZ, 0xc0, !PT ;  /* 0x0000ffff2d1d7812 */ /* 0x001fc600078ec0ff */
[----:B------:R-:W3:Y:S01]  /*9d4e0*/  LDL.LU R45, [R1+0x26bc] ;  /* 0x0026bc00012d7983 */ /* 0x000ee20000300800 */
[----:B------:R-:W-:-:S03]  /*9d4f0*/  LOP3.LUT R27, R43, 0xffff, RZ, 0xc0, !PT ;  /* 0x0000ffff2b1b7812 */ /* 0x000fc600078ec0ff */
[----:B------:R-:W4:Y:S01]  /*9d500*/  LDL.LU R43, [R1+0x7a8] ;  /* 0x0007a800012b7983 */ /* 0x000f220000300800 */
[----:B------:R-:W-:Y:S02]  /*9d510*/  LOP3.LUT R191, R191, 0xffff, RZ, 0xc0, !PT ;  /* 0x0000ffffbfbf7812 */ /* 0x000fe400078ec0ff */
[----:B------:R-:W-:Y:S02]  /*9d520*/  F2FP.SATFINITE.E4M3.F32.PACK_AB_MERGE_C R144, R145, R144, RZ ;  /* 0x000000909190723e */ /* 0x000fe400048070ff */
[----:B------:R-:W-:Y:S02]  /*9d530*/  PRMT R35, R30, 0x3340, R191 ;  /* 0x000033401e237816 */ /* 0x000fe400000000bf */
[----:B------:R-:W-:Y:S02]  /*9d540*/  LOP3.LUT R190, R190, 0xffff, RZ, 0xc0, !PT ;  /* 0x0000ffffbebe7812 */ /* 0x000fe400078ec0ff */
[----:B-1----:R-:W-:Y:S02]  /*9d550*/  LOP3.LUT R25, R41, 0xffff, RZ, 0xc0, !PT ;  /* 0x0000ffff29197812 */ /* 0x002fe400078ec0ff */
[----:B------:R-:W4:Y:S01]  /*9d560*/  LDL.LU R41, [R1+0x7a4] ;  /* 0x0007a40001297983 */ /* 0x000f220000300800 */
[----:B------:R-:W-:-:S02]  /*9d570*/  F2FP.SATFINITE.E4M3.F32.PACK_AB_MERGE_C R140, R141, R140, RZ ;  /* 0x0000008c8d8c723e */ /* 0x000fc400048070ff */
[----:B------:R-:W-:Y:S01]  /*9d580*/  LOP3.LUT R144, R144, 0xffff, RZ, 0xc0, !PT ;  /* 0x0000ffff90907812 */ /* 0x000fe200078ec0ff */
[----:B------:R0:W-:Y:S01]  /*9d590*/  STL [R1+0x2b1c], R35 ;  /* 0x002b1c2301007387 */ /* 0x0001e20000100800 */
[----:B------:R-:W-:Y:S02]  /*9d5a0*/  SHF.R.U32.HI R37, RZ, 0x8, R25 ;  /* 0x00000008ff257819 */ /* 0x000fe40000011619 */
[----:B------:R-:W-:Y:S02]  /*9d5b0*/  LOP3.LUT R140, R140, 0xffff, RZ, 0xc0, !PT ;  /* 0x0000ffff8c8c7812 */ /* 0x000fe400078ec0ff */
[----:B------:R-:W-:Y:S02]  /*9d5c0*/  PRMT R25, R25, 0x3340, R144 ;  /* 0x0000334019197816 */ /* 0x000fe40000000090 */
[----:B0-----:R-:W-:Y:S02]  /*9d5d0*/  PRMT R35, R29, 0x3340, R190 ;  /* 0x000033401d237816 */ /* 0x001fe400000000be */
[----:B------:R-:W-:-:S02]  /*9d5e0*/  SHF.R.U32.HI R31, RZ, 0x8, R30 ;  /* 0x00000008ff1f7819 */ /* 0x000fc4000001161e */
[----:B------:R-:W-:Y:S01]  /*9d5f0*/  SHF.R.U32.HI R38, RZ, 0x8, R27 ;  /* 0x00000008ff267819 */ /* 0x000fe2000001161b */
[----:B------:R0:W-:Y:S01]  /*9d600*/  STL [R1+0x2b18], R35 ;  /* 0x002b182301007387 */ /* 0x0001e20000100800 */
[----:B------:R-:W-:Y:S02]  /*9d610*/  SHF.R.U32.HI R30, RZ, 0x8, R191 ;  /* 0x00000008ff1e7819 */ /* 0x000fe400000116bf */
[----:B------:R-:W-:Y:S01]  /*9d620*/  SHF.R.U32.HI R33, RZ, 0x8, R29 ;  /* 0x00000008ff217819 */ /* 0x000fe2000001161d */
[----:B------:R1:W-:Y:S01]  /*9d630*/  STL [R1+0x2b10], R25 ;  /* 0x002b101901007387 */ /* 0x0003e20000100800 */
[----:B------:R-:W-:Y:S02]  /*9d640*/  PRMT R27, R27, 0x3340, R140 ;  /* 0x000033401b1b7816 */ /* 0x000fe4000000008c */
[----:B------:R-:W-:Y:S02]  /*9d650*/  SHF.R.U32.HI R29, RZ, 0x8, R190 ;  /* 0x00000008ff1d7819 */ /* 0x000fe400000116be */
[----:B0-----:R-:W-:-:S02]  /*9d660*/  SHF.R.U32.HI R35, RZ, 0x8, R144 ;  /* 0x00000008ff237819 */ /* 0x001fc40000011690 */
[----:B------:R-:W-:Y:S02]  /*9d670*/  LOP3.LUT R37, R37, 0xffff, RZ, 0xc0, !PT ;  /* 0x0000ffff25257812 */ /* 0x000fe400078ec0ff */
[----:B-1----:R-:W-:Y:S02]  /*9d680*/  SHF.R.U32.HI R25, RZ, 0x8, R140 ;  /* 0x00000008ff197819 */ /* 0x002fe4000001168c */
[----:B------:R-:W-:Y:S01]  /*9d690*/  LOP3.LUT R35, R35, 0xffff, RZ, 0xc0, !PT ;  /* 0x0000ffff23237812 */ /* 0x000fe200078ec0ff */
[----:B------:R0:W-:Y:S01]  /*9d6a0*/  STL [R1+0x2b14], R27 ;  /* 0x002b141b01007387 */ /* 0x0001e20000100800 */
[----:B------:R-:W-:Y:S02]  /*9d6b0*/  LOP3.LUT R31, R31, 0xffff, RZ, 0xc0, !PT ;  /* 0x0000ffff1f1f7812 */ /* 0x000fe400078ec0ff */
[----:B------:R-:W-:Y:S02]  /*9d6c0*/  LOP3.LUT R30, R30, 0xffff, RZ, 0xc0, !PT ;  /* 0x0000ffff1e1e7812 */ /* 0x000fe400078ec0ff */
[----:B------:R-:W-:-:S02]  /*9d6d0*/  LOP3.LUT R33, R33, 0xffff, RZ, 0xc0, !PT ;  /* 0x0000ffff21217812 */ /* 0x000fc400078ec0ff */
[----:B------:R-:W-:Y:S02]  /*9d6e0*/  LOP3.LUT R29, R29, 0xffff, RZ, 0xc0, !PT ;  /* 0x0000ffff1d1d7812 */ /* 0x000fe400078ec0ff */
[----:B------:R-:W-:Y:S02]  /*9d6f0*/  LOP3.LUT R25, R25, 0xffff, RZ, 0xc0, !PT ;  /* 0x0000ffff19197812 */ /* 0x000fe400078ec0ff */
[----:B0-----:R-:W-:Y:S02]  /*9d700*/  LOP3.LUT R27, R38, 0xffff, RZ, 0xc0, !PT ;  /* 0x0000ffff261b7812 */ /* 0x001fe400078ec0ff */
[----:B------:R-:W-:Y:S02]  /*9d710*/  PRMT R35, R37, 0x3340, R35 ;  /* 0x0000334025237816 */ /* 0x000fe40000000023 */
[----:B------:R-:W-:Y:S02]  /*9d720*/  PRMT R30, R31, 0x3340, R30 ;  /* 0x000033401f1e7816 */ /* 0x000fe4000000001e */
[----:B------:R-:W-:-:S02]  /*9d730*/  PRMT R29, R33, 0x3340, R29 ;  /* 0x00003340211d7816 */ /* 0x000fc4000000001d */
[----:B------:R-:W-:Y:S01]  /*9d740*/  PRMT R25, R27, 0x3340, R25 ;  /* 0x000033401b197816 */ /* 0x000fe20000000019 */
[----:B------:R-:W-:Y:S04]  /*9d750*/  STL [R1+0x584], R35 ;  /* 0x0005842301007387 */ /* 0x000fe80000100800 */
[----:B------:R2:W-:Y:S04]  /*9d760*/  STL [R1+0x580], R30 ;  /* 0x0005801e01007387 */ /* 0x0005e80000100800 */
[----:B------:R3:W-:Y:S04]  /*9d770*/  STL [R1+0x57c], R29 ;  /* 0x00057c1d01007387 */ /* 0x0007e80000100800 */
[----:B------:R0:W-:Y:S01]  /*9d780*/  STL [R1+0x578], R25 ;  /* 0x0005781901007387 */ /* 0x0001e20000100800 */
[----:B--2---:R-:W-:-:S03]  /*9d790*/  LOP3.LUT R30, R47, 0xffff, RZ, 0xc0, !PT ;  /* 0x0000ffff2f1e7812 */ /* 0x004fc600078ec0ff */
[----:B------:R-:W2:Y:S01]  /*9d7a0*/  LDL.LU R47, [R1+0x26d8] ;  /* 0x0026d800012f7983 */ /* 0x000ea20000300800 */
[----:B---3--:R-:W-:-:S03]  /*9d7b0*/  LOP3.LUT R29, R45, 0xffff, RZ, 0xc0, !PT ;  /* 0x0000ffff2d1d7812 */ /* 0x008fc600078ec0ff */
[----:B------:R-:W3:Y:S01]  /*9d7c0*/  LDL.LU R45, [R1+0x26d0] ;  /* 0x0026d000012d7983 */ /* 0x000ee20000300800 */
[----:B----4-:R-:W-:-:S03]  /*9d7d0*/  LOP3.LUT R27, R43, 0xffff, RZ, 0xc0, !PT ;  /* 0x0000ffff2b1b7812 */ /* 0x010fc600078ec0ff */
[----:B------:R-:W4:Y:S01]  /*9d7e0*/  LDL.LU R43, [R1+0x26cc] ;  /* 0x0026cc00012b7983 */ /* 0x000f220000300800 */
[----:B------:R-:W-:Y:S02]  /*9d7f0*/  LOP3.LUT R193, R193, 0xffff, RZ, 0xc0, !PT ;  /* 0x0000ffffc1c17812 */ /* 0x000fe400078ec0ff */
[----:B------:R-:W-:Y:S02]  /*9d800*/  F2FP.SATFINITE.E4M3.F32.PACK_AB_MERGE_C R136, R137, R136, RZ ;  /* 0x000000888988723e */ /* 0x000fe400048070ff */
[----:B------:R-:W-:Y:S02]  /*9d810*/  SHF.R.U32.HI R35, RZ, 0x8, R30 ;  /* 0x00000008ff237819 */ /* 0x000fe4000001161e */
[----:B------:R-:W-:Y:S02]  /*9d820*/  PRMT R30, R30, 0x3340, R193 ;  /* 0x000033401e1e7816 */ /* 0x000fe400000000c1 */
[----:B0-----:R-:W-:Y:S02]  /*9d830*/  LOP3.LUT R25, R41, 0xffff, RZ, 0xc0, !PT ;  /* 0x0000ffff29197812 */ /* 0x001fe400078ec0ff */
[----:B------:R-:W-:Y:S01]  /*9d840*/  LOP3.LUT R192, R192, 0xffff, RZ, 0xc0, !PT ;  /* 0x0000ffffc0c07812 */ /* 0x000fe200078ec0ff */
[----:B------:R-:W4:Y:S01]  /*9d850*/  LDL.LU R41, [R1+0x7ac] ;  /* 0x0007ac0001297983 */ /* 0x000f220000300800 */
[----:B------:R-:W-:-:S02]  /*9d860*/  LOP3.LUT R136, R136, 0xffff, RZ, 0xc0, !PT ;  /* 0x0000ffff88887812 */ /* 0x000fc400078ec0ff */
[----:B------:R-:W-:Y:S01]  /*9d870*/  F2FP.SATFINITE.E4M3.F32.PACK_AB_MERGE_C R138, R139, R138, RZ ;  /* 0x0000008a8b8a723e */ /* 0x000fe200048070ff */
[----:B------:R0:W-:Y:S01]  /*9d880*/  STL [R1+0x2b08], R30 ;  /* 0x002b081e01007387 */ /* 0x0001e20000100800 */
[----:B------:R-:W-:Y:S02]  /*9d890*/  PRMT R38, R27, 0x3340, R136 ;  /* 0x000033401b267816 */ /* 0x000fe40000000088 */
[----:B------:R-:W-:Y:S02]  /*9d8a0*/  LOP3.LUT R138, R138, 0xffff, RZ, 0xc0, !PT ;  /* 0x0000ffff8a8a7812 */ /* 0x000fe400078ec0ff */
[----:B------:R-:W-:Y:S02]  /*9d8b0*/  SHF.R.U32.HI R33, RZ, 0x8, R193 ;  /* 0x00000008ff217819 */ /* 0x000fe400000116c1 */
[----:B0-----:R-:W-:Y:S02]  /*9d8c0*/  PRMT R30, R29, 0x3340, R192 ;  /* 0x000033401d1e7816 */ /* 0x001fe400000000c0 */
[----:B------:R-:W-:-:S02]  /*9d8d0*/  SHF.R.U32.HI R37, RZ, 0x8, R29 ;  /* 0x00000008ff257819 */ /* 0x000fc4000001161d */
[----:B------:R-:W-:Y:S01]  /*9d8e0*/  SHF.R.U32.HI R31, RZ, 0x8, R192 ;  /* 0x00000008ff1f7819 */ /* 0x000fe200000116c0 */
[----:B------:R0:W-:Y:S01]  /*9d8f0*/  STL [R1+0x2b04], R30 ;  /* 0x002b041e01007387 */ /* 0x0001e20000100800 */
[----:B------:R-:W-:Y:S02]  /*9d900*/  SHF.R.U32.HI R29, RZ, 0x8, R27 ;  /* 0x00000008ff1d7819 */ /* 0x000fe4000001161b */
[----:B------:R-:W-:Y:S01]  /*9d910*/  SHF.R.U32.HI R27, RZ, 0x8, R136 ;  /* 0x00000008ff1b7819 */ /* 0x000fe20000011688 */
[----:B------:R1:W-:Y:S01]  /*9d920*/  STL [R1+0x2b00], R38 ;  /* 0x002b002601007387 */ /* 0x0003e20000100800 */
[----:B------:R-:W-:Y:S02]  /*9d930*/  LOP3.LUT R35, R35, 0xffff, RZ, 0xc0, !PT ;  /* 0x0000ffff23237812 */ /* 0x000fe400078ec0ff */
[----:B------:R-:W-:Y:S02]  /*9d940*/  LOP3.LUT R33, R33, 0xffff, RZ, 0xc0, !PT ;  /* 0x0000ffff21217812 */ /* 0x000fe400078ec0ff */
[----:B0-----:R-:W-:-:S02]  /*9d950*/  SHF.R.U32.HI R30, RZ, 0x8, R25 ;  /* 0x00000008ff1e7819 */ /* 0x001fc40000011619 */
[--C-:B-1----:R-:W-:Y:S02]  /*9d960*/  PRMT R38, R25, 0x3340, R138.reuse ;  /* 0x0000334019267816 */ /* 0x102fe4000000008a */
[----:B------:R-:W-:Y:S02]  /*9d970*/  SHF.R.U32.HI R25, RZ, 0x8, R138 ;  /* 0x00000008ff197819 */ /* 0x000fe4000001168a */
[----:B------:R-:W-:Y:S02]  /*9d980*/  LOP3.LUT R37, R37, 0xffff, RZ, 0xc0, !PT ;  /* 0x0000ffff25257812 */ /* 0x000fe400078ec0ff */
[----:B------:R-:W-:Y:S02]  /*9d990*/  LOP3.LUT R31, R31, 0xffff, RZ, 0xc0, !PT ;  /* 0x0000ffff1f1f7812 */ /* 0x000fe400078ec0ff */
[----:B------:R-:W-:Y:S02]  /*9d9a0*/  LOP3.LUT R29, R29, 0xffff, RZ, 0xc0, !PT ;  /* 0x0000ffff1d1d7812 */ /* 0x000fe400078ec0ff */
[----:B------:R-:W-:-:S02]  /*9d9b0*/  LOP3.LUT R27, R27, 0xffff, RZ, 0xc0, !PT ;  /* 0x0000ffff1b1b7812 */ /* 0x000fc400078ec0ff */
[----:B------:R-:W-:Y:S02]  /*9d9c0*/  LOP3.LUT R30, R30, 0xffff, RZ, 0xc0, !PT ;  /* 0x0000ffff1e1e7812 */ /* 0x000fe400078ec0ff */
[----:B------:R-:W-:Y:S02]  /*9d9d0*/  LOP3.LUT R25, R25, 0xffff, RZ, 0xc0, !PT ;  /* 0x0000ffff19197812 */ /* 0x000fe400078ec0ff */
[----:B------:R-:W-:Y:S02]  /*9d9e0*/  PRMT R33, R35, 0x3340, R33 ;  /* 0x0000334023217816 */ /* 0x000fe40000000021 */
[----:B------:R-:W-:Y:S02]  /*9d9f0*/  PRMT R31, R37, 0x3340, R31 ;  /* 0x00003340251f7816 */ /* 0x000fe4000000001f */
[----:B------:R-:W-:Y:S01]  /*9da00*/  PRMT R27, R29, 0x3340, R27 ;  /* 0x000033401d1b7816 */ /* 0x000fe2000000001b */
[----:B------:R-:W-:Y:S01]  /*9da10*/  STL [R1+0x2b0c], R38 ;  /* 0x002b0c2601007387 */ /* 0x000fe20000100800 */
[----:B------:R-:W-:-:S03]  /*9da20*/  PRMT R25, R30, 0x3340, R25 ;  /* 0x000033401e197816 */ /* 0x000fc60000000019 */
[----:B------:R-:W-:Y:S04]  /*9da30*/  STL [R1+0x570], R33 ;  /* 0x0005702101007387 */ /* 0x000fe80000100800 */
[----:B------:R-:W-:Y:S04]  /*9da40*/  STL [R1+0x56c], R31 ;  /* 0x00056c1f01007387 */ /* 0x000fe80000100800 */
        /* <DEDUP_REMOVED lines=9> */
[----:B------:R-:W-:Y:S02]  /*9dae0*/  LOP3.LUT R195, R195, 0xffff, RZ, 0xc0, !PT ;  /* 0x0000ffffc3c37812 */ /* 0x000fe400078ec0ff */
[----:B------:R-:W-:Y:S02]  /*9daf0*/  F2FP.SATFINITE.E4M3.F32.PACK_AB_MERGE_C R132, R133, R132, RZ ;  /* 0x000000848584723e */ /* 0x000fe400048070ff */
[----:B------:R-:W-:Y:S02]  /*9db00*/  SHF.R.U32.HI R38, RZ, 0x8, R30 ;  /* 0x00000008ff267819 */ /* 0x000fe4000001161e */
[----:B0-----:R-:W-:Y:S02]  /*9db10*/  LOP3.LUT R25, R41, 0xffff, RZ, 0xc0, !PT ;  /* 0x0000ffff29197812 */ /* 0x001fe400078ec0ff */
[----:B------:R-:W4:Y:S01]  /*9db20*/  LDL.LU R41, [R1+0x8f0] ;  /* 0x0008f00001297983 */ /* 0x000f220000300800 */
[----:B------:R-:W-:-:S02]  /*9db30*/  PRMT R30, R30, 0x3340, R197 ;  /* 0x000033401e1e7816 */ /* 0x000fc400000000c5 */
[----:B------:R-:W-:Y:S02]  /*9db40*/  SHF.R.U32.HI R35, RZ, 0x8, R29 ;  /* 0x00000008ff237819 */ /* 0x000fe4000001161d */
[----:B------:R-:W-:Y:S02]  /*9db50*/  LOP3.LUT R194, R194, 0xffff, RZ, 0xc0, !PT ;  /* 0x0000ffffc2c27812 */ /* 0x000fe400078ec0ff */
[----:B------:R-:W-:Y:S02]  /*9db60*/  PRMT R29, R29, 0x3340, R195 ;  /* 0x000033401d1d7816 */ /* 0x000fe400000000c3 */
[----:B------:R-:W-:Y:S01]  /*9db70*/  LOP3.LUT R132, R132, 0xffff, RZ, 0xc0, !PT ;  /* 0x0000ffff84847812 */ /* 0x000fe200078ec0ff */
[----:B------:R0:W-:Y:S01]  /*9db80*/  STL [R1+0x2af0], R30 ;  /* 0x002af01e01007387 */ /* 0x0001e20000100800 */
[----:B------:R-:W-:Y:S02]  /*9db90*/  SHF.R.U32.HI R37, RZ, 0x8, R27 ;  /* 0x00000008ff257819 */ /* 0x000fe4000001161b */
[----:B------:R-:W-:Y:S01]  /*9dba0*/  SHF.R.U32.HI R33, RZ, 0x8, R195 ;  /* 0x00000008ff217819 */ /* 0x000fe200000116c3 */
[----:B------:R1:W-:Y:S01]  /*9dbb0*/  STL [R1+0x2afc], R29 ;  /* 0x002afc1d01007387 */ /* 0x0003e20000100800 */
[----:B------:R-:W-:-:S02]  /*9dbc0*/  PRMT R27, R27, 0x3340, R194 ;  /* 0x000033401b1b7816 */ /* 0x000fc400000000c2 */
[----:B------:R-:W-:Y:S02]  /*9dbd0*/  SHF.R.U32.HI R31, RZ, 0x8, R194 ;  /* 0x00000008ff1f7819 */ /* 0x000fe400000116c2 */
[----:B0-----:R-:W-:Y:S02]  /*9dbe0*/  SHF.R.U32.HI R30, RZ, 0x8, R25 ;  /* 0x00000008ff1e7819 */ /* 0x001fe40000011619 */
[--C-:B------:R-:W-:Y:S02]  /*9dbf0*/  PRMT R25, R25, 0x3340, R132.reuse ;  /* 0x0000334019197816 */ /* 0x100fe40000000084 */
[----:B-1----:R-:W-:Y:S02]  /*9dc00*/  SHF.R.U32.HI R29, RZ, 0x8, R132 ;  /* 0x00000008ff1d7819 */ /* 0x002fe40000011684 */
[----:B------:R-:W-:Y:S01]  /*9dc10*/  SHF.R.U32.HI R197, RZ, 0x8, R197 ;  /* 0x00000008ffc57819 */ /* 0x000fe200000116c5 */
[----:B------:R0:W-:Y:S01]  /*9dc20*/  STL [R1+0x2af8], R27 ;  /* 0x002af81b01007387 */ /* 0x0001e20000100800 */
[----:B------:R-:W-:-:S02]  /*9dc30*/  LOP3.LUT R35, R35, 0xffff, RZ, 0xc0, !PT ;  /* 0x0000ffff23237812 */ /* 0x000fc400078ec0ff */
[----:B------:R-:W-:Y:S01]  /*9dc40*/  LOP3.LUT R33, R33, 0xffff, RZ, 0xc0, !PT ;  /* 0x0000ffff21217812 */ /* 0x000fe200078ec0ff */
[----:B------:R1:W-:Y:S01]  /*9dc50*/  STL [R1+0x2af4], R25 ;  /* 0x002af41901007387 */ /* 0x0003e20000100800 */
[----:B------:R-:W-:Y:S02]  /*9dc60*/  LOP3.LUT R37, R37, 0xffff, RZ, 0xc0, !PT ;  /* 0x0000ffff25257812 */ /* 0x000fe400078ec0ff */
[----:B------:R-:W-:Y:S02]  /*9dc70*/  LOP3.LUT R31, R31, 0xffff, RZ, 0xc0, !PT ;  /* 0x0000ffff1f1f7812 */ /* 0x000fe400078ec0ff */
[----:B------:R-:W-:Y:S02]  /*9dc80*/  LOP3.LUT R30, R30, 0xffff, RZ, 0xc0, !PT ;  /* 0x0000ffff1e1e7812 */ /* 0x000fe400078ec0ff */
[----:B------:R-:W-:Y:S02]  /*9dc90*/  LOP3.LUT R29, R29, 0xffff, RZ, 0xc0, !PT ;  /* 0x0000ffff1d1d7812 */ /* 0x000fe400078ec0ff */
[----:B0-----:R-:W-:-:S02]  /*9dca0*/  LOP3.LUT R27, R38, 0xffff, RZ, 0xc0, !PT ;  /* 0x0000ffff261b7812 */ /* 0x001fc400078ec0ff */
[----:B-1----:R-:W-:Y:S02]  /*9dcb0*/  LOP3.LUT R25, R197, 0xffff, RZ, 0xc0, !PT ;  /* 0x0000ffffc5197812 */ /* 0x002fe400078ec0ff */
[----:B------:R-:W-:Y:S02]  /*9dcc0*/  PRMT R33, R35, 0x3340, R33 ;  /* 0x0000334023217816 */ /* 0x000fe40000000021 */
[----:B------:R-:W-:Y:S02]  /*9dcd0*/  PRMT R31, R37, 0x3340, R31 ;  /* 0x00003340251f7816 */ /* 0x000fe4000000001f */
[----:B------:R-:W-:Y:S02]  /*9dce0*/  PRMT R29, R30, 0x3340, R29 ;  /* 0x000033401e1d7816 */ /* 0x000fe4000000001d */
[----:B------:R-:W-:Y:S01]  /*9dcf0*/  PRMT R25, R27, 0x3340, R25 ;  /* 0x000033401b197816 */ /* 0x000fe20000000019 */
        /* <DEDUP_REMOVED lines=12> */
[----:B------:R-:W-:Y:S02]  /*9ddc0*/  LOP3.LUT R196, R196, 0xffff, RZ, 0xc0, !PT ;  /* 0x0000ffffc4c47812 */ /* 0x000fe400078ec0ff */
[----:B------:R-:W-:Y:S02]  /*9ddd0*/  F2FP.SATFINITE.E4M3.F32.PACK_AB_MERGE_C R130, R131, R130, RZ ;  /* 0x000000828382723e */ /* 0x000fe400048070ff */
[----:B0-----:R-:W-:Y:S02]  /*9dde0*/  LOP3.LUT R25, R41, 0xffff, RZ, 0xc0, !PT ;  /* 0x0000ffff29197812 */ /* 0x001fe400078ec0ff */
[----:B------:R-:W4:Y:S01]  /*9ddf0*/  LDL.LU R41, [R1+0x267c] ;  /* 0x00267c0001297983 */ /* 0x000f220000300800 */
[----:B------:R-:W-:-:S02]  /*9de00*/  SHF.R.U32.HI R38, RZ, 0x8, R30 ;  /* 0x00000008ff267819 */ /* 0x000fc4000001161e */
[----:B------:R-:W-:Y:S02]  /*9de10*/  PRMT R30, R30, 0x3340, R199 ;  /* 0x000033401e1e7816 */ /* 0x000fe400000000c7 */
[----:B------:R-:W-:Y:S02]  /*9de20*/  SHF.R.U32.HI R37, RZ, 0x8, R29 ;  /* 0x00000008ff257819 */ /* 0x000fe4000001161d */
[----:B------:R-:W-:Y:S02]  /*9de30*/  LOP3.LUT R128, R128, 0xffff, RZ, 0xc0, !PT ;  /* 0x0000ffff80807812 */ /* 0x000fe400078ec0ff */
[----:B------:R-:W-:Y:S02]  /*9de40*/  PRMT R29, R29, 0x3340, R196 ;  /* 0x000033401d1d7816 */ /* 0x000fe400000000c4 */
[----:B------:R-:W-:Y:S01]  /*9de50*/  LOP3.LUT R130, R130, 0xffff, RZ, 0xc0, !PT ;  /* 0x0000ffff82827812 */ /* 0x000fe200078ec0ff */
[----:B------:R0:W-:Y:S01]  /*9de60*/  STL [R1+0x2aec], R30 ;  /* 0x002aec1e01007387 */ /* 0x0001e20000100800 */
[----:B------:R-:W-:-:S02]  /*9de70*/  SHF.R.U32.HI R31, RZ, 0x8, R27 ;  /* 0x00000008ff1f7819 */ /* 0x000fc4000001161b */
[----:B------:R-:W-:Y:S01]  /*9de80*/  SHF.R.U32.HI R35, RZ, 0x8, R196 ;  /* 0x00000008ff237819 */ /* 0x000fe200000116c4 */
[----:B------:R1:W-:Y:S01]  /*9de90*/  STL [R1+0x2ae4], R29 ;  /* 0x002ae41d01007387 */ /* 0x0003e20000100800 */
[----:B------:R-:W-:Y:S02]  /*9dea0*/  PRMT R27, R27, 0x3340, R128 ;  /* 0x000033401b1b7816 */ /* 0x000fe40000000080 */
[----:B------:R-:W-:Y:S02]  /*9deb0*/  SHF.R.U32.HI R33, RZ, 0x8, R25 ;  /* 0x00000008ff217819 */ /* 0x000fe40000011619 */
[----:B------:R-:W-:Y:S02]  /*9dec0*/  PRMT R25, R25, 0x3340, R130 ;  /* 0x0000334019197816 */ /* 0x000fe40000000082 */
[----:B0-----:R-:W-:Y:S02]  /*9ded0*/  SHF.R.U32.HI R30, RZ, 0x8, R128 ;  /* 0x00000008ff1e7819 */ /* 0x001fe40000011680 */
[----:B------:R-:W-:-:S02]  /*9dee0*/  SHF.R.U32.HI R199, RZ, 0x8, R199 ;  /* 0x00000008ffc77819 */ /* 0x000fc400000116c7 */
[----:B-1----:R-:W-:Y:S01]  /*9def0*/  SHF.R.U32.HI R29, RZ, 0x8, R130 ;  /* 0x00000008ff1d7819 */ /* 0x002fe20000011682 */
[----:B------:R0:W-:Y:S01]  /*9df00*/  STL [R1+0x2ae0], R27 ;  /* 0x002ae01b01007387 */ /* 0x0001e20000100800 */
[----:B------:R-:W-:Y:S02]  /*9df10*/  LOP3.LUT R37, R37, 0xffff, RZ, 0xc0, !PT ;  /* 0x0000ffff25257812 */ /* 0x000fe400078ec0ff */
[----:B------:R-:W-:Y:S01]  /*9df20*/  LOP3.LUT R35, R35, 0xffff, RZ, 0xc0, !PT ;  /* 0x0000ffff23237812 */ /* 0x000fe200078ec0ff */
[----:B------:R1:W-:Y:S01]  /*9df30*/  STL [R1+0x2ae8], R25 ;  /* 0x002ae81901007387 */ /* 0x0003e20000100800 */
[----:B------:R-:W-:Y:S02]  /*9df40*/  LOP3.LUT R31, R31, 0xffff, RZ, 0xc0, !PT ;  /* 0x0000ffff1f1f7812 */ /* 0x000fe400078ec0ff */
[----:B------:R-:W-:Y:S02]  /*9df50*/  LOP3.LUT R30, R30, 0xffff, RZ, 0xc0, !PT ;  /* 0x0000ffff1e1e7812 */ /* 0x000fe400078ec0ff */
[----:B------:R-:W-:-:S02]  /*9df60*/  LOP3.LUT R33, R33, 0xffff, RZ, 0xc0, !PT ;  /* 0x0000ffff21217812 */ /* 0x000fc400078ec0ff */
[----:B------:R-:W-:Y:S02]  /*9df70*/  LOP3.LUT R29, R29, 0xffff, RZ, 0xc0, !PT ;  /* 0x0000ffff1d1d7812 */ /* 0x000fe400078ec0ff */
[----:B0-----:R-:W-:Y:S02]  /*9df80*/  LOP3.LUT R27, R38, 0xffff, RZ, 0xc0, !PT ;  /* 0x0000ffff261b7812 */ /* 0x001fe400078ec0ff */
[----:B-1----:R-:W-:Y:S02]  /*9df90*/  LOP3.LUT R25, R199, 0xffff, RZ, 0xc0, !PT ;  /* 0x0000ffffc7197812 */ /* 0x002fe400078ec0ff */
        /* <DEDUP_REMOVED lines=17> */
[----:B0-----:R-:W-:Y:S02]  /*9e0b0*/  LOP3.LUT R25, R41, 0xffff, RZ, 0xc0, !PT ;  /* 0x0000ffff29197812 */ /* 0x001fe400078ec0ff */
[----:B------:R-:W4:Y:S01]  /*9e0c0*/  LDL.LU R41, [R1+0x2680] ;  /* 0x0026800001297983 */ /* 0x000f220000300800 */
[----:B------:R-:W-:-:S02]  /*9e0d0*/  PRMT R31, R30, 0x3340, R201 ;  /* 0x000033401e1f7816 */ /* 0x000fc400000000c9 */
[----:B------:R-:W-:Y:S02]  /*9e0e0*/  LOP3.LUT R198, R198, 0xffff, RZ, 0xc0, !PT ;  /* 0x0000ffffc6c67812 */ /* 0x000fe400078ec0ff */
[----:B------:R-:W-:Y:S02]  /*9e0f0*/  LOP3.LUT R124, R124, 0xffff, RZ, 0xc0, !PT ;  /* 0x0000ffff7c7c7812 */ /* 0x000fe400078ec0ff */
[----:B------:R-:W-:Y:S02]  /*9e100*/  SHF.R.U32.HI R38, RZ, 0x8, R30 ;  /* 0x00000008ff267819 */ /* 0x000fe4000001161e */
[----:B------:R-:W-:Y:S01]  /*9e110*/  SHF.R.U32.HI R30, RZ, 0x8, R29 ;  /* 0x00000008ff1e7819 */ /* 0x000fe2000001161d */
[----:B------:R0:W-:Y:S01]  /*9e120*/  STL [R1+0x2ad4], R31 ;  /* 0x002ad41f01007387 */ /* 0x0001e20000100800 */
[----:B------:R-:W-:Y:S02]  /*9e130*/  PRMT R29, R29, 0x3340, R200 ;  /* 0x000033401d1d7816 */ /* 0x000fe400000000c8 */
[----:B------:R-:W-:-:S02]  /*9e140*/  SHF.R.U32.HI R37, RZ, 0x8, R27 ;  /* 0x00000008ff257819 */ /* 0x000fc4000001161b */
[--C-:B------:R-:W-:Y:S02]  /*9e150*/  PRMT R27, R27, 0x3340, R198.reuse ;  /* 0x000033401b1b7816 */ /* 0x100fe400000000c6 */
[----:B------:R-:W-:Y:S02]  /*9e160*/  SHF.R.U32.HI R35, RZ, 0x8, R198 ;  /* 0x00000008ff237819 */ /* 0x000fe400000116c6 */
[----:B------:R-:W-:Y:S02]  /*9e170*/  SHF.R.U32.HI R33, RZ, 0x8, R25 ;  /* 0x00000008ff217819 */ /* 0x000fe40000011619 */
[--C-:B------:R-:W-:Y:S02]  /*9e180*/  PRMT R25, R25, 0x3340, R124.reuse ;  /* 0x0000334019197816 */ /* 0x100fe4000000007c */
[----:B0-----:R-:W-:Y:S02]  /*9e190*/  SHF.R.U32.HI R31, RZ, 0x8, R124 ;  /* 0x00000008ff1f7819 */ /* 0x001fe4000001167c */
[----:B------:R-:W-:Y:S01]  /*9e1a0*/  SHF.R.U32.HI R201, RZ, 0x8, R201 ;  /* 0x00000008ffc97819 */ /* 0x000fe200000116c9 */
[----:B------:R0:W-:Y:S01]  /*9e1b0*/  STL [R1+0x2ad0], R29 ;  /* 0x002ad01d01007387 */ /* 0x0001e20000100800 */
[----:B------:R-:W-:-:S02]  /*9e1c0*/  SHF.R.U32.HI R200, RZ, 0x8, R200 ;  /* 0x00000008ffc87819 */ /* 0x000fc400000116c8 */
[----:B------:R-:W-:Y:S01]  /*9e1d0*/  LOP3.LUT R37, R37, 0xffff, RZ, 0xc0, !PT ;  /* 0x0000ffff25257812 */ /* 0x000fe200078ec0ff */
[----:B------:R1:W-:Y:S01]  /*9e1e0*/  STL [R1+0x2adc], R27 ;  /* 0x002adc1b01007387 */ /* 0x0003e20000100800 */
[----:B------:R-:W-:Y:S02]  /*9e1f0*/  LOP3.LUT R35, R35, 0xffff, RZ, 0xc0, !PT ;  /* 0x0000ffff23237812 */ /* 0x000fe400078ec0ff */
[----:B------:R-:W-:Y:S01]  /*9e200*/  LOP3.LUT R33, R33, 0xffff, RZ, 0xc0, !PT ;  /* 0x0000ffff21217812 */ /* 0x000fe200078ec0ff */
[----:B------:R1:W-:Y:S01]  /*9e210*/  STL [R1+0x2ad8], R25 ;  /* 0x002ad81901007387 */ /* 0x0003e20000100800 */
[----:B------:R-:W-:Y:S02]  /*9e220*/  LOP3.LUT R31, R31, 0xffff, RZ, 0xc0, !PT ;  /* 0x0000ffff1f1f7812 */ /* 0x000fe400078ec0ff */
[----:B0-----:R-:W-:Y:S02]  /*9e230*/  LOP3.LUT R29, R38, 0xffff, RZ, 0xc0, !PT ;  /* 0x0000ffff261d7812 */ /* 0x001fe400078ec0ff */
[----:B------:R-:W-:-:S02]  /*9e240*/  LOP3.LUT R30, R30, 0xffff, RZ, 0xc0, !PT ;  /* 0x0000ffff1e1e7812 */ /* 0x000fc400078ec0ff */
[----:B-1----:R-:W-:Y:S02]  /*9e250*/  LOP3.LUT R27, R201, 0xffff, RZ, 0xc0, !PT ;  /* 0x0000ffffc91b7812 */ /* 0x002fe400078ec0ff */
[----:B------:R-:W-:Y:S02]  /*9e260*/  PRMT R35, R37, 0x3340, R35 ;  /* 0x0000334025237816 */ /* 0x000fe40000000023 */
[----:B------:R-:W-:Y:S02]  /*9e270*/  LOP3.LUT R25, R200, 0xffff, RZ, 0xc0, !PT ;  /* 0x0000ffffc8197812 */ /* 0x000fe400078ec0ff */
        /* <DEDUP_REMOVED lines=15> */
[----:B------:R-:W-:Y:S02]  /*9e370*/  F2FP.SATFINITE.E4M3.F32.PACK_AB_MERGE_C R122, R123, R122, RZ ;  /* 0x0000007a7b7a723e */ /* 0x000fe400048070ff */
[----:B0-----:R-:W-:Y:S02]  /*9e380*/  LOP3.LUT R25, R41, 0xffff, RZ, 0xc0, !PT ;  /* 0x0000ffff29197812 */ /* 0x001fe400078ec0ff */
[----:B------:R-:W4:Y:S01]  /*9e390*/  LDL.LU R41, [R1+0x2688] ;  /* 0x0026880001297983 */ /* 0x000f220000300800 */
[----:B------:R-:W-:-:S02]  /*9e3a0*/  LOP3.LUT R202, R202, 0xffff, RZ, 0xc0, !PT ;  /* 0x0000ffffcaca7812 */ /* 0x000fc400078ec0ff */
[----:B------:R-:W-:Y:S02]  /*9e3b0*/  PRMT R31, R30, 0x3340, R203 ;  /* 0x000033401e1f7816 */ /* 0x000fe400000000cb */
[----:B------:R-:W-:Y:S02]  /*9e3c0*/  LOP3.LUT R120, R120, 0xffff, RZ, 0xc0, !PT ;  /* 0x0000ffff78787812 */ /* 0x000fe400078ec0ff */
[----:B------:R-:W-:Y:S02]  /*9e3d0*/  LOP3.LUT R122, R122, 0xffff, RZ, 0xc0, !PT ;  /* 0x0000ffff7a7a7812 */ /* 0x000fe400078ec0ff */
[----:B------:R-:W-:Y:S02]  /*9e3e0*/  SHF.R.U32.HI R38, RZ, 0x8, R30 ;  /* 0x00000008ff267819 */ /* 0x000fe4000001161e */
[----:B------:R-:W-:Y:S01]  /*9e3f0*/  SHF.R.U32.HI R30, RZ, 0x8, R29 ;  /* 0x00000008ff1e7819 */ /* 0x000fe2000001161d */
[----:B------:R0:W-:Y:S01]  /*9e400*/  STL [R1+0x2acc], R31 ;  /* 0x002acc1f01007387 */ /* 0x0001e20000100800 */
[----:B------:R-:W-:-:S02]  /*9e410*/  PRMT R29, R29, 0x3340, R202 ;  /* 0x000033401d1d7816 */ /* 0x000fc400000000ca */
[----:B------:R-:W-:Y:S02]  /*9e420*/  SHF.R.U32.HI R35, RZ, 0x8, R27 ;  /* 0x00000008ff237819 */ /* 0x000fe4000001161b */
[--C-:B------:R-:W-:Y:S02]  /*9e430*/  PRMT R27, R27, 0x3340, R120.reuse ;  /* 0x000033401b1b7816 */ /* 0x100fe40000000078 */
[----:B------:R-:W-:Y:S02]  /*9e440*/  SHF.R.U32.HI R37, RZ, 0x8, R25 ;  /* 0x00000008ff257819 */ /* 0x000fe40000011619 */
[----:B------:R-:W-:Y:S02]  /*9e450*/  SHF.R.U32.HI R33, RZ, 0x8, R120 ;  /* 0x00000008ff217819 */ /* 0x000fe40000011678 */
[--C-:B------:R-:W-:Y:S02]  /*9e460*/  PRMT R25, R25, 0x3340, R122.reuse ;  /* 0x0000334019197816 */ /* 0x100fe4000000007a */
[----:B0-----:R-:W-:-:S02]  /*9e470*/  SHF.R.U32.HI R31, RZ, 0x8, R122 ;  /* 0x00000008ff1f7819 */ /* 0x001fc4000001167a */
[----:B------:R-:W-:Y:S01]  /*9e480*/  SHF.R.U32.HI R203, RZ, 0x8, R203 ;  /* 0x00000008ffcb7819 */ /* 0x000fe200000116cb */
[----:B------:R0:W-:Y:S01]  /*9e490*/  STL [R1+0x2ac8], R29 ;  /* 0x002ac81d01007387 */ /* 0x0001e20000100800 */
[----:B------:R-:W-:Y:S02]  /*9e4a0*/  SHF.R.U32.HI R202, RZ, 0x8, R202 ;  /* 0x00000008ffca7819 */ /* 0x000fe400000116ca */
[----:B------:R-:W-:Y:S01]  /*9e4b0*/  LOP3.LUT R35, R35, 0xffff, RZ, 0xc0, !PT ;  /* 0x0000ffff23237812 */ /* 0x000fe200078ec0ff */
[----:B------:R1:W-:Y:S01]  /*9e4c0*/  STL [R1+0x2ac0], R27 ;  /* 0x002ac01b01007387 */ /* 0x0003e20000100800 */
[----:B------:R-:W-:Y:S02]  /*9e4d0*/  LOP3.LUT R33, R33, 0xffff, RZ, 0xc0, !PT ;  /* 0x0000ffff21217812 */ /* 0x000fe400078ec0ff */
[----:B------:R-:W-:Y:S01]  /*9e4e0*/  LOP3.LUT R37, R37, 0xffff, RZ, 0xc0, !PT ;  /* 0x0000ffff25257812 */ /* 0x000fe200078ec0ff */
[----:B------:R1:W-:Y:S01]  /*9e4f0*/  STL [R1+0x2ac4], R25 ;  /* 0x002ac41901007387 */ /* 0x0003e20000100800 */
[----:B------:R-:W-:-:S02]  /*9e500*/  LOP3.LUT R31, R31, 0xffff, RZ, 0xc0, !PT ;  /* 0x0000ffff1f1f7812 */ /* 0x000fc400078ec0ff */
[----:B0-----:R-:W-:Y:S02]  /*9e510*/  LOP3.LUT R29, R38, 0xffff, RZ, 0xc0, !PT ;  /* 0x0000ffff261d7812 */ /* 0x001fe400078ec0ff */
[----:B------:R-:W-:Y:S02]  /*9e520*/  LOP3.LUT R30, R30, 0xffff, RZ, 0xc0, !PT ;  /* 0x0000ffff1e1e7812 */ /* 0x000fe400078ec0ff */
[----:B-1----:R-:W-:Y:S02]  /*9e530*/  LOP3.LUT R27, R203, 0xffff, RZ, 0xc0, !PT ;  /* 0x0000ffffcb1b7812 */ /* 0x002fe400078ec0ff */
[----:B------:R-:W-:Y:S02]  /*9e540*/  PRMT R33, R35, 0x3340, R33 ;  /* 0x0000334023217816 */ /* 0x000fe40000000021 */
[----:B------:R-:W-:Y:S02]  /*9e550*/  LOP3.LUT R25, R202, 0xffff, RZ, 0xc0, !PT ;  /* 0x0000ffffca197812 */ /* 0x000fe400078ec0ff */
[----:B------:R-:W-:-:S02]  /*9e560*/  PRMT R31, R37, 0x3340, R31 ;  /* 0x00003340251f7816 */ /* 0x000fc4000000001f */
        /* <DEDUP_REMOVED lines=14> */
[----:B------:R-:W-:Y:S02]  /*9e650*/  PRMT R35, R30, 0x3340, R205 ;  /* 0x000033401e237816 */ /* 0x000fe400000000cd */
[----:B------:R-:W-:Y:S02]  /*9e660*/  LOP3.LUT R204, R204, 0xffff, RZ, 0xc0, !PT ;  /* 0x0000ffffcccc7812 */ /* 0x000fe400078ec0ff */
[----:B0-----:R-:W-:Y:S02]  /*9e670*/  LOP3.LUT R25, R41, 0xffff, RZ, 0xc0, !PT ;  /* 0x0000ffff29197812 */ /* 0x001fe400078ec0ff */
        /* <DEDUP_REMOVED lines=91> */
[----:B------:R-:W-:Y:S02]  /*9ec30*/  LOP3.LUT R208, R208, 0xffff, RZ, 0xc0, !PT ;  /* 0x0000ffffd0d07812 */ /* 0x000fe400078ec0ff */
[----:B0-----:R-:W-:-:S02]  /*9ec40*/  LOP3.LUT R25, R41, 0xffff, RZ, 0xc0, !PT ;  /* 0x0000ffff29197812 */ /* 0x001fc400078ec0ff */
[----:B------:R-:W4:Y:S01]  /*9ec50*/  LDL.LU R41, [R1+0x26b8] ;  /* 0x0026b80001297983 */ /* 0x000f220000300800 */
[----:B------:R-:W-:Y:S02]  /*9ec60*/  LOP3.LUT R104, R104, 0xffff, RZ, 0xc0, !PT ;  /* 0x0000ffff68687812 */ /* 0x000fe400078ec0ff */
[----:B------:R-:W-:Y:S01]  /*9ec70*/  F2FP.SATFINITE.E4M3.F32.PACK_AB_MERGE_C R106, R107, R106, RZ ;  /* 0x0000006a6b6a723e */ /* 0x000fe200048070ff */
[----:B------:R0:W-:Y:S01]  /*9ec80*/  STL [R1+0x26d8], R30 ;  /* 0x0026d81e01007387 */ /* 0x0001e20000100800 */
[----:B------:R-:W-:Y:S02]  /*9ec90*/  PRMT R38, R27, 0x3340, R104 ;  /* 0x000033401b267816 */ /* 0x000fe40000000068 */
[----:B------:R-:W-:Y:S02]  /*9eca0*/  LOP3.LUT R106, R106, 0xffff, RZ, 0xc0, !PT ;  /* 0x0000ffff6a6a7812 */ /* 0x000fe400078ec0ff */
[----:B------:R-:W-:Y:S02]  /*9ecb0*/  SHF.R.U32.HI R33, RZ, 0x8, R209 ;  /* 0x00000008ff217819 */ /* 0x000fe400000116d1 */
[----:B0-----:R-:W-:-:S02]  /*9ecc0*/  PRMT R30, R29, 0x3340, R208 ;  /* 0x000033401d1e7816 */ /* 0x001fc400000000d0 */
[----:B------:R-:W-:Y:S02]  /*9ecd0*/  SHF.R.U32.HI R37, RZ, 0x8, R29 ;  /* 0x00000008ff257819 */ /* 0x000fe4000001161d */
[----:B------:R-:W-:Y:S01]  /*9ece0*/  SHF.R.U32.HI R31, RZ, 0x8, R208 ;  /* 0x00000008ff1f7819 */ /* 0x000fe200000116d0 */
[----:B------:R0:W-:Y:S01]  /*9ecf0*/  STL [R1+0x26d0], R30 ;  /* 0x0026d01e01007387 */ /* 0x0001e20000100800 */
[----:B------:R-:W-:Y:S02]  /*9ed00*/  SHF.R.U32.HI R29, RZ, 0x8, R27 ;  /* 0x00000008ff1d7819 */ /* 0x000fe4000001161b */
[----:B------:R-:W-:Y:S01]  /*9ed10*/  SHF.R.U32.HI R27, RZ, 0x8, R104 ;  /* 0x00000008ff1b7819 */ /* 0x000fe20000011668 */
[----:B------:R1:W-:Y:S01]  /*9ed20*/  STL [R1+0x26cc], R38 ;  /* 0x0026cc2601007387 */ /* 0x0003e20000100800 */
[----:B------:R-:W-:Y:S02]  /*9ed30*/  LOP3.LUT R35, R35, 0xffff, RZ, 0xc0, !PT ;  /* 0x0000ffff23237812 */ /* 0x000fe400078ec0ff */
[----:B------:R-:W-:-:S02]  /*9ed40*/  LOP3.LUT R33, R33, 0xffff, RZ, 0xc0, !PT ;  /* 0x0000ffff21217812 */ /* 0x000fc400078ec0ff */
[----:B0-----:R-:W-:Y:S02]  /*9ed50*/  SHF.R.U32.HI R30, RZ, 0x8, R25 ;  /* 0x00000008ff1e7819 */ /* 0x001fe40000011619 */
[--C-:B-1----:R-:W-:Y:S02]  /*9ed60*/  PRMT R38, R25, 0x3340, R106.reuse ;  /* 0x0000334019267816 */ /* 0x102fe4000000006a */
[----:B------:R-:W-:Y:S02]  /*9ed70*/  SHF.R.U32.HI R25, RZ, 0x8, R106 ;  /* 0x00000008ff197819 */ /* 0x000fe4000001166a */
        /* <DEDUP_REMOVED lines=115> */
[----:B------:R-:W-:Y:S02]  /*9f4b0*/  PRMT R31, R30, 0x3340, R217 ;  /* 0x000033401e1f7816 */ /* 0x000fe400000000d9 */
[----:B0-----:R-:W-:Y:S02]  /*9f4c0*/  LOP3.LUT R25, R41, 0xffff, RZ, 0xc0, !PT ;  /* 0x0000ffff29197812 */ /* 0x001fe400078ec0ff */
[----:B------:R-:W4:Y:S01]  /*9f4d0*/  LDL.LU R41, [R1+0x26e0] ;  /* 0x0026e00001297983 */ /* 0x000f220000300800 */
[----:B------:R-:W-:-:S02]  /*9f4e0*/  LOP3.LUT R214, R214, 0xffff, RZ, 0xc0, !PT ;  /* 0x0000ffffd6d67812 */ /* 0x000fc400078ec0ff */
[----:B------:R-:W-:Y:S02]  /*9f4f0*/  LOP3.LUT R92, R92, 0xffff, RZ, 0xc0, !PT ;  /* 0x0000ffff5c5c7812 */ /* 0x000fe400078ec0ff */
[----:B------:R-:W-:Y:S02]  /*9f500*/  SHF.R.U32.HI R38, RZ, 0x8, R30 ;  /* 0x00000008ff267819 */ /* 0x000fe4000001161e */
[----:B------:R-:W-:Y:S01]  /*9f510*/  SHF.R.U32.HI R30, RZ, 0x8, R29 ;  /* 0x00000008ff1e7819 */ /* 0x000fe2000001161d */
[----:B------:R0:W-:Y:S01]  /*9f520*/  STL [R1+0x2698], R31 ;  /* 0x0026981f01007387 */ /* 0x0001e20000100800 */
[----:B------:R-:W-:Y:S02]  /*9f530*/  PRMT R29, R29, 0x3340, R216 ;  /* 0x000033401d1d7816 */ /* 0x000fe400000000d8 */
[----:B------:R-:W-:Y:S02]  /*9f540*/  SHF.R.U32.HI R37, RZ, 0x8, R27 ;  /* 0x00000008ff257819 */ /* 0x000fe4000001161b */
[----:B------:R-:W-:-:S02]  /*9f550*/  PRMT R27, R27, 0x3340, R214 ;  /* 0x000033401b1b7816 */ /* 0x000fc400000000d6 */
        /* <DEDUP_REMOVED lines=81> */
[----:B------:R-:W-:Y:S02]  /*9fa70*/  F2FP.SATFINITE.E4M3.F32.PACK_AB_MERGE_C R80, R81, R80, RZ ;  /* 0x000000505150723e */ /* 0x000fe400048070ff */
[----:B0-----:R-:W-:-:S02]  /*9fa80*/  LOP3.LUT R25, R41, 0xffff, RZ, 0xc0, !PT ;  /* 0x0000ffff29197812 */ /* 0x001fc400078ec0ff */
[----:B------:R-:W4:Y:S01]  /*9fa90*/  LDL.LU R41, [R1+0x2700] ;  /* 0x0027000001297983 */ /* 0x000f220000300800 */
[----:B------:R-:W-:-:S03]  /*9faa0*/  LOP3.LUT R84, R84, 0xffff, RZ, 0xc0, !PT ;  /* 0x0000ffff54547812 */ /* 0x000fc600078ec0ff */
[----:B------:R0:W-:Y:S01]  /*9fab0*/  STL [R1+0x267c], R35 ;  /* 0x00267c2301007387 */ /* 0x0001e20000100800 */
[----:B------:R-:W-:Y:S02]  /*9fac0*/  SHF.R.U32.HI R37, RZ, 0x8, R25 ;  /* 0x00000008ff257819 */ /* 0x000fe40000011619 */
[----:B------:R-:W-:Y:S02]  /*9fad0*/  LOP3.LUT R80, R80, 0xffff, RZ, 0xc0, !PT ;  /* 0x0000ffff50507812 */ /* 0x000fe400078ec0ff */
[----:B------:R-:W-:Y:S02]  /*9fae0*/  PRMT R25, R25, 0x3340, R84 ;  /* 0x0000334019197816 */ /* 0x000fe40000000054 */
[----:B0-----:R-:W-:Y:S02]  /*9faf0*/  PRMT R35, R29, 0x3340, R220 ;  /* 0x000033401d237816 */ /* 0x001fe400000000dc */
[----:B------:R-:W-:Y:S02]  /*9fb00*/  SHF.R.U32.HI R31, RZ, 0x8, R30 ;  /* 0x00000008ff1f7819 */ /* 0x000fe4000001161e */
[----:B------:R-:W-:Y:S01]  /*9fb10*/  SHF.R.U32.HI R38, RZ, 0x8, R27 ;  /* 0x00000008ff267819 */ /* 0x000fe2000001161b */
[----:B------:R0:W-:Y:S01]  /*9fb20*/  STL [R1+0x8f4], R35 ;  /* 0x0008f42301007387 */ /* 0x0001e20000100800 */
[----:B------:R-:W-:-:S02]  /*9fb30*/  SHF.R.U32.HI R30, RZ, 0x8, R221 ;  /* 0x00000008ff1e7819 */ /* 0x000fc400000116dd */
[----:B------:R-:W-:Y:S01]  /*9fb40*/  SHF.R.U32.HI R33, RZ, 0x8, R29 ;  /* 0x00000008ff217819 */ /* 0x000fe2000001161d */
[----:B------:R1:W-:Y:S01]  /*9fb50*/  STL [R1+0x2680], R25 ;  /* 0x0026801901007387 */ /* 0x0003e20000100800 */
[----:B------:R-:W-:Y:S02]  /*9fb60*/  PRMT R27, R27, 0x3340, R80 ;  /* 0x000033401b1b7816 */ /* 0x000fe40000000050 */
[----:B------:R-:W-:Y:S02]  /*9fb70*/  SHF.R.U32.HI R29, RZ, 0x8, R220 ;  /* 0x00000008ff1d7819 */ /* 0x000fe400000116dc */
[----:B0-----:R-:W-:Y:S02]  /*9fb80*/  SHF.R.U32.HI R35, RZ, 0x8, R84 ;  /* 0x00000008ff237819 */ /* 0x001fe40000011654 */
[----:B------:R-:W-:Y:S02]  /*9fb90*/  LOP3.LUT R37, R37, 0xffff, RZ, 0xc0, !PT ;  /* 0x0000ffff25257812 */ /* 0x000fe400078ec0ff */
[----:B-1----:R-:W-:-:S02]  /*9fba0*/  SHF.R.U32.HI R25, RZ, 0x8, R80 ;  /* 0x00000008ff197819 */ /* 0x002fc40000011650 */
[----:B------:R-:W-:Y:S01]  /*9fbb0*/  LOP3.LUT R35, R35, 0xffff, RZ, 0xc0, !PT ;  /* 0x0000ffff23237812 */ /* 0x000fe200078ec0ff */
[----:B------:R0:W-:Y:S01]  /*9fbc0*/  STL [R1+0x8f0], R27 ;  /* 0x0008f01b01007387 */ /* 0x0001e20000100800 */
[----:B------:R-:W-:Y:S02]  /*9fbd0*/  LOP3.LUT R31, R31, 0xffff, RZ, 0xc0, !PT ;  /* 0x0000ffff1f1f7812 */ /* 0x000fe400078ec0ff */
[----:B------:R-:W-:Y:S02]  /*9fbe0*/  LOP3.LUT R30, R30, 0xffff, RZ, 0xc0, !PT ;  /* 0x0000ffff1e1e7812 */ /* 0x000fe400078ec0ff */
[----:B------:R-:W-:Y:S02]  /*9fbf0*/  LOP3.LUT R33, R33, 0xffff, RZ, 0xc0, !PT ;  /* 0x0000ffff21217812 */ /* 0x000fe400078ec0ff */
[----:B------:R-:W-:Y:S02]  /*9fc00*/  LOP3.LUT R29, R29, 0xffff, RZ, 0xc0, !PT ;  /* 0x0000ffff1d1d7812 */ /* 0x000fe400078ec0ff */
[----:B------:R-:W-:-:S02]  /*9fc10*/  LOP3.LUT R25, R25, 0xffff, RZ, 0xc0, !PT ;  /* 0x0000ffff19197812 */ /* 0x000fc400078ec0ff */
[----:B0-----:R-:W-:Y:S02]  /*9fc20*/  LOP3.LUT R27, R38, 0xffff, RZ, 0xc0, !PT ;  /* 0x0000ffff261b7812 */ /* 0x001fe400078ec0ff */
[----:B------:R-:W-:Y:S02]  /*9fc30*/  PRMT R35, R37, 0x3340, R35 ;  /* 0x0000334025237816 */ /* 0x000fe40000000023 */
[----:B------:R-:W-:Y:S02]  /*9fc40*/  PRMT R30, R31, 0x3340, R30 ;  /* 0x000033401f1e7816 */ /* 0x000fe4000000001e */
[----:B------:R-:W-:Y:S02]  /*9fc50*/  PRMT R29, R33, 0x3340, R29 ;  /* 0x00003340211d7816 */ /* 0x000fe4000000001d */
        /* <DEDUP_REMOVED lines=275> */
[----:B------:R-:W-:Y:S01]  /*a0d90*/  STL [R1+0x33c], R33 ;  /* 0x00033c2101007387 */ /* 0x000fe20000100800 */
[----:B------:R-:W-:-:S03]  /*a0da0*/  F2FP.SATFINITE.E4M3.F32.PACK_AB_MERGE_C R48, R49, R48, RZ ;  /* 0x000000303130723e */ /* 0x000fc600048070ff */
[----:B------:R-:W-:Y:S04]  /*a0db0*/  STL [R1+0x340], R31 ;  /* 0x0003401f01007387 */ /* 0x000fe80000100800 */
[----:B------:R4:W-:Y:S04]  /*a0dc0*/  STL [R1+0x334], R27 ;  /* 0x0003341b01007387 */ /* 0x0009e80000100800 */
[----:B------:R0:W-:Y:S04]  /*a0dd0*/  STL [R1+0x330], R25 ;  /* 0x0003301901007387 */ /* 0x0001e80000100800 */
[----:B------:R-:W4:Y:S01]  /*a0de0*/  LDL.LU R49, [R1+0x2858] ;  /* 0x0028580001317983 */ /* 0x000f220000300800 */
[----:B--2---:R-:W-:-:S03]  /*a0df0*/  LOP3.LUT R30, R47, 0xffff, RZ, 0xc0, !PT ;  /* 0x0000ffff2f1e7812 */ /* 0x004fc600078ec0ff */
[----:B------:R-:W2:Y:S01]  /*a0e00*/  LDL.LU R47, [R1+0x2854] ;  /* 0x00285400012f7983 */ /* 0x000ea20000300800 */
[----:B---3--:R-:W-:-:S03]  /*a0e10*/  LOP3.LUT R29, R45, 0xffff, RZ, 0xc0, !PT ;  /* 0x0000ffff2d1d7812 */ /* 0x008fc600078ec0ff */
[----:B------:R-:W3:Y:S01]  /*a0e20*/  LDL.LU R45, [R1+0x2780] ;  /* 0x00278000012d7983 */ /* 0x000ee20000300800 */
[----:B----4-:R-:W-:-:S03]  /*a0e30*/  LOP3.LUT R27, R43, 0xffff, RZ, 0xc0, !PT ;  /* 0x0000ffff2b1b7812 */ /* 0x010fc600078ec0ff */
[----:B------:R-:W4:Y:S01]  /*a0e40*/  LDL.LU R43, [R1+0x2774] ;  /* 0x00277400012b7983 */ /* 0x000f220000300800 */
[----:B------:R-:W-:Y:S02]  /*a0e50*/  F2FP.SATFINITE.E4M3.F32.PACK_AB_MERGE_C R52, R53, R52, RZ ;  /* 0x000000343534723e */ /* 0x000fe400048070ff */
[----:B------:R-:W-:Y:S02]  /*a0e60*/  LOP3.LUT R239, R239, 0xffff, RZ, 0xc0, !PT ;  /* 0x0000ffffefef7812 */ /* 0x000fe400078ec0ff */
[----:B------:R-:W-:Y:S02]  /*a0e70*/  LOP3.LUT R52, R52, 0xffff, RZ, 0xc0, !PT ;  /* 0x0000ffff34347812 */ /* 0x000fe400078ec0ff */
[----:B------:R-:W-:Y:S02]  /*a0e80*/  LOP3.LUT R246, R246, 0xffff, RZ, 0xc0, !PT ;  /* 0x0000fffff6f67812 */ /* 0x000fe400078ec0ff */
[----:B0-----:R-:W-:Y:S02]  /*a0e90*/  LOP3.LUT R25, R41, 0xffff, RZ, 0xc0, !PT ;  /* 0x0000ffff29197812 */ /* 0x001fe400078ec0ff */
[----:B------:R-:W-:-:S02]  /*a0ea0*/  SHF.R.U32.HI R38, RZ, 0x8, R29 ;  /* 0x00000008ff267819 */ /* 0x000fc4000001161d */
[----:B------:R-:W-:Y:S02]  /*a0eb0*/  LOP3.LUT R48, R48, 0xffff, RZ, 0xc0, !PT ;  /* 0x0000ffff30307812 */ /* 0x000fe400078ec0ff */
[----:B------:R-:W-:Y:S02]  /*a0ec0*/  PRMT R29, R29, 0x3340, R239 ;  /* 0x000033401d1d7816 */ /* 0x000fe400000000ef */
[----:B------:R-:W-:Y:S02]  /*a0ed0*/  SHF.R.U32.HI R37, RZ, 0x8, R25 ;  /* 0x00000008ff257819 */ /* 0x000fe40000011619 */
[----:B------:R-:W-:Y:S02]  /*a0ee0*/  PRMT R25, R25, 0x3340, R52 ;  /* 0x0000334019197816 */ /* 0x000fe40000000034 */
[----:B------:R-:W-:Y:S02]  /*a0ef0*/  SHF.R.U32.HI R33, RZ, 0x8, R30 ;  /* 0x00000008ff217819 */ /* 0x000fe4000001161e */
[----:B------:R-:W-:-:S02]  /*a0f00*/  PRMT R69, R30, 0x3340, R246 ;  /* 0x000033401e457816 */ /* 0x000fc400000000f6 */
[----:B------:R-:W-:Y:S01]  /*a0f10*/  SHF.R.U32.HI R30, RZ, 0x8, R27 ;  /* 0x00000008ff1e7819 */ /* 0x000fe2000001161b */
[----:B------:R0:W-:Y:S01]  /*a0f20*/  STL [R1+0x5b0], R29 ;  /* 0x0005b01d01007387 */ /* 0x0001e20000100800 */
[----:B------:R-:W-:Y:S02]  /*a0f30*/  PRMT R27, R27, 0x3340, R48 ;  /* 0x000033401b1b7816 */ /* 0x000fe40000000030 */
[----:B------:R-:W-:Y:S01]  /*a0f40*/  SHF.R.U32.HI R35, RZ, 0x8, R52 ;  /* 0x00000008ff237819 */ /* 0x000fe20000011634 */
[----:B------:R1:W-:Y:S01]  /*a0f50*/  STL [R1+0x5b4], R25 ;  /* 0x0005b41901007387 */ /* 0x0003e20000100800 */
[----:B------:R-:W-:Y:S02]  /*a0f60*/  SHF.R.U32.HI R239, RZ, 0x8, R239 ;  /* 0x00000008ffef7819 */ /* 0x000fe400000116ef */
[----:B------:R-:W-:Y:S01]  /*a0f70*/  LOP3.LUT R37, R37, 0xffff, RZ, 0xc0, !PT ;  /* 0x0000ffff25257812 */ /* 0x000fe200078ec0ff */
[----:B------:R1:W-:Y:S01]  /*a0f80*/  STL [R1+0x5ac], R27 ;  /* 0x0005ac1b01007387 */ /* 0x0003e20000100800 */
[----:B------:R-:W-:-:S02]  /*a0f90*/  LOP3.LUT R35, R35, 0xffff, RZ, 0xc0, !PT ;  /* 0x0000ffff23237812 */ /* 0x000fc400078ec0ff */
[----:B0-----:R-:W-:Y:S02]  /*a0fa0*/  LOP3.LUT R29, R38, 0xffff, RZ, 0xc0, !PT ;  /* 0x0000ffff261d7812 */ /* 0x001fe400078ec0ff */
[----:B-1----:R-:W-:Y:S02]  /*a0fb0*/  SHF.R.U32.HI R25, RZ, 0x8, R48 ;  /* 0x00000008ff197819 */ /* 0x002fe40000011630 */
[----:B------:R-:W-:Y:S02]  /*a0fc0*/  LOP3.LUT R30, R30, 0xffff, RZ, 0xc0, !PT ;  /* 0x0000ffff1e1e7812 */ /* 0x000fe400078ec0ff */
[----:B------:R-:W-:Y:S02]  /*a0fd0*/  LOP3.LUT R27, R239, 0xffff, RZ, 0xc0, !PT ;  /* 0x0000ffffef1b7812 */ /* 0x000fe400078ec0ff */
[----:B------:R-:W-:Y:S02]  /*a0fe0*/  LOP3.LUT R25, R25, 0xffff, RZ, 0xc0, !PT ;  /* 0x0000ffff19197812 */ /* 0x000fe400078ec0ff */
[----:B------:R-:W-:-:S02]  /*a0ff0*/  PRMT R35, R37, 0x3340, R35 ;  /* 0x0000334025237816 */ /* 0x000fc40000000023 */
[----:B------:R-:W-:Y:S02]  /*a1000*/  PRMT R27, R29, 0x3340, R27 ;  /* 0x000033401d1b7816 */ /* 0x000fe4000000001b */
[----:B------:R-:W-:Y:S01]  /*a1010*/  PRMT R25, R30, 0x3340, R25 ;  /* 0x000033401e197816 */ /* 0x000fe20000000019 */
[----:B------:R-:W-:Y:S04]  /*a1020*/  STL [R1+0x324], R35 ;  /* 0x0003242301007387 */ /* 0x000fe80000100800 */
[----:B------:R3:W-:Y:S04]  /*a1030*/  STL [R1+0x318], R27 ;  /* 0x0003181b01007387 */ /* 0x0007e80000100800 */
[----:B------:R4:W-:Y:S01]  /*a1040*/  STL [R1+0x314], R25 ;  /* 0x0003141901007387 */ /* 0x0009e20000100800 */
[----:B------:R-:W-:-:S03]  /*a1050*/  LOP3.LUT R30, R49, 0xffff, RZ, 0xc0, !PT ;  /* 0x0000ffff311e7812 */ /* 0x000fc600078ec0ff */
        /* <DEDUP_REMOVED lines=9> */
[----:B------:R-:W-:Y:S02]  /*a10f0*/  SHF.R.U32.HI R31, RZ, 0x8, R246 ;  /* 0x00000008ff1f7819 */ /* 0x000fe400000116f6 */
[----:B------:R-:W-:Y:S02]  /*a1100*/  LOP3.LUT R247, R247, 0xffff, RZ, 0xc0, !PT ;  /* 0x0000fffff7f77812 */ /* 0x000fe400078ec0ff */
[----:B------:R-:W-:Y:S02]  /*a1110*/  SHF.R.U32.HI R37, RZ, 0x8, R30 ;  /* 0x00000008ff257819 */ /* 0x000fe4000001161e */
[----:B------:R-:W-:-:S02]  /*a1120*/  LOP3.LUT R50, R50, 0xffff, RZ, 0xc0, !PT ;  /* 0x0000ffff32327812 */ /* 0x000fc400078ec0ff */
[----:B------:R-:W-:Y:S02]  /*a1130*/  PRMT R30, R30, 0x3340, R248 ;  /* 0x000033401e1e7816 */ /* 0x000fe400000000f8 */
[----:B------:R-:W-:Y:S02]  /*a1140*/  LOP3.LUT R33, R33, 0xffff, RZ, 0xc0, !PT ;  /* 0x0000ffff21217812 */ /* 0x000fe400078ec0ff */
[----:B------:R-:W-:Y:S02]  /*a1150*/  LOP3.LUT R31, R31, 0xffff, RZ, 0xc0, !PT ;  /* 0x0000ffff1f1f7812 */ /* 0x000fe400078ec0ff */
[----:B------:R-:W-:Y:S02]  /*a1160*/  SHF.R.U32.HI R38, RZ, 0x8, R29 ;  /* 0x00000008ff267819 */ /* 0x000fe4000001161d */
[----:B------:R-:W-:Y:S02]  /*a1170*/  LOP3.LUT R44, R44, 0xffff, RZ, 0xc0, !PT ;  /* 0x0000ffff2c2c7812 */ /* 0x000fe400078ec0ff */
[----:B------:R-:W-:-:S02]  /*a1180*/  PRMT R29, R29, 0x3340, R247 ;  /* 0x000033401d1d7816 */ /* 0x000fc400000000f7 */
[----:B------:R-:W-:Y:S01]  /*a1190*/  SHF.R.U32.HI R35, RZ, 0x8, R25 ;  /* 0x00000008ff237819 */ /* 0x000fe20000011619 */
[----:B------:R0:W-:Y:S01]  /*a11a0*/  STL [R1+0x59c], R30 ;  /* 0x00059c1e01007387 */ /* 0x0001e20000100800 */
[--C-:B------:R-:W-:Y:S02]  /*a11b0*/  PRMT R25, R25, 0x3340, R50.reuse ;  /* 0x0000334019197816 */ /* 0x100fe40000000032 */
[----:B------:R-:W-:Y:S01]  /*a11c0*/  PRMT R41, R33, 0x3340, R31 ;  /* 0x0000334021297816 */ /* 0x000fe2000000001f */
[----:B------:R-:W-:Y:S01]  /*a11d0*/  STL [R1+0x594], R29 ;  /* 0x0005941d01007387 */ /* 0x000fe20000100800 */
[----:B------:R-:W-:Y:S02]  /*a11e0*/  SHF.R.U32.HI R33, RZ, 0x8, R50 ;  /* 0x00000008ff217819 */ /* 0x000fe40000011632 */
[----:B------:R-:W-:Y:S02]  /*a11f0*/  SHF.R.U32.HI R31, RZ, 0x8, R248 ;  /* 0x00000008ff1f7819 */ /* 0x000fe400000116f8 */
[----:B0-----:R-:W-:-:S02]  /*a1200*/  SHF.R.U32.HI R30, RZ, 0x8, R27 ;  /* 0x00000008ff1e7819 */ /* 0x001fc4000001161b */
[--C-:B------:R-:W-:Y:S01]  /*a1210*/  PRMT R27, R27, 0x3340, R44.reuse ;  /* 0x000033401b1b7816 */ /* 0x100fe2000000002c */
[----:B------:R0:W-:Y:S01]  /*a1220*/  STL [R1+0x598], R25 ;  /* 0x0005981901007387 */ /* 0x0001e20000100800 */
[----:B------:R-:W-:Y:S02]  /*a1230*/  SHF.R.U32.HI R247, RZ, 0x8, R247 ;  /* 0x00000008fff77819 */ /* 0x000fe400000116f7 */
[----:B------:R-:W-:Y:S01]  /*a1240*/  LOP3.LUT R35, R35, 0xffff, RZ, 0xc0, !PT ;  /* 0x0000ffff23237812 */ /* 0x000fe200078ec0ff */
[----:B------:R1:W-:Y:S01]  /*a1250*/  STL [R1+0x590], R27 ;  /* 0x0005901b01007387 */ /* 0x0003e20000100800 */
[----:B------:R-:W-:Y:S02]  /*a1260*/  LOP3.LUT R33, R33, 0xffff, RZ, 0xc0, !PT ;  /* 0x0000ffff21217812 */ /* 0x000fe400078ec0ff */
[----:B------:R-:W-:Y:S02]  /*a1270*/  LOP3.LUT R37, R37, 0xffff, RZ, 0xc0, !PT ;  /* 0x0000ffff25257812 */ /* 0x000fe400078ec0ff */
[----:B0-----:R-:W-:-:S02]  /*a1280*/  SHF.R.U32.HI R25, RZ, 0x8, R44 ;  /* 0x00000008ff197819 */ /* 0x001fc4000001162c */
[----:B------:R-:W-:Y:S02]  /*a1290*/  LOP3.LUT R31, R31, 0xffff, RZ, 0xc0, !PT ;  /* 0x0000ffff1f1f7812 */ /* 0x000fe400078ec0ff */
[----:B------:R-:W-:Y:S02]  /*a12a0*/  LOP3.LUT R29, R38, 0xffff, RZ, 0xc0, !PT ;  /* 0x0000ffff261d7812 */ /* 0x000fe400078ec0ff */
[----:B-1----:R-:W-:Y:S02]  /*a12b0*/  LOP3.LUT R27, R247, 0xffff, RZ, 0xc0, !PT ;  /* 0x0000fffff71b7812 */ /* 0x002fe400078ec0ff */
[----:B------:R-:W-:Y:S02]  /*a12c0*/  LOP3.LUT R30, R30, 0xffff, RZ, 0xc0, !PT ;  /* 0x0000ffff1e1e7812 */ /* 0x000fe400078ec0ff */
[----:B------:R-:W-:Y:S02]  /*a12d0*/  LOP3.LUT R25, R25, 0xffff, RZ, 0xc0, !PT ;  /* 0x0000ffff19197812 */ /* 0x000fe400078ec0ff */
[----:B------:R-:W-:-:S02]  /*a12e0*/  PRMT R33, R35, 0x3340, R33 ;  /* 0x0000334023217816 */ /* 0x000fc40000000021 */
[----:B------:R-:W-:Y:S02]  /*a12f0*/  PRMT R31, R37, 0x3340, R31 ;  /* 0x00003340251f7816 */ /* 0x000fe4000000001f */
[----:B------:R-:W-:Y:S02]  /*a1300*/  PRMT R27, R29, 0x3340, R27 ;  /* 0x000033401d1b7816 */ /* 0x000fe4000000001b */
[----:B------:R-:W-:Y:S01]  /*a1310*/  PRMT R25, R30, 0x3340, R25 ;  /* 0x000033401e197816 */ /* 0x000fe20000000019 */
[----:B------:R-:W-:Y:S04]  /*a1320*/  STL [R1+0x308], R33 ;  /* 0x0003082101007387 */ /* 0x000fe80000100800 */
[----:B------:R0:W-:Y:S04]  /*a1330*/  STL [R1+0x2fc], R31 ;  /* 0x0002fc1f01007387 */ /* 0x0001e80000100800 */
[----:B------:R-:W-:Y:S04]  /*a1340*/  STL [R1+0x2f8], R27 ;  /* 0x0002f81b01007387 */ /* 0x000fe80000100800 */
[----:B------:R1:W-:Y:S01]  /*a1350*/  STL [R1+0x2f4], R25 ;  /* 0x0002f41901007387 */ /* 0x0003e20000100800 */
[----:B0-----:R-:W-:-:S02]  /*a1360*/  LOP3.LUT R31, R49, 0xffff, RZ, 0xc0, !PT ;  /* 0x0000ffff311f7812 */ /* 0x001fc400078ec0ff */
[----:B-1----:R-:W-:Y:S02]  /*a1370*/  LOP3.LUT R25, R7, 0xffff, RZ, 0xc0, !PT ;  /* 0x0000ffff07197812 */ /* 0x002fe400078ec0ff */
[----:B------:R-:W4:Y:S04]  /*a1380*/  LDL.LU R7, [R1+0x2cc8] ;  /* 0x002cc80001077983 */ /* 0x000f280000300800 */
[----:B------:R-:W4:Y:S04]  /*a1390*/  LDL.LU R51, [R1+0x2884] ;  /* 0x0028840001337983 */ /* 0x000f280000300800 */
[----:B------:R-:W4:Y:S01]  /*a13a0*/  LDL.LU R49, [R1+0x2880] ;  /* 0x0028800001317983 */ /* 0x000f220000300800 */
        /* <DEDUP_REMOVED lines=8> */
[----:B------:R-:W-:Y:S02]  /*a1430*/  LOP3.LUT R40, R40, 0xffff, RZ, 0xc0, !PT ;  /* 0x0000ffff28287812 */ /* 0x000fe400078ec0ff */
[--C-:B------:R-:W-:Y:S02]  /*a1440*/  PRMT R68, R31, 0x3340, R25.reuse ;  /* 0x000033401f447816 */ /* 0x100fe40000000019 */
[----:B------:R-:W-:Y:S02]  /*a1450*/  SHF.R.U32.HI R35, RZ, 0x8, R25 ;  /* 0x00000008ff237819 */ /* 0x000fe40000011619 */
[----:B------:R-:W-:-:S02]  /*a1460*/  SHF.R.U32.HI R38, RZ, 0x8, R27 ;  /* 0x00000008ff267819 */ /* 0x000fc4000001161b */
[----:B------:R-:W-:Y:S02]  /*a1470*/  SHF.R.U32.HI R25, RZ, 0x8, R42 ;  /* 0x00000008ff197819 */ /* 0x000fe4000001162a */
[----:B------:R-:W-:Y:S02]  /*a1480*/  SHF.R.U32.HI R37, RZ, 0x8, R31 ;  /* 0x00000008ff257819 */ /* 0x000fe4000001161f */
[----:B------:R-:W-:Y:S02]  /*a1490*/  SHF.R.U32.HI R33, RZ, 0x8, R30 ;  /* 0x00000008ff217819 */ /* 0x000fe4000001161e */
[--C-:B------:R-:W-:Y:S02]  /*a14a0*/  PRMT R67, R30, 0x3340, R252.reuse ;  /* 0x000033401e437816 */ /* 0x100fe400000000fc */
[----:B------:R-:W-:Y:S02]  /*a14b0*/  SHF.R.U32.HI R31, RZ, 0x8, R252 ;  /* 0x00000008ff1f7819 */ /* 0x000fe400000116fc */
[----:B------:R-:W-:-:S02]  /*a14c0*/  SHF.R.U32.HI R30, RZ, 0x8, R29 ;  /* 0x00000008ff1e7819 */ /* 0x000fc4000001161d */
[----:B------:R-:W-:Y:S02]  /*a14d0*/  PRMT R66, R29, 0x3340, R40 ;  /* 0x000033401d427816 */ /* 0x000fe40000000028 */
[----:B------:R-:W-:Y:S02]  /*a14e0*/  PRMT R65, R27, 0x3340, R42 ;  /* 0x000033401b417816 */ /* 0x000fe4000000002a */
[----:B------:R-:W-:Y:S02]  /*a14f0*/  SHF.R.U32.HI R29, RZ, 0x8, R40 ;  /* 0x00000008ff1d7819 */ /* 0x000fe40000011628 */
        /* <DEDUP_REMOVED lines=10> */
[----:B------:R-:W-:Y:S02]  /*a15a0*/  LOP3.LUT R27, R11, 0xffff, RZ, 0xc0, !PT ;  /* 0x0000ffff0b1b7812 */ /* 0x000fe400078ec0ff */
[----:B------:R-:W-:Y:S01]  /*a15b0*/  PRMT R145, R33, 0x3340, R31 ;  /* 0x0000334021917816 */ /* 0x000fe2000000001f */
[----:B------:R-:W4:Y:S01]  /*a15c0*/  LDL.LU R11, [R1+0x2cc4] ;  /* 0x002cc400010b7983 */ /* 0x000f220000300800 */
[----:B------:R-:W-:Y:S02]  /*a15d0*/  PRMT R146, R30, 0x3340, R29 ;  /* 0x000033401e927816 */ /* 0x000fe4000000001d */
[----:B------:R-:W-:Y:S02]  /*a15e0*/  LOP3.LUT R35, R51, 0xffff, RZ, 0xc0, !PT ;  /* 0x0000ffff33237812 */ /* 0x000fe400078ec0ff */
[----:B------:R-:W4:Y:S01]  /*a15f0*/  LDL.LU R51, [R1+0x2894] ;  /* 0x0028940001337983 */ /* 0x000f220000300800 */
        /* <DEDUP_REMOVED lines=9> */
[----:B------:R-:W-:Y:S01]  /*a1690*/  F2FP.SATFINITE.E4M3.F32.PACK_AB_MERGE_C R62, R63, R62, RZ ;  /* 0x0000003e3f3e723e */ /* 0x000fe200048070ff */
[----:B------:R-:W4:Y:S01]  /*a16a0*/  LDL.LU R0, [R1+0x2cc0] ;  /* 0x002cc00001007983 */ /* 0x000f220000300800 */
[----:B------:R-:W-:Y:S02]  /*a16b0*/  SHF.R.U32.HI R37, RZ, 0x8, R33 ;  /* 0x00000008ff257819 */ /* 0x000fe40000011621 */
[----:B------:R-:W-:Y:S02]  /*a16c0*/  PRMT R63, R33, 0x3340, R27 ;  /* 0x00003340213f7816 */ /* 0x000fe4000000001b */
[----:B------:R-:W-:Y:S02]  /*a16d0*/  SHF.R.U32.HI R33, RZ, 0x8, R31 ;  /* 0x00000008ff217819 */ /* 0x000fe4000001161f */
[----:B------:R-:W-:-:S02]  /*a16e0*/  PRMT R61, R31, 0x3340, R25 ;  /* 0x000033401f3d7816 */ /* 0x000fc40000000019 */
[----:B------:R-:W-:Y:S02]  /*a16f0*/  LOP3.LUT R36, R36, 0xffff, RZ, 0xc0, !PT ;  /* 0x0000ffff24247812 */ /* 0x000fe400078ec0ff */
[----:B------:R-:W-:Y:S02]  /*a1700*/  SHF.R.U32.HI R31, RZ, 0x8, R25 ;  /* 0x00000008ff1f7819 */ /* 0x000fe40000011619 */
[----:B------:R-:W-:Y:S02]  /*a1710*/  SHF.R.U32.HI R25, RZ, 0x8, R30 ;  /* 0x00000008ff197819 */ /* 0x000fe4000001161e */
[----:B------:R-:W-:Y:S02]  /*a1720*/  SHF.R.U32.HI R39, RZ, 0x8, R35 ;  /* 0x00000008ff277819 */ /* 0x000fe40000011623 */
[--C-:B------:R-:W-:Y:S02]  /*a1730*/  SHF.R.U32.HI R38, RZ, 0x8, R29.reuse ;  /* 0x00000008ff267819 */ /* 0x100fe4000001161d */
[----:B------:R-:W-:-:S02]  /*a1740*/  PRMT R64, R35, 0x3340, R29 ;  /* 0x0000334023407816 */ /* 0x000fc4000000001d */
[--C-:B------:R-:W-:Y:S02]  /*a1750*/  PRMT R60, R30, 0x3340, R36.reuse ;  /* 0x000033401e3c7816 */ /* 0x100fe40000000024 */
[----:B------:R-:W-:Y:S02]  /*a1760*/  SHF.R.U32.HI R35, RZ, 0x8, R27 ;  /* 0x00000008ff237819 */ /* 0x000fe4000001161b */
        /* <DEDUP_REMOVED lines=9> */
[----:B------:R-:W-:-:S02]  /*a1800*/  LOP3.LUT R25, R7, 0xffff, RZ, 0xc0, !PT ;  /* 0x0000ffff07197812 */ /* 0x000fc400078ec0ff */
        /* <DEDUP_REMOVED lines=15> */
[----:B------:R-:W-:Y:S02]  /*a1900*/  PRMT R140, R36, 0x3340, R35 ;  /* 0x00003340248c7816 */ /* 0x000fe40000000023 */
[----:B------:R-:W-:Y:S02]  /*a1910*/  LOP3.LUT R34, R34, 0xffff, RZ, 0xc0, !PT ;  /* 0x0000ffff22227812 */ /* 0x000fe400078ec0ff */
[----:B------:R-:W-:-:S02]  /*a1920*/  SHF.R.U32.HI R37, RZ, 0x8, R33 ;  /* 0x00000008ff257819 */ /* 0x000fc40000011621 */
[----:B------:R-:W-:Y:S02]  /*a1930*/  PRMT R59, R33, 0x3340, R27 ;  /* 0x00003340213b7816 */ /* 0x000fe4000000001b */
[----:B------:R-:W-:Y:S02]  /*a1940*/  SHF.R.U32.HI R33, RZ, 0x8, R31 ;  /* 0x00000008ff217819 */ /* 0x000fe4000001161f */
[--C-:B------:R-:W-:Y:S02]  /*a1950*/  PRMT R58, R31, 0x3340, R25.reuse ;  /* 0x000033401f3a7816 */ /* 0x100fe40000000019 */
[----:B------:R-:W-:Y:S02]  /*a1960*/  SHF.R.U32.HI R35, RZ, 0x8, R25 ;  /* 0x00000008ff237819 */ /* 0x000fe40000011619 */
[----:B------:R-:W-:Y:S02]  /*a1970*/  SHF.R.U32.HI R25, RZ, 0x8, R30 ;  /* 0x00000008ff197819 */ /* 0x000fe4000001161e */
[----:B------:R-:W-:-:S02]  /*a1980*/  SHF.R.U32.HI R31, RZ, 0x8, R32 ;  /* 0x00000008ff1f7819 */ /* 0x000fc40000011620 */
[----:B------:R-:W-:Y:S02]  /*a1990*/  SHF.R.U32.HI R38, RZ, 0x8, R27 ;  /* 0x00000008ff267819 */ /* 0x000fe4000001161b */
[----:B------:R-:W-:Y:S02]  /*a19a0*/  PRMT R57, R30, 0x3340, R32 ;  /* 0x000033401e397816 */ /* 0x000fe40000000020 */
[----:B------:R-:W-:Y:S02]  /*a19b0*/  SHF.R.U32.HI R36, RZ, 0x8, R29 ;  /* 0x00000008ff247819 */ /* 0x000fe4000001161d */
[--C-:B------:R-:W-:Y:S02]  /*a19c0*/  SHF.R.U32.HI R27, RZ, 0x8, R34.reuse ;  /* 0x00000008ff1b7819 */ /* 0x100fe40000011622 */
[----:B------:R-:W-:Y:S02]  /*a19d0*/  PRMT R56, R29, 0x3340, R34 ;  /* 0x000033401d387816 */ /* 0x000fe40000000022 */
        /* <DEDUP_REMOVED lines=9> */
[----:B------:R-:W-:Y:S02]  /*a1a70*/  PRMT R138, R34, 0x3340, R31 ;  /* 0x00003340228a7816 */ /* 0x000fe4000000001f */
[----:B------:R-:W-:Y:S02]  /*a1a80*/  PRMT R132, R30, 0x3340, R25 ;  /* 0x000033401e847816 */ /* 0x000fe40000000019 */
[----:B------:R-:W-:Y:S02]  /*a1a90*/  PRMT R139, R29, 0x3340, R27 ;  /* 0x000033401d8b7816 */ /* 0x000fe4000000001b */
[----:B------:R-:W-:-:S02]  /*a1aa0*/  LOP3.LUT R27, R0, 0xffff, RZ, 0xc0, !PT ;  /* 0x0000ffff001b7812 */ /* 0x000fc400078ec0ff */
[----:B------:R-:W-:Y:S02]  /*a1ab0*/  LOP3.LUT R32, R49, 0xffff, RZ, 0xc0, !PT ;  /* 0x0000ffff31207812 */ /* 0x000fe400078ec0ff */
[----:B------:R-:W4:Y:S01]  /*a1ac0*/  LDL.LU R49, [R1+0x28b4] ;  /* 0x0028b40001317983 */ /* 0x000f220000300800 */
[----:B--2---:R-:W-:-:S03]  /*a1ad0*/  LOP3.LUT R31, R47, 0xffff, RZ, 0xc0, !PT ;  /* 0x0000ffff2f1f7812 */ /* 0x004fc600078ec0ff */
[----:B------:R-:W2:Y:S01]  /*a1ae0*/  LDL.LU R47, [R1+0x28b0] ;  /* 0x0028b000012f7983 */ /* 0x000ea20000300800 */
[----:B---3--:R-:W-:-:S03]  /*a1af0*/  LOP3.LUT R30, R45, 0xffff, RZ, 0xc0, !PT ;  /* 0x0000ffff2d1e7812 */ /* 0x008fc600078ec0ff */
[----:B------:R-:W3:Y:S01]  /*a1b00*/  LDL.LU R45, [R1+0x27cc] ;  /* 0x0027cc00012d7983 */ /* 0x000ee20000300800 */
[----:B----4-:R-:W-:-:S03]  /*a1b10*/  LOP3.LUT R29, R43, 0xffff, RZ, 0xc0, !PT ;  /* 0x0000ffff2b1d7812 */ /* 0x010fc600078ec0ff */
[----:B------:R-:W4:Y:S04]  /*a1b20*/  LDL.LU R43, [R1+0x27c8] ;  /* 0x0027c800012b7983 */ /* 0x000f280000300800 */
[----:B------:R-:W2:Y:S01]  /*a1b30*/  LDL.LU R0, [R1+0x2cb8] ;  /* 0x002cb80001007983 */ /* 0x000ea20000300800 */
[----:B------:R-:W-:Y:S02]  /*a1b40*/  LOP3.LUT R25, R11, 0xffff, RZ, 0xc0, !PT ;  /* 0x0000ffff0b197812 */ /* 0x000fe400078ec0ff */
[----:B------:R-:W-:Y:S01]  /*a1b50*/  SHF.R.U32.HI R36, RZ, 0x8, R32 ;  /* 0x00000008ff247819 */ /* 0x000fe20000011620 */
[----:B------:R-:W4:Y:S01]  /*a1b60*/  LDL.LU R11, [R1+0x2cb4] ;  /* 0x002cb400010b7983 */ /* 0x000f220000300800 */
[--C-:B------:R-:W-:Y:S02]  /*a1b70*/  SHF.R.U32.HI R34, RZ, 0x8, R27.reuse ;  /* 0x00000008ff227819 */ /* 0x100fe4000001161b */
[----:B------:R-:W-:-:S02]  /*a1b80*/  PRMT R53, R32, 0x3340, R27 ;  /* 0x0000334020357816 */ /* 0x000fc4000000001b */
[----:B------:R-:W-:Y:S02]  /*a1b90*/  SHF.R.U32.HI R32, RZ, 0x8, R31 ;  /* 0x00000008ff207819 */ /* 0x000fe4000001161f */
[--C-:B------:R-:W-:Y:S02]  /*a1ba0*/  PRMT R52, R31, 0x3340, R25.reuse ;  /* 0x000033401f347816 */ /* 0x100fe40000000019 */
[----:B------:R-:W-:Y:S02]  /*a1bb0*/  SHF.R.U32.HI R31, RZ, 0x8, R25 ;  /* 0x00000008ff1f7819 */ /* 0x000fe40000011619 */
[----:B------:R-:W-:Y:S02]  /*a1bc0*/  LOP3.LUT R27, R36, 0xffff, RZ, 0xc0, !PT ;  /* 0x0000ffff241b7812 */ /* 0x000fe400078ec0ff */
[----:B------:R-:W-:-:S04]  /*a1bd0*/  LOP3.LUT R25, R34, 0xffff, RZ, 0xc0, !PT ;  /* 0x0000ffff22197812 */ /* 0x000fc800078ec0ff */
[----:B------:R-:W-:Y:S02]  /*a1be0*/  PRMT R129, R27, 0x3340, R25 ;  /* 0x000033401b817816 */ /* 0x000fe40000000019 */
[----:B------:R-:W-:Y:S02]  /*a1bf0*/  F2FP.SATFINITE.E4M3.F32.PACK_AB_MERGE_C R70, R71, R70, RZ ;  /* 0x000000464746723e */ /* 0x000fe400048070ff */
[----:B------:R-:W-:Y:S02]  /*a1c00*/  LOP3.LUT R33, R51, 0xffff, RZ, 0xc0, !PT ;  /* 0x0000ffff33217812 */ /* 0x000fe400078ec0ff */
[----:B--2---:R-:W-:Y:S02]  /*a1c10*/  LOP3.LUT R27, R0, 0xffff, RZ, 0xc0, !PT ;  /* 0x0000ffff001b7812 */ /* 0x004fe400078ec0ff */
[----:B------:R-:W2:Y:S04]  /*a1c20*/  LDL.LU R0, [R1+0x2cb0] ;  /* 0x002cb00001007983 */ /* 0x000ea80000300800 */
[----:B------:R-:W2:Y:S04]  /*a1c30*/  LDL.LU R73, [R1+0x28c4] ;  /* 0x0028c40001497983 */ /* 0x000ea80000300800 */
[----:B------:R-:W2:Y:S01]  /*a1c40*/  LDL.LU R71, [R1+0x28c0] ;  /* 0x0028c00001477983 */ /* 0x000ea20000300800 */
[----:B------:R-:W-:-:S02]  /*a1c50*/  LOP3.LUT R28, R28, 0xffff, RZ, 0xc0, !PT ;  /* 0x0000ffff1c1c7812 */ /* 0x000fc400078ec0ff */
[----:B------:R-:W-:Y:S02]  /*a1c60*/  F2FP.SATFINITE.E4M3.F32.PACK_AB_MERGE_C R54, R55, R54, RZ ;  /* 0x000000363736723e */ /* 0x000fe400048070ff */
[----:B------:R-:W-:Y:S02]  /*a1c70*/  SHF.R.U32.HI R37, RZ, 0x8, R33 ;  /* 0x00000008ff257819 */ /* 0x000fe40000011621 */
[----:B------:R-:W-:Y:S02]  /*a1c80*/  PRMT R55, R33, 0x3340, R29 ;  /* 0x0000334021377816 */ /* 0x000fe4000000001d */
[----:B------:R-:W-:Y:S02]  /*a1c90*/  SHF.R.U32.HI R33, RZ, 0x8, R30 ;  /* 0x00000008ff217819 */ /* 0x000fe4000001161e */
[--C-:B------:R-:W-:Y:S02]  /*a1ca0*/  PRMT R51, R30, 0x3340, R28.reuse ;  /* 0x000033401e337816 */ /* 0x100fe4000000001c */
[----:B------:R-:W-:-:S02]  /*a1cb0*/  SHF.R.U32.HI R30, RZ, 0x8, R28 ;  /* 0x00000008ff1e7819 */ /* 0x000fc4000001161c */
[----:B------:R-:W-:Y:S02]  /*a1cc0*/  SHF.R.U32.HI R35, RZ, 0x8, R29 ;  /* 0x00000008ff237819 */ /* 0x000fe4000001161d */
        /* <DEDUP_REMOVED lines=8> */
[----:B------:R-:W-:Y:S02]  /*a1d50*/  LOP3.LUT R30, R47, 0xffff, RZ, 0xc0, !PT ;  /* 0x0000ffff2f1e7812 */ /* 0x000fe400078ec0ff */
[----:B------:R-:W-:Y:S02]  /*a1d60*/  LOP3.LUT R25, R7, 0xffff, RZ, 0xc0, !PT ;  /* 0x0000ffff07197812 */ /* 0x000fe400078ec0ff */
[----:B------:R-:W-:-:S02]  /*a1d70*/  PRMT R133, R32, 0x3340, R31 ;  /* 0x0000334020857816 */ /* 0x000fc4000000001f */
[----:B---3--:R-:W-:Y:S02]  /*a1d80*/  LOP3.LUT R29, R45, 0xffff, RZ, 0xc0, !PT ;  /* 0x0000ffff2d1d7812 */ /* 0x008fe400078ec0ff */
[----:B------:R-:W-:Y:S01]  /*a1d90*/  LOP3.LUT R31, R49, 0xffff, RZ, 0xc0, !PT ;  /* 0x0000ffff311f7812 */ /* 0x000fe200078ec0ff */
[----:B------:R-:W3:Y:S01]  /*a1da0*/  LDL.LU R45, [R1+0x27e0] ;  /* 0x0027e000012d7983 */ /* 0x000ee20000300800 */
[----:B----4-:R-:W-:Y:S02]  /*a1db0*/  LOP3.LUT R28, R43, 0xffff, RZ, 0xc0, !PT ;  /* 0x0000ffff2b1c7812 */ /* 0x010fe400078ec0ff */
[----:B------:R-:W-:Y:S01]  /*a1dc0*/  LOP3.LUT R24, R24, 0xffff, RZ, 0xc0, !PT ;  /* 0x0000ffff18187812 */ /* 0x000fe200078ec0ff */
[----:B------:R-:W4:Y:S01]  /*a1dd0*/  LDL.LU R43, [R1+0x27dc] ;  /* 0x0027dc00012b7983 */ /* 0x000f220000300800 */
[----:B------:R-:W-:Y:S02]  /*a1de0*/  LOP3.LUT R26, R26, 0xffff, RZ, 0xc0, !PT ;  /* 0x0000ffff1a1a7812 */ /* 0x000fe400078ec0ff */
[----:B------:R-:W-:Y:S01]  /*a1df0*/  SHF.R.U32.HI R34, RZ, 0x8, R30 ;  /* 0x00000008ff227819 */ /* 0x000fe2000001161e */
[----:B------:R-:W4:Y:S01]  /*a1e00*/  LDL.LU R7, [R1+0x2cac] ;  /* 0x002cac0001077983 */ /* 0x000f220000300800 */
[----:B------:R-:W-:-:S02]  /*a1e10*/  SHF.R.U32.HI R32, RZ, 0x8, R25 ;  /* 0x00000008ff207819 */ /* 0x000fc40000011619 */
[----:B------:R-:W-:Y:S02]  /*a1e20*/  SHF.R.U32.HI R35, RZ, 0x8, R31 ;  /* 0x00000008ff237819 */ /* 0x000fe4000001161f */
[----:B------:R-:W-:Y:S02]  /*a1e30*/  PRMT R50, R31, 0x3340, R27 ;  /* 0x000033401f327816 */ /* 0x000fe4000000001b */
[----:B------:R-:W-:Y:S02]  /*a1e40*/  PRMT R49, R30, 0x3340, R25 ;  /* 0x000033401e317816 */ /* 0x000fe40000000019 */
[----:B------:R-:W-:Y:S02]  /*a1e50*/  SHF.R.U32.HI R31, RZ, 0x8, R29 ;  /* 0x00000008ff1f7819 */ /* 0x000fe4000001161d */
[--C-:B------:R-:W-:Y:S02]  /*a1e60*/  PRMT R48, R29, 0x3340, R24.reuse ;  /* 0x000033401d307816 */ /* 0x100fe40000000018 */
[----:B------:R-:W-:-:S02]  /*a1e70*/  SHF.R.U32.HI R30, RZ, 0x8, R24 ;  /* 0x00000008ff1e7819 */ /* 0x000fc40000011618 */
[----:B------:R-:W-:Y:S02]  /*a1e80*/  SHF.R.U32.HI R29, RZ, 0x8, R28 ;  /* 0x00000008ff1d7819 */ /* 0x000fe4000001161c */
[--C-:B------:R-:W-:Y:S02]  /*a1e90*/  PRMT R47, R28, 0x3340, R26.reuse ;  /* 0x000033401c2f7816 */ /* 0x100fe4000000001a */
[----:B------:R-:W-:Y:S02]  /*a1ea0*/  LOP3.LUT R25, R34, 0xffff, RZ, 0xc0, !PT ;  /* 0x0000ffff22197812 */ /* 0x000fe400078ec0ff */
[----:B------:R-:W-:Y:S02]  /*a1eb0*/  LOP3.LUT R24, R32, 0xffff, RZ, 0xc0, !PT ;  /* 0x0000ffff20187812 */ /* 0x000fe400078ec0ff */
[----:B------:R-:W-:Y:S02]  /*a1ec0*/  SHF.R.U32.HI R28, RZ, 0x8, R26 ;  /* 0x00000008ff1c7819 */ /* 0x000fe4000001161a */
[----:B------:R-:W-:-:S02]  /*a1ed0*/  PRMT R125, R25, 0x3340, R24 ;  /* 0x00003340197d7816 */ /* 0x000fc40000000018 */
[----:B------:R-:W-:Y:S02]  /*a1ee0*/  LOP3.LUT R29, R29, 0xffff, RZ, 0xc0, !PT ;  /* 0x0000ffff1d1d7812 */ /* 0x000fe400078ec0ff */
[----:B------:R-:W-:-:S04]  /*a1ef0*/  LOP3.LUT R28, R28, 0xffff, RZ, 0xc0, !PT ;  /* 0x0000ffff1c1c7812 */ /* 0x000fc800078ec0ff */
[----:B------:R-:W-:Y:S02]  /*a1f00*/  PRMT R131, R29, 0x3340, R28 ;  /* 0x000033401d837816 */ /* 0x000fe4000000001c */
[----:B--2---:R-:W-:Y:S02]  /*a1f10*/  LOP3.LUT R25, R0, 0xffff, RZ, 0xc0, !PT ;  /* 0x0000ffff00197812 */ /* 0x004fe400078ec0ff */
[----:B------:R-:W2:Y:S01]  /*a1f20*/  LDL.LU R0, [R1+0x2ca8] ;  /* 0x002ca80001007983 */ /* 0x000ea20000300800 */
[----:B------:R-:W-:-:S03]  /*a1f30*/  LOP3.LUT R29, R73, 0xffff, RZ, 0xc0, !PT ;  /* 0x0000ffff491d7812 */ /* 0x000fc600078ec0ff */
[----:B------:R-:W2:Y:S01]  /*a1f40*/  LDL.LU R77, [R1+0x28d4] ;  /* 0x0028d400014d7983 */ /* 0x000ea20000300800 */
[----:B------:R-:W-:-:S03]  /*a1f50*/  LOP3.LUT R28, R71, 0xffff, RZ, 0xc0, !PT ;  /* 0x0000ffff471c7812 */ /* 0x000fc600078ec0ff */
[----:B------:R-:W2:Y:S04]  /*a1f60*/  LDL.LU R75, [R1+0x28d0] ;  /* 0x0028d000014b7983 */ /* 0x000ea80000300800 */
[----:B------:R-:W2:Y:S04]  /*a1f70*/  LDL.LU R73, [R1+0x27f8] ;  /* 0x0027f80001497983 */ /* 0x000ea80000300800 */
[----:B------:R-:W2:Y:S01]  /*a1f80*/  LDL.LU R71, [R1+0x27ec] ;  /* 0x0027ec0001477983 */ /* 0x000ea20000300800 */
[----:B------:R-:W-:Y:S02]  /*a1f90*/  SHF.R.U32.HI R33, RZ, 0x8, R27 ;  /* 0x00000008ff217819 */ /* 0x000fe4000001161b */
[----:B------:R-:W-:-:S02]  /*a1fa0*/  LOP3.LUT R27, R35, 0xffff, RZ, 0xc0, !PT ;  /* 0x0000ffff231b7812 */ /* 0x000fc400078ec0ff */
[----:B------:R-:W-:Y:S02]  /*a1fb0*/  LOP3.LUT R26, R33, 0xffff, RZ, 0xc0, !PT ;  /* 0x0000ffff211a7812 */ /* 0x000fe400078ec0ff */
[----:B------:R-:W-:Y:S02]  /*a1fc0*/  LOP3.LUT R31, R31, 0xffff, RZ, 0xc0, !PT ;  /* 0x0000ffff1f1f7812 */ /* 0x000fe400078ec0ff */
[----:B------:R-:W-:Y:S02]  /*a1fd0*/  LOP3.LUT R30, R30, 0xffff, RZ, 0xc0, !PT ;  /* 0x0000ffff1e1e7812 */ /* 0x000fe400078ec0ff */
[----:B------:R-:W-:Y:S02]  /*a1fe0*/  LOP3.LUT R24, R11, 0xffff, RZ, 0xc0, !PT ;  /* 0x0000ffff0b187812 */ /* 0x000fe400078ec0ff */
[----:B------:R-:W-:Y:S01]  /*a1ff0*/  PRMT R124, R27, 0x3340, R26 ;  /* 0x000033401b7c7816 */ /* 0x000fe2000000001a */
[----:B------:R-:W2:Y:S01]  /*a2000*/  LDL.LU R11, [R1+0x2ca4] ;  /* 0x002ca400010b7983 */ /* 0x000ea20000300800 */
[----:B------:R-:W-:-:S02]  /*a2010*/  LOP3.LUT R16, R16, 0xffff, RZ, 0xc0, !PT ;  /* 0x0000ffff10107812 */ /* 0x000fc400078ec0ff */
[----:B------:R-:W-:Y:S02]  /*a2020*/  PRMT R130, R31, 0x3340, R30 ;  /* 0x000033401f827816 */ /* 0x000fe4000000001e */
[----:B------:R-:W-:Y:S02]  /*a2030*/  LOP3.LUT R18, R18, 0xffff, RZ, 0xc0, !PT ;  /* 0x0000ffff12127812 */ /* 0x000fe400078ec0ff */
[----:B------:R-:W-:Y:S02]  /*a2040*/  SHF.R.U32.HI R33, RZ, 0x8, R28 ;  /* 0x00000008ff217819 */ /* 0x000fe4000001161c */
[--C-:B------:R-:W-:Y:S02]  /*a2050*/  SHF.R.U32.HI R31, RZ, 0x8, R24.reuse ;  /* 0x00000008ff1f7819 */ /* 0x100fe40000011618 */
[----:B------:R-:W-:Y:S02]  /*a2060*/  PRMT R44, R28, 0x3340, R24 ;  /* 0x000033401c2c7816 */ /* 0x000fe40000000018 */
[----:B------:R-:W-:-:S02]  /*a2070*/  SHF.R.U32.HI R28, RZ, 0x8, R16 ;  /* 0x00000008ff1c7819 */ /* 0x000fc40000011610 */
[----:B---3--:R-:W-:Y:S02]  /*a2080*/  LOP3.LUT R27, R45, 0xffff, RZ, 0xc0, !PT ;  /* 0x0000ffff2d1b7812 */ /* 0x008fe400078ec0ff */
[----:B----4-:R-:W-:Y:S02]  /*a2090*/  LOP3.LUT R26, R43, 0xffff, RZ, 0xc0, !PT ;  /* 0x0000ffff2b1a7812 */ /* 0x010fe400078ec0ff */
[----:B------:R-:W-:Y:S02]  /*a20a0*/  SHF.R.U32.HI R32, RZ, 0x8, R29 ;  /* 0x00000008ff207819 */ /* 0x000fe4000001161d */
[----:B------:R-:W-:Y:S02]  /*a20b0*/  PRMT R42, R26, 0x3340, R16 ;  /* 0x000033401a2a7816 */ /* 0x000fe40000000010 */
[----:B------:R-:W-:Y:S02]  /*a20c0*/  SHF.R.U32.HI R30, RZ, 0x8, R25 ;  /* 0x00000008ff1e7819 */ /* 0x000fe40000011619 */
[----:B------:R-:W-:-:S02]  /*a20d0*/  PRMT R43, R27, 0x3340, R18 ;  /* 0x000033401b2b7816 */ /* 0x000fc40000000012 */
[----:B------:R-:W-:Y:S02]  /*a20e0*/  SHF.R.U32.HI R16, RZ, 0x8, R18 ;  /* 0x00000008ff107819 */ /* 0x000fe40000011612 */
[----:B------:R-:W-:Y:S02]  /*a20f0*/  PRMT R45, R29, 0x3340, R25 ;  /* 0x000033401d2d7816 */ /* 0x000fe40000000019 */
[----:B------:R-:W-:Y:S02]  /*a2100*/  LOP3.LUT R24, R33, 0xffff, RZ, 0xc0, !PT ;  /* 0x0000ffff21187812 */ /* 0x000fe400078ec0ff */
[----:B------:R-:W-:Y:S02]  /*a2110*/  LOP3.LUT R18, R31, 0xffff, RZ, 0xc0, !PT ;  /* 0x0000ffff1f127812 */ /* 0x000fe400078ec0ff */
[----:B------:R-:W-:Y:S02]  /*a2120*/  SHF.R.U32.HI R25, RZ, 0x8, R27 ;  /* 0x00000008ff197819 */ /* 0x000fe4000001161b */
[----:B------:R-:W-:-:S02]  /*a2130*/  SHF.R.U32.HI R29, RZ, 0x8, R26 ;  /* 0x00000008ff1d7819 */ /* 0x000fc4000001161a */
[----:B------:R-:W-:Y:S02]  /*a2140*/  LOP3.LUT R27, R32, 0xffff, RZ, 0xc0, !PT ;  /* 0x0000ffff201b7812 */ /* 0x000fe400078ec0ff */
[----:B------:R-:W-:Y:S02]  /*a2150*/  LOP3.LUT R26, R30, 0xffff, RZ, 0xc0, !PT ;  /* 0x0000ffff1e1a7812 */ /* 0x000fe400078ec0ff */
[----:B------:R-:W-:Y:S02]  /*a2160*/  PRMT R121, R24, 0x3340, R18 ;  /* 0x0000334018797816 */ /* 0x000fe40000000012 */
[----:B------:R-:W-:Y:S02]  /*a2170*/  LOP3.LUT R25, R25, 0xffff, RZ, 0xc0, !PT ;  /* 0x0000ffff19197812 */ /* 0x000fe400078ec0ff */
[----:B------:R-:W-:Y:S02]  /*a2180*/  LOP3.LUT R16, R16, 0xffff, RZ, 0xc0, !PT ;  /* 0x0000ffff10107812 */ /* 0x000fe400078ec0ff */
[----:B------:R-:W-:-:S02]  /*a2190*/  PRMT R120, R27, 0x3340, R26 ;  /* 0x000033401b787816 */ /* 0x000fc4000000001a */
[----:B------:R-:W-:Y:S02]  /*a21a0*/  PRMT R122, R25, 0x3340, R16 ;  /* 0x00003340197a7816 */ /* 0x000fe40000000010 */
[----:B--2---:R-:W-:Y:S02]  /*a21b0*/  LOP3.LUT R18, R0, 0xffff, RZ, 0xc0, !PT ;  /* 0x0000ffff00127812 */ /* 0x004fe400078ec0ff */
[----:B------:R-:W2:Y:S01]  /*a21c0*/  LDL.LU R0, [R1+0x2ca0] ;  /* 0x002ca00001007983 */ /* 0x000ea20000300800 */
[----:B------:R-:W-:-:S03]  /*a21d0*/  LOP3.LUT R27, R77, 0xffff, RZ, 0xc0, !PT ;  /* 0x0000ffff4d1b7812 */ /* 0x000fc600078ec0ff */
[----:B------:R-:W3:Y:S01]  /*a21e0*/  LDL.LU R77, [R1+0x28e4] ;  /* 0x0028e400014d7983 */ /* 0x000ee20000300800 */
[----:B------:R-:W-:-:S03]  /*a21f0*/  LOP3.LUT R26, R75, 0xffff, RZ, 0xc0, !PT ;  /* 0x0000ffff4b1a7812 */ /* 0x000fc600078ec0ff */
[----:B------:R-:W4:Y:S01]  /*a2200*/  LDL.LU R75, [R1+0x28e0] ;  /* 0x0028e000014b7983 */ /* 0x000f220000300800 */
[----:B------:R-:W-:-:S03]  /*a2210*/  LOP3.LUT R25, R73, 0xffff, RZ, 0xc0, !PT ;  /* 0x0000ffff49197812 */ /* 0x000fc600078ec0ff */
[----:B------:R-:W4:Y:S01]  /*a2220*/  LDL.LU R73, [R1+0x2860] ;  /* 0x0028600001497983 */ /* 0x000f220000300800 */
[----:B------:R-:W-:-:S03]  /*a2230*/  LOP3.LUT R24, R71, 0xffff, RZ, 0xc0, !PT ;  /* 0x0000ffff47187812 */ /* 0x000fc600078ec0ff */
[----:B------:R-:W4:Y:S01]  /*a2240*/  LDL.LU R71, [R1+0x285c] ;  /* 0x00285c0001477983 */ /* 0x000f220000300800 */
[----:B------:R-:W-:Y:S02]  /*a2250*/  LOP3.LUT R17, R17, 0xffff, RZ, 0xc0, !PT ;  /* 0x0000ffff11117812 */ /* 0x000fe400078ec0ff */
[----:B------:R-:W-:Y:S02]  /*a2260*/  LOP3.LUT R16, R7, 0xffff, RZ, 0xc0, !PT ;  /* 0x0000ffff07107812 */ /* 0x000fe400078ec0ff */
[----:B------:R-:W-:Y:S01]  /*a2270*/  LOP3.LUT R29, R29, 0xffff, RZ, 0xc0, !PT ;  /* 0x0000ffff1d1d7812 */ /* 0x000fe200078ec0ff */
[----:B------:R-:W4:Y:S01]  /*a2280*/  LDL.LU R7, [R1+0x2c9c] ;  /* 0x002c9c0001077983 */ /* 0x000f220000300800 */
[----:B------:R-:W-:Y:S02]  /*a2290*/  LOP3.LUT R28, R28, 0xffff, RZ, 0xc0, !PT ;  /* 0x0000ffff1c1c7812 */ /* 0x000fe400078ec0ff */
[----:B------:R-:W-:Y:S02]  /*a22a0*/  LOP3.LUT R19, R19, 0xffff, RZ, 0xc0, !PT ;  /* 0x0000ffff13137812 */ /* 0x000fe400078ec0ff */
[----:B------:R-:W-:-:S02]  /*a22b0*/  PRMT R40, R27, 0x3340, R18 ;  /* 0x000033401b287816 */ /* 0x000fc40000000012 */
[--C-:B------:R-:W-:Y:S02]  /*a22c0*/  PRMT R37, R24, 0x3340, R17.reuse ;  /* 0x0000334018257816 */ /* 0x100fe40000000011 */
[----:B------:R-:W-:Y:S02]  /*a22d0*/  F2FP.SATFINITE.E4M3.F32.PACK_AB_MERGE_C R127, R127, R126, RZ ;  /* 0x0000007e7f7f723e */ /* 0x000fe400048070ff */
[----:B------:R-:W-:Y:S02]  /*a22e0*/  SHF.R.U32.HI R18, RZ, 0x8, R18 ;  /* 0x00000008ff127819 */ /* 0x000fe40000011612 */
[--C-:B------:R-:W-:Y:S02]  /*a22f0*/  PRMT R39, R26, 0x3340, R16.reuse ;  /* 0x000033401a277816 */ /* 0x100fe40000000010 */
[----:B------:R-:W-:Y:S02]  /*a2300*/  SHF.R.U32.HI R30, RZ, 0x8, R16 ;  /* 0x00000008ff1e7819 */ /* 0x000fe40000011610 */
[----:B------:R-:W-:-:S02]  /*a2310*/  SHF.R.U32.HI R17, RZ, 0x8, R17 ;  /* 0x00000008ff117819 */ /* 0x000fc40000011611 */
[----:B------:R-:W-:Y:S02]  /*a2320*/  PRMT R126, R29, 0x3340, R28 ;  /* 0x000033401d7e7816 */ /* 0x000fe4000000001c */
[----:B------:R-:W-:Y:S02]  /*a2330*/  SHF.R.U32.HI R31, RZ, 0x8, R26 ;  /* 0x00000008ff1f7819 */ /* 0x000fe4000001161a */
[----:B------:R-:W-:Y:S02]  /*a2340*/  SHF.R.U32.HI R16, RZ, 0x8, R25 ;  /* 0x00000008ff107819 */ /* 0x000fe40000011619 */
[--C-:B------:R-:W-:Y:S02]  /*a2350*/  SHF.R.U32.HI R28, RZ, 0x8, R19.reuse ;  /* 0x00000008ff1c7819 */ /* 0x100fe40000011613 */
[----:B------:R-:W-:Y:S02]  /*a2360*/  SHF.R.U32.HI R26, RZ, 0x8, R24 ;  /* 0x00000008ff1a7819 */ /* 0x000fe40000011618 */
[----:B------:R-:W-:-:S02]  /*a2370*/  PRMT R38, R25, 0x3340, R19 ;  /* 0x0000334019267816 */ /* 0x000fc40000000013 */
[----:B------:R-:W-:Y:S02]  /*a2380*/  LOP3.LUT R25, R17, 0xffff, RZ, 0xc0, !PT ;  /* 0x0000ffff11197812 */ /* 0x000fe400078ec0ff */
[----:B------:R-:W-:Y:S02]  /*a2390*/  LOP3.LUT R24, R18, 0xffff, RZ, 0xc0, !PT ;  /* 0x0000ffff12187812 */ /* 0x000fe400078ec0ff */
[----:B------:R-:W-:Y:S02]  /*a23a0*/  SHF.R.U32.HI R29, RZ, 0x8, R27 ;  /* 0x00000008ff1d7819 */ /* 0x000fe4000001161b */
[----:B------:R-:W-:Y:S02]  /*a23b0*/  LOP3.LUT R19, R16, 0xffff, RZ, 0xc0, !PT ;  /* 0x0000ffff10137812 */ /* 0x000fe400078ec0ff */
[----:B------:R-:W-:Y:S02]  /*a23c0*/  LOP3.LUT R18, R31, 0xffff, RZ, 0xc0, !PT ;  /* 0x0000ffff1f127812 */ /* 0x000fe400078ec0ff */
[----:B------:R-:W-:-:S02]  /*a23d0*/  LOP3.LUT R17, R30, 0xffff, RZ, 0xc0, !PT ;  /* 0x0000ffff1e117812 */ /* 0x000fc400078ec0ff */
[----:B------:R-:W-:Y:S02]  /*a23e0*/  LOP3.LUT R16, R28, 0xffff, RZ, 0xc0, !PT ;  /* 0x0000ffff1c107812 */ /* 0x000fe400078ec0ff */
[----:B------:R-:W-:Y:S02]  /*a23f0*/  LOP3.LUT R26, R26, 0xffff, RZ, 0xc0, !PT ;  /* 0x0000ffff1a1a7812 */ /* 0x000fe400078ec0ff */
[----:B------:R-:W-:Y:S02]  /*a2400*/  F2FP.SATFINITE.E4M3.F32.PACK_AB_MERGE_C R119, R119, R118, RZ ;  /* 0x000000767777723e */ /* 0x000fe400048070ff */
[----:B------:R-:W-:Y:S02]  /*a2410*/  LOP3.LUT R27, R29, 0xffff, RZ, 0xc0, !PT ;  /* 0x0000ffff1d1b7812 */ /* 0x000fe400078ec0ff */
[----:B------:R-:W-:Y:S02]  /*a2420*/  PRMT R117, R18, 0x3340, R17 ;  /* 0x0000334012757816 */ /* 0x000fe40000000011 */
[----:B------:R-:W-:-:S02]  /*a2430*/  PRMT R118, R19, 0x3340, R16 ;  /* 0x0000334013767816 */ /* 0x000fc40000000010 */
[----:B------:R-:W-:Y:S02]  /*a2440*/  LOP3.LUT R16, R11, 0xffff, RZ, 0xc0, !PT ;  /* 0x0000ffff0b107812 */ /* 0x000fe400078ec0ff */
[----:B------:R-:W-:Y:S02]  /*a2450*/  F2FP.SATFINITE.E4M3.F32.PACK_AB_MERGE_C R78, R79, R78, RZ ;  /* 0x0000004e4f4e723e */ /* 0x000fe400048070ff */
[----:B------:R-:W-:Y:S02]  /*a2460*/  PRMT R123, R26, 0x3340, R25 ;  /* 0x000033401a7b7816 */ /* 0x000fe40000000019 */
[----:B------:R-:W-:Y:S02]  /*a2470*/  PRMT R116, R27, 0x3340, R24 ;  /* 0x000033401b747816 */ /* 0x000fe40000000018 */
[----:B--2---:R-:W-:Y:S02]  /*a2480*/  LOP3.LUT R17, R0, 0xffff, RZ, 0xc0, !PT ;  /* 0x0000ffff00117812 */ /* 0x004fe400078ec0ff */
[----:B------:R-:W2:Y:S01]  /*a2490*/  LDL.LU R0, [R1+0x2c98] ;  /* 0x002c980001007983 */ /* 0x000ea20000300800 */
[----:B---3--:R-:W-:-:S03]  /*a24a0*/  LOP3.LUT R25, R77, 0xffff, RZ, 0xc0, !PT ;  /* 0x0000ffff4d197812 */ /* 0x008fc600078ec0ff */
[----:B------:R-:W3:Y:S01]  /*a24b0*/  LDL.LU R11, [R1+0x2c94] ;  /* 0x002c9400010b7983 */ /* 0x000ee20000300800 */
[----:B----4-:R-:W-:-:S03]  /*a24c0*/  LOP3.LUT R24, R75, 0xffff, RZ, 0xc0, !PT ;  /* 0x0000ffff4b187812 */ /* 0x010fc600078ec0ff */
[----:B------:R-:W4:Y:S01]  /*a24d0*/  LDL.LU R79, [R1+0x28f4] ;  /* 0x0028f400014f7983 */ /* 0x000f220000300800 */
[----:B------:R-:W-:-:S03]  /*a24e0*/  LOP3.LUT R19, R73, 0xffff, RZ, 0xc0, !PT ;  /* 0x0000ffff49137812 */ /* 0x000fc600078ec0ff */
[----:B------:R-:W3:Y:S01]  /*a24f0*/  LDL.LU R77, [R1+0x28f0] ;  /* 0x0028f000014d7983 */ /* 0x000ee20000300800 */
[----:B------:R-:W-:-:S03]  /*a2500*/  LOP3.LUT R18, R71, 0xffff, RZ, 0xc0, !PT ;  /* 0x0000ffff47127812 */ /* 0x000fc600078ec0ff */
[----:B------:R-:W3:Y:S04]  /*a2510*/  LDL.LU R75, [R1+0x28ec] ;  /* 0x0028ec00014b7983 */ /* 0x000ee80000300800 */
[----:B------:R-:W3:Y:S04]  /*a2520*/  LDL.LU R73, [R1+0x2878] ;  /* 0x0028780001497983 */ /* 0x000ee80000300800 */
[----:B------:R-:W3:Y:S01]  /*a2530*/  LDL.LU R71, [R1+0x438] ;  /* 0x0004380001477983 */ /* 0x000ee20000300800 */
[----:B------:R-:W-:Y:S02]  /*a2540*/  LOP3.LUT R21, R21, 0xffff, RZ, 0xc0, !PT ;  /* 0x0000ffff15157812 */ /* 0x000fe400078ec0ff */
[----:B------:R-:W-:-:S02]  /*a2550*/  LOP3.LUT R20, R20, 0xffff, RZ, 0xc0, !PT ;  /* 0x0000ffff14147812 */ /* 0x000fc400078ec0ff */
[--C-:B------:R-:W-:Y:S02]  /*a2560*/  PRMT R35, R25, 0x3340, R17.reuse ;  /* 0x0000334019237816 */ /* 0x100fe40000000011 */
[----:B------:R-:W-:Y:S02]  /*a2570*/  SHF.R.U32.HI R27, RZ, 0x8, R17 ;  /* 0x00000008ff1b7819 */ /* 0x000fe40000011611 */
[--C-:B------:R-:W-:Y:S02]  /*a2580*/  PRMT R34, R24, 0x3340, R16.reuse ;  /* 0x0000334018227816 */ /* 0x100fe40000000010 */
[----:B------:R-:W-:Y:S02]  /*a2590*/  SHF.R.U32.HI R26, RZ, 0x8, R16 ;  /* 0x00000008ff1a7819 */ /* 0x000fe40000011610 */
[----:B------:R-:W-:Y:S02]  /*a25a0*/  SHF.R.U32.HI R17, RZ, 0x8, R21 ;  /* 0x00000008ff117819 */ /* 0x000fe40000011615 */
[----:B------:R-:W-:-:S02]  /*a25b0*/  SHF.R.U32.HI R28, RZ, 0x8, R18 ;  /* 0x00000008ff1c7819 */ /* 0x000fc40000011612 */
[----:B------:R-:W-:Y:S02]  /*a25c0*/  SHF.R.U32.HI R16, RZ, 0x8, R20 ;  /* 0x00000008ff107819 */ /* 0x000fe40000011614 */
[----:B------:R-:W-:Y:S02]  /*a25d0*/  SHF.R.U32.HI R31, RZ, 0x8, R25 ;  /* 0x00000008ff1f7819 */ /* 0x000fe40000011619 */
[----:B------:R-:W-:Y:S02]  /*a25e0*/  SHF.R.U32.HI R30, RZ, 0x8, R24 ;  /* 0x00000008ff1e7819 */ /* 0x000fe40000011618 */
[----:B------:R-:W-:Y:S02]  /*a25f0*/  PRMT R32, R18, 0x3340, R20 ;  /* 0x0000334012207816 */ /* 0x000fe40000000014 */
[----:B------:R-:W-:Y:S02]  /*a2600*/  LOP3.LUT R18, R17, 0xffff, RZ, 0xc0, !PT ;  /* 0x0000ffff11127812 */ /* 0x000fe400078ec0ff */
[----:B------:R-:W-:-:S02]  /*a2610*/  SHF.R.U32.HI R29, RZ, 0x8, R19 ;  /* 0x00000008ff1d7819 */ /* 0x000fc40000011613 */
[----:B------:R-:W-:Y:S02]  /*a2620*/  LOP3.LUT R17, R28, 0xffff, RZ, 0xc0, !PT ;  /* 0x0000ffff1c117812 */ /* 0x000fe400078ec0ff */
[----:B------:R-:W-:Y:S02]  /*a2630*/  LOP3.LUT R16, R16, 0xffff, RZ, 0xc0, !PT ;  /* 0x0000ffff10107812 */ /* 0x000fe400078ec0ff */
[----:B------:R-:W-:Y:S02]  /*a2640*/  PRMT R33, R19, 0x3340, R21 ;  /* 0x0000334013217816 */ /* 0x000fe40000000015 */
[----:B------:R-:W-:Y:S02]  /*a2650*/  LOP3.LUT R25, R31, 0xffff, RZ, 0xc0, !PT ;  /* 0x0000ffff1f197812 */ /* 0x000fe400078ec0ff */
[----:B------:R-:W-:Y:S02]  /*a2660*/  LOP3.LUT R24, R27, 0xffff, RZ, 0xc0, !PT ;  /* 0x0000ffff1b187812 */ /* 0x000fe400078ec0ff */
[----:B------:R-:W-:-:S02]  /*a2670*/  LOP3.LUT R21, R30, 0xffff, RZ, 0xc0, !PT ;  /* 0x0000ffff1e157812 */ /* 0x000fc400078ec0ff */
[----:B------:R-:W-:Y:S02]  /*a2680*/  LOP3.LUT R20, R26, 0xffff, RZ, 0xc0, !PT ;  /* 0x0000ffff1a147812 */ /* 0x000fe400078ec0ff */
[----:B------:R-:W-:Y:S02]  /*a2690*/  LOP3.LUT R19, R29, 0xffff, RZ, 0xc0, !PT ;  /* 0x0000ffff1d137812 */ /* 0x000fe400078ec0ff */
[----:B------:R-:W-:Y:S02]  /*a26a0*/  PRMT R115, R17, 0x3340, R16 ;  /* 0x0000334011737816 */ /* 0x000fe40000000010 */
[----:B------:R-:W-:Y:S02]  /*a26b0*/  PRMT R112, R25, 0x3340, R24 ;  /* 0x0000334019707816 */ /* 0x000fe40000000018 */
[----:B------:R-:W-:Y:S02]  /*a26c0*/  PRMT R113, R21, 0x3340, R20 ;  /* 0x0000334015717816 */ /* 0x000fe40000000014 */
[----:B------:R-:W-:-:S02]  /*a26d0*/  PRMT R114, R19, 0x3340, R18 ;  /* 0x0000334013727816 */ /* 0x000fc40000000012 */
[----:B--2---:R-:W-:Y:S02]  /*a26e0*/  LOP3.LUT R17, R0, 0xffff, RZ, 0xc0, !PT ;  /* 0x0000ffff00117812 */ /* 0x004fe400078ec0ff */
[----:B------:R-:W2:Y:S01]  /*a26f0*/  LDL.LU R0, [R1+0x2c90] ;  /* 0x002c900001007983 */ /* 0x000ea20000300800 */
[----:B----4-:R-:W-:-:S03]  /*a2700*/  LOP3.LUT R24, R79, 0xffff, RZ, 0xc0, !PT ;  /* 0x0000ffff4f187812 */ /* 0x010fc600078ec0ff */
[----:B------:R-:W4:Y:S01]  /*a2710*/  LDL.LU R79, [R1+0x2904] ;  /* 0x00290400014f7983 */ /* 0x000f220000300800 */
[----:B---3--:R-:W-:-:S03]  /*a2720*/  LOP3.LUT R21, R77, 0xffff, RZ, 0xc0, !PT ;  /* 0x0000ffff4d157812 */ /* 0x008fc600078ec0ff */
[----:B------:R-:W3:Y:S01]  /*a2730*/  LDL.LU R77, [R1+0x2900] ;  /* 0x00290000014d7983 */ /* 0x000ee20000300800 */
[----:B------:R-:W-:-:S03]  /*a2740*/  LOP3.LUT R20, R75, 0xffff, RZ, 0xc0, !PT ;  /* 0x0000ffff4b147812 */ /* 0x000fc600078ec0ff */
[----:B------:R-:W2:Y:S01]  /*a2750*/  LDL.LU R75, [R1+0x288c] ;  /* 0x00288c00014b7983 */ /* 0x000ea20000300800 */
[----:B------:R-:W-:-:S03]  /*a2760*/  LOP3.LUT R19, R73, 0xffff, RZ, 0xc0, !PT ;  /* 0x0000ffff49137812 */ /* 0x000fc600078ec0ff */
[----:B------:R-:W2:Y:S01]  /*a2770*/  LDL.LU R73, [R1+0x2888] ;  /* 0x0028880001497983 */ /* 0x000ea20000300800 */
[----:B------:R-:W-:-:S03]  /*a2780*/  LOP3.LUT R18, R71, 0xffff, RZ, 0xc0, !PT ;  /* 0x0000ffff47127812 */ /* 0x000fc600078ec0ff */
[----:B------:R-:W2:Y:S01]  /*a2790*/  LDL.LU R71, [R1+0x440] ;  /* 0x0004400001477983 */ /* 0x000ea20000300800 */
[--C-:B------:R-:W-:Y:S02]  /*a27a0*/  PRMT R27, R24, 0x3340, R18.reuse ;  /* 0x00003340181b7816 */ /* 0x100fe40000000012 */
[----:B------:R-:W-:Y:S02]  /*a27b0*/  SHF.R.U32.HI R25, RZ, 0x8, R18 ;  /* 0x00000008ff197819 */ /* 0x000fe40000011612 */
[----:B------:R-:W-:Y:S02]  /*a27c0*/  PRMT R18, R21, 0x3340, R17 ;  /* 0x0000334015127816 */ /* 0x000fe40000000011 */
[----:B------:R-:W-:Y:S02]  /*a27d0*/  LOP3.LUT R16, R7, 0xffff, RZ, 0xc0, !PT ;  /* 0x0000ffff07107812 */ /* 0x000fe400078ec0ff */
[----:B------:R-:W2:Y:S01]  /*a27e0*/  LDL.LU R7, [R1+0x2c8c] ;  /* 0x002c8c0001077983 */ /* 0x000ea20000300800 */
[----:B------:R-:W-:-:S02]  /*a27f0*/  SHF.R.U32.HI R26, RZ, 0x8, R24 ;  /* 0x00000008ff1a7819 */ /* 0x000fc40000011618 */
[----:B------:R-:W-:Y:S01]  /*a2800*/  LOP3.LUT R22, R22, 0xffff, RZ, 0xc0, !PT ;  /* 0x0000ffff16167812 */ /* 0x000fe200078ec0ff */
[----:B------:R-:W-:Y:S01]  /*a2810*/  STL [R1+0x3ac], R27 ;  /* 0x0003ac1b01007387 */ /* 0x000fe20000100800 */
[----:B------:R-:W-:Y:S02]  /*a2820*/  SHF.R.U32.HI R24, RZ, 0x8, R21 ;  /* 0x00000008ff187819 */ /* 0x000fe40000011615 */
[----:B------:R-:W-:Y:S01]  /*a2830*/  SHF.R.U32.HI R21, RZ, 0x8, R20 ;  /* 0x00000008ff157819 */ /* 0x000fe20000011614 */
[----:B------:R0:W-:Y:S01]  /*a2840*/  STL [R1+0x384], R18 ;  /* 0x0003841201007387 */ /* 0x0001e20000100800 */
[----:B------:R-:W-:Y:S02]  /*a2850*/  SHF.R.U32.HI R17, RZ, 0x8, R17 ;  /* 0x00000008ff117819 */ /* 0x000fe40000011611 */
[--C-:B0-----:R-:W-:Y:S02]  /*a2860*/  PRMT R18, R20, 0x3340, R16.reuse ;  /* 0x0000334014127816 */ /* 0x101fe40000000010 */
[----:B------:R-:W-:-:S02]  /*a2870*/  SHF.R.U32.HI R20, RZ, 0x8, R16 ;  /* 0x00000008ff147819 */ /* 0x000fc40000011610 */
[----:B------:R-:W-:Y:S02]  /*a2880*/  SHF.R.U32.HI R16, RZ, 0x8, R19 ;  /* 0x00000008ff107819 */ /* 0x000fe40000011613 */
[--C-:B------:R-:W-:Y:S01]  /*a2890*/  PRMT R19, R19, 0x3340, R22.reuse ;  /* 0x0000334013137816 */ /* 0x100fe20000000016 */
[----:B------:R0:W-:Y:S01]  /*a28a0*/  STL [R1+0x380], R18 ;  /* 0x0003801201007387 */ /* 0x0001e20000100800 */
[----:B------:R-:W-:Y:S02]  /*a28b0*/  LOP3.LUT R24, R24, 0xffff, RZ, 0xc0, !PT ;  /* 0x0000ffff18187812 */ /* 0x000fe400078ec0ff */
[----:B------:R-:W-:Y:S01]  /*a28c0*/  LOP3.LUT R21, R21, 0xffff, RZ, 0xc0, !PT ;  /* 0x0000ffff15157812 */ /* 0x000fe200078ec0ff */
[----:B------:R1:W-:Y:S01]  /*a28d0*/  STL [R1+0x118], R19 ;  /* 0x0001181301007387 */ /* 0x0003e20000100800 */
[----:B------:R-:W-:Y:S02]  /*a28e0*/  LOP3.LUT R20, R20, 0xffff, RZ, 0xc0, !PT ;  /* 0x0000ffff14147812 */ /* 0x000fe400078ec0ff */
[----:B0-----:R-:W-:-:S02]  /*a28f0*/  SHF.R.U32.HI R18, RZ, 0x8, R22 ;  /* 0x00000008ff127819 */ /* 0x001fc40000011616 */
[----:B------:R-:W-:Y:S02]  /*a2900*/  LOP3.LUT R22, R17, 0xffff, RZ, 0xc0, !PT ;  /* 0x0000ffff11167812 */ /* 0x000fe400078ec0ff */
[----:B-1----:R-:W-:Y:S02]  /*a2910*/  LOP3.LUT R19, R16, 0xffff, RZ, 0xc0, !PT ;  /* 0x0000ffff10137812 */ /* 0x002fe400078ec0ff */
[----:B------:R-:W-:Y:S02]  /*a2920*/  LOP3.LUT R17, R26, 0xffff, RZ, 0xc0, !PT ;  /* 0x0000ffff1a117812 */ /* 0x000fe400078ec0ff */
[----:B------:R-:W-:Y:S02]  /*a2930*/  LOP3.LUT R16, R25, 0xffff, RZ, 0xc0, !PT ;  /* 0x0000ffff19107812 */ /* 0x000fe400078ec0ff */
[----:B------:R-:W-:Y:S02]  /*a2940*/  PRMT R22, R24, 0x3340, R22 ;  /* 0x0000334018167816 */ /* 0x000fe40000000016 */
[----:B------:R-:W-:-:S02]  /*a2950*/  PRMT R20, R21, 0x3340, R20 ;  /* 0x0000334015147816 */ /* 0x000fc40000000014 */
[----:B------:R-:W-:Y:S01]  /*a2960*/  PRMT R16, R17, 0x3340, R16 ;  /* 0x0000334011107816 */ /* 0x000fe20000000010 */
[----:B------:R-:W-:Y:S01]  /*a2970*/  STL [R1+0x74], R22 ;  /* 0x0000741601007387 */ /* 0x000fe20000100800 */
[----:B------:R-:W-:-:S03]  /*a2980*/  LOP3.LUT R18, R18, 0xffff, RZ, 0xc0, !PT ;  /* 0x0000ffff12127812 */ /* 0x000fc600078ec0ff */
[----:B------:R-:W-:Y:S01]  /*a2990*/  STL [R1+0x70], R20 ;  /* 0x0000701401007387 */ /* 0x000fe20000100800 */
[----:B------:R-:W-:-:S03]  /*a29a0*/  PRMT R248, R19, 0x3340, R18 ;  /* 0x0000334013f87816 */ /* 0x000fc60000000012 */
[----:B------:R0:W-:Y:S02]  /*a29b0*/  STL [R1+0x198], R16 ;  /* 0x0001981001007387 */ /* 0x0001e40000100800 */
[----:B0-----:R-:W-:Y:S02]  /*a29c0*/  LOP3.LUT R16, R11, 0xffff, RZ, 0xc0, !PT ;  /* 0x0000ffff0b107812 */ /* 0x001fe400078ec0ff */
[----:B------:R-:W2:Y:S01]  /*a29d0*/  LDL.LU R11, [R1+0x2c88] ;  /* 0x002c8800010b7983 */ /* 0x000ea20000300800 */
[----:B----4-:R-:W-:-:S03]  /*a29e0*/  LOP3.LUT R21, R79, 0xffff, RZ, 0xc0, !PT ;  /* 0x0000ffff4f157812 */ /* 0x010fc600078ec0ff */
[----:B------:R-:W4:Y:S01]  /*a29f0*/  LDL.LU R79, [R1+0x2914] ;  /* 0x00291400014f7983 */ /* 0x000f220000300800 */
[----:B---3--:R-:W-:-:S03]  /*a2a00*/  LOP3.LUT R20, R77, 0xffff, RZ, 0xc0, !PT ;  /* 0x0000ffff4d147812 */ /* 0x008fc600078ec0ff */
[----:B------:R-:W3:Y:S01]  /*a2a10*/  LDL.LU R77, [R1+0x2910] ;  /* 0x00291000014d7983 */ /* 0x000ee20000300800 */
[----:B--2---:R-:W-:-:S03]  /*a2a20*/  LOP3.LUT R19, R75, 0xffff, RZ, 0xc0, !PT ;  /* 0x0000ffff4b137812 */ /* 0x004fc600078ec0ff */
[----:B------:R-:W2:Y:S01]  /*a2a30*/  LDL.LU R75, [R1+0x290c] ;  /* 0x00290c00014b7983 */ /* 0x000ea20000300800 */
[----:B------:R-:W-:-:S03]  /*a2a40*/  LOP3.LUT R18, R73, 0xffff, RZ, 0xc0, !PT ;  /* 0x0000ffff49127812 */ /* 0x000fc600078ec0ff */
[----:B------:R-:W4:Y:S01]  /*a2a50*/  LDL.LU R73, [R1+0x2898] ;  /* 0x0028980001497983 */ /* 0x000f220000300800 */
[----:B------:R-:W-:-:S03]  /*a2a60*/  LOP3.LUT R17, R71, 0xffff, RZ, 0xc0, !PT ;  /* 0x0000ffff47117812 */ /* 0x000fc600078ec0ff */
[----:B------:R-:W4:Y:S01]  /*a2a70*/  LDL.LU R71, [R1+0x448] ;  /* 0x0004480001477983 */ /* 0x000f220000300800 */
[----:B------:R-:W-:Y:S02]  /*a2a80*/  SHF.R.U32.HI R25, RZ, 0x8, R21 ;  /* 0x00000008ff197819 */ /* 0x000fe40000011615 */
[--C-:B------:R-:W-:Y:S02]  /*a2a90*/  PRMT R21, R21, 0x3340, R17.reuse ;  /* 0x0000334015157816 */ /* 0x100fe40000000011 */
[----:B------:R-:W-:Y:S02]  /*a2aa0*/  SHF.R.U32.HI R26, RZ, 0x8, R17 ;  /* 0x00000008ff1a7819 */ /* 0x000fe40000011611 */
[----:B------:R-:W-:Y:S02]  /*a2ab0*/  PRMT R17, R20, 0x3340, R16 ;  /* 0x0000334014117816 */ /* 0x000fe40000000010 */
[----:B------:R-:W-:Y:S01]  /*a2ac0*/  LOP3.LUT R152, R152, 0xffff, RZ, 0xc0, !PT ;  /* 0x0000ffff98987812 */ /* 0x000fe200078ec0ff */
[----:B------:R-:W-:Y:S01]  /*a2ad0*/  STL [R1+0x418], R21 ;  /* 0x0004181501007387 */ /* 0x000fe20000100800 */
[----:B------:R-:W-:-:S03]  /*a2ae0*/  LOP3.LUT R23, R23, 0xffff, RZ, 0xc0, !PT ;  /* 0x0000ffff17177812 */ /* 0x000fc600078ec0ff */
[----:B------:R0:W-:Y:S01]  /*a2af0*/  STL [R1+0x424], R17 ;  /* 0x0004241101007387 */ /* 0x0001e20000100800 */
[----:B------:R-:W-:Y:S02]  /*a2b00*/  SHF.R.U32.HI R24, RZ, 0x8, R18 ;  /* 0x00000008ff187819 */ /* 0x000fe40000011612 */
[----:B------:R-:W-:Y:S02]  /*a2b10*/  SHF.R.U32.HI R22, RZ, 0x8, R20 ;  /* 0x00000008ff167819 */ /* 0x000fe40000011614 */
[----:B------:R-:W-:Y:S02]  /*a2b20*/  PRMT R18, R18, 0x3340, R23 ;  /* 0x0000334012127816 */ /* 0x000fe40000000017 */
[----:B0-----:R-:W-:Y:S02]  /*a2b30*/  PRMT R17, R19, 0x3340, R152 ;  /* 0x0000334013117816 */ /* 0x001fe40000000098 */
[----:B------:R-:W-:Y:S02]  /*a2b40*/  SHF.R.U32.HI R21, RZ, 0x8, R16 ;  /* 0x00000008ff157819 */ /* 0x000fe40000011610 */
[----:B------:R-:W-:Y:S01]  /*a2b50*/  SHF.R.U32.HI R16, RZ, 0x8, R19 ;  /* 0x00000008ff107819 */ /* 0x000fe20000011613 */
[----:B------:R0:W-:Y:S01]  /*a2b60*/  STL [R1+0x420], R17 ;  /* 0x0004201101007387 */ /* 0x0001e20000100800 */
[----:B------:R-:W-:-:S02]  /*a2b70*/  SHF.R.U32.HI R20, RZ, 0x8, R152 ;  /* 0x00000008ff147819 */ /* 0x000fc40000011698 */
[----:B------:R-:W-:Y:S01]  /*a2b80*/  LOP3.LUT R22, R22, 0xffff, RZ, 0xc0, !PT ;  /* 0x0000ffff16167812 */ /* 0x000fe200078ec0ff */
[----:B------:R1:W-:Y:S01]  /*a2b90*/  STL [R1+0x41c], R18 ;  /* 0x00041c1201007387 */ /* 0x0003e20000100800 */
[----:B------:R-:W-:Y:S02]  /*a2ba0*/  LOP3.LUT R21, R21, 0xffff, RZ, 0xc0, !PT ;  /* 0x0000ffff15157812 */ /* 0x000fe400078ec0ff */
[----:B------:R-:W-:Y:S02]  /*a2bb0*/  LOP3.LUT R20, R20, 0xffff, RZ, 0xc0, !PT ;  /* 0x0000ffff14147812 */ /* 0x000fe400078ec0ff */
[----:B0-----:R-:W-:Y:S02]  /*a2bc0*/  SHF.R.U32.HI R17, RZ, 0x8, R23 ;  /* 0x00000008ff117819 */ /* 0x001fe40000011617 */
[----:B------:R-:W-:Y:S02]  /*a2bd0*/  LOP3.LUT R23, R16, 0xffff, RZ, 0xc0, !PT ;  /* 0x0000ffff10177812 */ /* 0x000fe400078ec0ff */
[----:B-1----:R-:W-:-:S02]  /*a2be0*/  LOP3.LUT R18, R24, 0xffff, RZ, 0xc0, !PT ;  /* 0x0000ffff18127812 */ /* 0x002fc400078ec0ff */
[----:B------:R-:W-:Y:S02]  /*a2bf0*/  LOP3.LUT R17, R17, 0xffff, RZ, 0xc0, !PT ;  /* 0x0000ffff11117812 */ /* 0x000fe400078ec0ff */
[----:B------:R-:W-:Y:S02]  /*a2c00*/  LOP3.LUT R19, R25, 0xffff, RZ, 0xc0, !PT ;  /* 0x0000ffff19137812 */ /* 0x000fe400078ec0ff */
[----:B------:R-:W-:Y:S02]  /*a2c10*/  LOP3.LUT R16, R26, 0xffff, RZ, 0xc0, !PT ;  /* 0x0000ffff1a107812 */ /* 0x000fe400078ec0ff */
[----:B------:R-:W-:Y:S02]  /*a2c20*/  PRMT R21, R22, 0x3340, R21 ;  /* 0x0000334016157816 */ /* 0x000fe40000000015 */
[----:B------:R-:W-:Y:S02]  /*a2c30*/  PRMT R20, R23, 0x3340, R20 ;  /* 0x0000334017147816 */ /* 0x000fe40000000014 */
[----:B------:R-:W-:-:S02]  /*a2c40*/  PRMT R17, R18, 0x3340, R17 ;  /* 0x0000334012117816 */ /* 0x000fc40000000011 */
[----:B------:R-:W-:Y:S01]  /*a2c50*/  PRMT R16, R19, 0x3340, R16 ;  /* 0x0000334013107816 */ /* 0x000fe20000000010 */
[----:B------:R-:W-:Y:S04]  /*a2c60*/  STL [R1+0x274], R21 ;  /* 0x0002741501007387 */ /* 0x000fe80000100800 */
[----:B------:R-:W-:Y:S04]  /*a2c70*/  STL [R1+0x26c], R20 ;  /* 0x00026c1401007387 */ /* 0x000fe80000100800 */
[----:B------:R0:W-:Y:S04]  /*a2c80*/  STL [R1+0x268], R17 ;  /* 0x0002681101007387 */ /* 0x0001e80000100800 */
[----:B------:R1:W-:Y:S01]  /*a2c90*/  STL [R1+0x254], R16 ;  /* 0x0002541001007387 */ /* 0x0003e20000100800 */
[----:B0-----:R-:W-:-:S02]  /*a2ca0*/  LOP3.LUT R17, R7, 0xffff, RZ, 0xc0, !PT ;  /* 0x0000ffff07117812 */ /* 0x001fc400078ec0ff */
[----:B---3--:R-:W-:Y:S02]  /*a2cb0*/  LOP3.LUT R21, R77, 0xffff, RZ, 0xc0, !PT ;  /* 0x0000ffff4d157812 */ /* 0x008fe400078ec0ff */
[----:B------:R-:W3:Y:S01]  /*a2cc0*/  LDL.LU R77, [R1+0x2924] ;  /* 0x00292400014d7983 */ /* 0x000ee20000300800 */
[----:B--2---:R-:W-:-:S03]  /*a2cd0*/  LOP3.LUT R20, R75, 0xffff, RZ, 0xc0, !PT ;  /* 0x0000ffff4b147812 */ /* 0x004fc600078ec0ff */
[----:B------:R-:W2:Y:S01]  /*a2ce0*/  LDL.LU R75, [R1+0x2920] ;  /* 0x00292000014b7983 */ /* 0x000ea20000300800 */
[----:B----4-:R-:W-:-:S03]  /*a2cf0*/  LOP3.LUT R19, R73, 0xffff, RZ, 0xc0, !PT ;  /* 0x0000ffff49137812 */ /* 0x010fc600078ec0ff */
[----:B------:R-:W4:Y:S01]  /*a2d00*/  LDL.LU R73, [R1+0x28ac] ;  /* 0x0028ac0001497983 */ /* 0x000f220000300800 */
[----:B------:R-:W-:-:S03]  /*a2d10*/  LOP3.LUT R18, R71, 0xffff, RZ, 0xc0, !PT ;  /* 0x0000ffff47127812 */ /* 0x000fc600078ec0ff */
[----:B------:R-:W4:Y:S04]  /*a2d20*/  LDL.LU R71, [R1+0x28a8] ;  /* 0x0028a80001477983 */ /* 0x000f280000300800 */
[----:B------:R-:W4:Y:S01]  /*a2d30*/  LDL.LU R7, [R1+0x2c84] ;  /* 0x002c840001077983 */ /* 0x000f220000300800 */
[----:B------:R-:W-:Y:S02]  /*a2d40*/  LOP3.LUT R22, R79, 0xffff, RZ, 0xc0, !PT ;  /* 0x0000ffff4f167812 */ /* 0x000fe400078ec0ff */
[----:B------:R-:W-:Y:S02]  /*a2d50*/  SHF.R.U32.HI R25, RZ, 0x8, R21 ;  /* 0x00000008ff197819 */ /* 0x000fe40000011615 */
[----:B------:R-:W-:Y:S02]  /*a2d60*/  SHF.R.U32.HI R26, RZ, 0x8, R22 ;  /* 0x00000008ff1a7819 */ /* 0x000fe40000011616 */
[----:B------:R-:W-:-:S02]  /*a2d70*/  PRMT R22, R22, 0x3340, R18 ;  /* 0x0000334016167816 */ /* 0x000fc40000000012 */
[--C-:B------:R-:W-:Y:S02]  /*a2d80*/  PRMT R21, R21, 0x3340, R17.reuse ;  /* 0x0000334015157816 */ /* 0x100fe40000000011 */
[----:B-1----:R-:W-:Y:S02]  /*a2d90*/  LOP3.LUT R16, R0, 0xffff, RZ, 0xc0, !PT ;  /* 0x0000ffff00107812 */ /* 0x002fe400078ec0ff */
[----:B------:R-:W4:Y:S01]  /*a2da0*/  LDL.LU R0, [R1+0x2c80] ;  /* 0x002c800001007983 */ /* 0x000f220000300800 */
[----:B------:R-:W-:Y:S02]  /*a2db0*/  LOP3.LUT R153, R153, 0xffff, RZ, 0xc0, !PT ;  /* 0x0000ffff99997812 */ /* 0x000fe400078ec0ff */
[----:B------:R-:W-:Y:S01]  /*a2dc0*/  SHF.R.U32.HI R24, RZ, 0x8, R17 ;  /* 0x00000008ff187819 */ /* 0x000fe20000011611 */
[----:B------:R0:W-:Y:S01]  /*a2dd0*/  STL [R1+0x414], R22 ;  /* 0x0004141601007387 */ /* 0x0001e20000100800 */
[----:B------:R-:W-:-:S03]  /*a2de0*/  PRMT R17, R20, 0x3340, R16 ;  /* 0x0000334014117816 */ /* 0x000fc60000000010 */
[----:B------:R1:W-:Y:S01]  /*a2df0*/  STL [R1+0x410], R21 ;  /* 0x0004101501007387 */ /* 0x0003e20000100800 */
[----:B------:R-:W-:Y:S02]  /*a2e00*/  SHF.R.U32.HI R23, RZ, 0x8, R19 ;  /* 0x00000008ff177819 */ /* 0x000fe40000011613 */
[----:B------:R-:W-:Y:S02]  /*a2e10*/  SHF.R.U32.HI R18, RZ, 0x8, R18 ;  /* 0x00000008ff127819 */ /* 0x000fe40000011612 */
[----:B0-----:R-:W-:Y:S02]  /*a2e20*/  SHF.R.U32.HI R22, RZ, 0x8, R20 ;  /* 0x00000008ff167819 */ /* 0x001fe40000011614 */
[--C-:B------:R-:W-:Y:S02]  /*a2e30*/  SHF.R.U32.HI R20, RZ, 0x8, R153.reuse ;  /* 0x00000008ff147819 */ /* 0x100fe40000011699 */
[----:B-1----:R-:W-:Y:S02]  /*a2e40*/  SHF.R.U32.HI R21, RZ, 0x8, R16 ;  /* 0x00000008ff157819 */ /* 0x002fe40000011610 */
[----:B------:R-:W-:Y:S01]  /*a2e50*/  PRMT R16, R19, 0x3340, R153 ;  /* 0x0000334013107816 */ /* 0x000fe20000000099 */
        /* <DEDUP_REMOVED lines=14> */
[----:B------:R3:W-:Y:S04]  /*a2f40*/  STL [R1+0x244], R21 ;  /* 0x0002441501007387 */ /* 0x0007e80000100800 */
[----:B------:R2:W-:Y:S04]  /*a2f50*/  STL [R1+0x240], R20 ;  /* 0x0002401401007387 */ /* 0x0005e80000100800 */
[----:B------:R0:W-:Y:S04]  /*a2f60*/  STL [R1+0x23c], R18 ;  /* 0x00023c1201007387 */ /* 0x0001e80000100800 */
[----:B------:R1:W-:Y:S01]  /*a2f70*/  STL [R1+0x238], R16 ;  /* 0x0002381001007387 */ /* 0x0003e20000100800 */
[----:B---3--:R-:W-:-:S02]  /*a2f80*/  LOP3.LUT R21, R77, 0xffff, RZ, 0xc0, !PT ;  /* 0x0000ffff4d157812 */ /* 0x008fc400078ec0ff */
[----:B--2---:R-:W-:Y:S02]  /*a2f90*/  LOP3.LUT R20, R75, 0xffff, RZ, 0xc0, !PT ;  /* 0x0000ffff4b147812 */ /* 0x004fe400078ec0ff */
[----:B----4-:R-:W-:Y:S02]  /*a2fa0*/  LOP3.LUT R19, R73, 0xffff, RZ, 0xc0, !PT ;  /* 0x0000ffff49137812 */ /* 0x010fe400078ec0ff */
[----:B------:R-:W-:Y:S02]  /*a2fb0*/  LOP3.LUT R17, R7, 0xffff, RZ, 0xc0, !PT ;  /* 0x0000ffff07117812 */ /* 0x000fe400078ec0ff */
[----:B------:R-:W2:Y:S01]  /*a2fc0*/  LDL.LU R7, [R1+0x2c7c] ;  /* 0x002c7c0001077983 */ /* 0x000ea20000300800 */
[----:B0-----:R-:W-:-:S03]  /*a2fd0*/  LOP3.LUT R18, R71, 0xffff, RZ, 0xc0, !PT ;  /* 0x0000ffff47127812 */ /* 0x001fc600078ec0ff */
[----:B------:R-:W3:Y:S04]  /*a2fe0*/  LDL.LU R77, [R1+0x2934] ;  /* 0x00293400014d7983 */ /* 0x000ee80000300800 */
[----:B------:R-:W4:Y:S04]  /*a2ff0*/  LDL.LU R75, [R1+0x2930] ;  /* 0x00293000014b7983 */ /* 0x000f280000300800 */
[----:B------:R-:W4:Y:S04]  /*a3000*/  LDL.LU R73, [R1+0x28bc] ;  /* 0x0028bc0001497983 */ /* 0x000f280000300800 */
[----:B------:R-:W4:Y:S01]  /*a3010*/  LDL.LU R71, [R1+0x28b8] ;  /* 0x0028b80001477983 */ /* 0x000f220000300800 */
[----:B-1----:R-:W-:-:S02]  /*a3020*/  LOP3.LUT R16, R11, 0xffff, RZ, 0xc0, !PT ;  /* 0x0000ffff0b107812 */ /* 0x002fc400078ec0ff */
[----:B------:R-:W-:Y:S01]  /*a3030*/  SHF.R.U32.HI R25, RZ, 0x8, R21 ;  /* 0x00000008ff197819 */ /* 0x000fe20000011615 */
[----:B------:R-:W4:Y:S01]  /*a3040*/  LDL.LU R11, [R1+0x2c78] ;  /* 0x002c7800010b7983 */ /* 0x000f220000300800 */
[----:B------:R-:W-:Y:S02]  /*a3050*/  PRMT R21, R21, 0x3340, R17 ;  /* 0x0000334015157816 */ /* 0x000fe40000000011 */
[----:B------:R-:W-:Y:S02]  /*a3060*/  SHF.R.U32.HI R24, RZ, 0x8, R20 ;  /* 0x00000008ff187819 */ /* 0x000fe40000011614 */
[----:B------:R-:W-:Y:S02]  /*a3070*/  LOP3.LUT R155, R155, 0xffff, RZ, 0xc0, !PT ;  /* 0x0000ffff9b9b7812 */ /* 0x000fe400078ec0ff */
[----:B------:R-:W-:Y:S02]  /*a3080*/  PRMT R20, R20, 0x3340, R16 ;  /* 0x0000334014147816 */ /* 0x000fe40000000010 */
[----:B------:R-:W-:Y:S01]  /*a3090*/  LOP3.LUT R154, R154, 0xffff, RZ, 0xc0, !PT ;  /* 0x0000ffff9a9a7812 */ /* 0x000fe200078ec0ff */
[----:B------:R0:W-:Y:S01]  /*a30a0*/  STL [R1+0x3f0], R21 ;  /* 0x0003f01501007387 */ /* 0x0001e20000100800 */
[----:B------:R-:W-:-:S02]  /*a30b0*/  SHF.R.U32.HI R23, RZ, 0x8, R19 ;  /* 0x00000008ff177819 */ /* 0x000fc40000011613 */
[--C-:B------:R-:W-:Y:S01]  /*a30c0*/  PRMT R19, R19, 0x3340, R155.reuse ;  /* 0x0000334013137816 */ /* 0x100fe2000000009b */
[----:B------:R1:W-:Y:S01]  /*a30d0*/  STL [R1+0x3ec], R20 ;  /* 0x0003ec1401007387 */ /* 0x0003e20000100800 */
[----:B------:R-:W-:Y:S02]  /*a30e0*/  SHF.R.U32.HI R22, RZ, 0x8, R155 ;  /* 0x00000008ff167819 */ /* 0x000fe4000001169b */
[----:B------:R-:W-:Y:S02]  /*a30f0*/  SHF.R.U32.HI R17, RZ, 0x8, R17 ;  /* 0x00000008ff117819 */ /* 0x000fe40000011611 */
[----:B0-----:R-:W-:Y:S02]  /*a3100*/  SHF.R.U32.HI R21, RZ, 0x8, R18 ;  /* 0x00000008ff157819 */ /* 0x001fe40000011612 */
[--C-:B------:R-:W-:Y:S02]  /*a3110*/  PRMT R18, R18, 0x3340, R154.reuse ;  /* 0x0000334012127816 */ /* 0x100fe4000000009a */
[----:B-1----:R-:W-:Y:S01]  /*a3120*/  SHF.R.U32.HI R20, RZ, 0x8, R154 ;  /* 0x00000008ff147819 */ /* 0x002fe2000001169a */
[----:B------:R0:W-:Y:S01]  /*a3130*/  STL [R1+0x404], R19 ;  /* 0x0004041301007387 */ /* 0x0001e20000100800 */
[----:B------:R-:W-:-:S02]  /*a3140*/  SHF.R.U32.HI R16, RZ, 0x8, R16 ;  /* 0x00000008ff107819 */ /* 0x000fc40000011610 */
[----:B------:R-:W-:Y:S01]  /*a3150*/  LOP3.LUT R23, R23, 0xffff, RZ, 0xc0, !PT ;  /* 0x0000ffff17177812 */ /* 0x000fe200078ec0ff */
[----:B------:R1:W-:Y:S01]  /*a3160*/  STL [R1+0x400], R18 ;  /* 0x0004001201007387 */ /* 0x0003e20000100800 */
[----:B------:R-:W-:Y:S02]  /*a3170*/  LOP3.LUT R22, R22, 0xffff, RZ, 0xc0, !PT ;  /* 0x0000ffff16167812 */ /* 0x000fe400078ec0ff */
[----:B------:R-:W-:Y:S02]  /*a3180*/  LOP3.LUT R21, R21, 0xffff, RZ, 0xc0, !PT ;  /* 0x0000ffff15157812 */ /* 0x000fe400078ec0ff */
[----:B------:R-:W-:Y:S02]  /*a3190*/  LOP3.LUT R20, R20, 0xffff, RZ, 0xc0, !PT ;  /* 0x0000ffff14147812 */ /* 0x000fe400078ec0ff */
[----:B0-----:R-:W-:Y:S02]  /*a31a0*/  LOP3.LUT R19, R25, 0xffff, RZ, 0xc0, !PT ;  /* 0x0000ffff19137812 */ /* 0x001fe400078ec0ff */
[----:B------:R-:W-:-:S02]  /*a31b0*/  LOP3.LUT R16, R16, 0xffff, RZ, 0xc0, !PT ;  /* 0x0000ffff10107812 */ /* 0x000fc400078ec0ff */
[----:B-1----:R-:W-:Y:S02]  /*a31c0*/  LOP3.LUT R18, R17, 0xffff, RZ, 0xc0, !PT ;  /* 0x0000ffff11127812 */ /* 0x002fe400078ec0ff */
[----:B------:R-:W-:Y:S02]  /*a31d0*/  LOP3.LUT R17, R24, 0xffff, RZ, 0xc0, !PT ;  /* 0x0000ffff18117812 */ /* 0x000fe400078ec0ff */
        /* <DEDUP_REMOVED lines=14> */
[----:B------:R-:W-:-:S03]  /*a32c0*/  LOP3.LUT R19, R73, 0xffff, RZ, 0xc0, !PT ;  /* 0x0000ffff49137812 */ /* 0x000fc600078ec0ff */
[----:B------:R-:W4:Y:S01]  /*a32d0*/  LDL.LU R73, [R1+0x28cc] ;  /* 0x0028cc0001497983 */ /* 0x000f220000300800 */
[----:B0-----:R-:W-:-:S03]  /*a32e0*/  LOP3.LUT R18, R71, 0xffff, RZ, 0xc0, !PT ;  /* 0x0000ffff47127812 */ /* 0x001fc600078ec0ff */
[----:B------:R-:W4:Y:S01]  /*a32f0*/  LDL.LU R71, [R1+0x28c8] ;  /* 0x0028c80001477983 */ /* 0x000f220000300800 */
[----:B-1----:R-:W-:Y:S02]  /*a3300*/  LOP3.LUT R16, R0, 0xffff, RZ, 0xc0, !PT ;  /* 0x0000ffff00107812 */ /* 0x002fe400078ec0ff */
[----:B------:R-:W-:Y:S01]  /*a3310*/  LOP3.LUT R156, R156, 0xffff, RZ, 0xc0, !PT ;  /* 0x0000ffff9c9c7812 */ /* 0x000fe200078ec0ff */
[----:B------:R-:W4:Y:S01]  /*a3320*/  LDL.LU R0, [R1+0x2c70] ;  /* 0x002c700001007983 */ /* 0x000f220000300800 */
[----:B------:R-:W-:Y:S02]  /*a3330*/  SHF.R.U32.HI R25, RZ, 0x8, R21 ;  /* 0x00000008ff197819 */ /* 0x000fe40000011615 */
[----:B------:R-:W-:Y:S02]  /*a3340*/  PRMT R21, R21, 0x3340, R17 ;  /* 0x0000334015157816 */ /* 0x000fe40000000011 */
[----:B------:R-:W-:Y:S02]  /*a3350*/  SHF.R.U32.HI R26, RZ, 0x8, R20 ;  /* 0x00000008ff1a7819 */ /* 0x000fe40000011614 */
[----:B------:R-:W-:-:S02]  /*a3360*/  PRMT R20, R20, 0x3340, R16 ;  /* 0x0000334014147816 */ /* 0x000fc40000000010 */
[----:B------:R-:W-:Y:S02]  /*a3370*/  SHF.R.U32.HI R23, RZ, 0x8, R18 ;  /* 0x00000008ff177819 */ /* 0x000fe40000011612 */
[----:B------:R-:W-:Y:S01]  /*a3380*/  PRMT R18, R18, 0x3340, R156 ;  /* 0x0000334012127816 */ /* 0x000fe2000000009c */
[----:B------:R-:W-:Y:S01]  /*a3390*/  STL [R1+0x3d8], R21 ;  /* 0x0003d81501007387 */ /* 0x000fe20000100800 */
[----:B------:R-:W-:-:S03]  /*a33a0*/  LOP3.LUT R158, R158, 0xffff, RZ, 0xc0, !PT ;  /* 0x0000ffff9e9e7812 */ /* 0x000fc600078ec0ff */
[----:B------:R-:W-:Y:S01]  /*a33b0*/  STL [R1+0x3d4], R20 ;  /* 0x0003d41401007387 */ /* 0x000fe20000100800 */
[----:B------:R-:W-:-:S03]  /*a33c0*/  SHF.R.U32.HI R22, RZ, 0x8, R156 ;  /* 0x00000008ff167819 */ /* 0x000fc6000001169c */
[----:B------:R0:W-:Y:S01]  /*a33d0*/  STL [R1+0x3cc], R18 ;  /* 0x0003cc1201007387 */ /* 0x0001e20000100800 */
[----:B------:R-:W-:Y:S02]  /*a33e0*/  SHF.R.U32.HI R17, RZ, 0x8, R17 ;  /* 0x00000008ff117819 */ /* 0x000fe40000011611 */
[----:B------:R-:W-:Y:S02]  /*a33f0*/  SHF.R.U32.HI R24, RZ, 0x8, R16 ;  /* 0x00000008ff187819 */ /* 0x000fe40000011610 */
[----:B------:R-:W-:Y:S02]  /*a3400*/  SHF.R.U32.HI R16, RZ, 0x8, R19 ;  /* 0x00000008ff107819 */ /* 0x000fe40000011613 */
[--C-:B0-----:R-:W-:Y:S02]  /*a3410*/  PRMT R18, R19, 0x3340, R158.reuse ;  /* 0x0000334013127816 */ /* 0x101fe4000000009e */
[----:B------:R-:W-:Y:S02]  /*a3420*/  SHF.R.U32.HI R158, RZ, 0x8, R158 ;  /* 0x00000008ff9e7819 */ /* 0x000fe4000001169e */
[----:B------:R-:W-:Y:S01]  /*a3430*/  LOP3.LUT R23, R23, 0xffff, RZ, 0xc0, !PT ;  /* 0x0000ffff17177812 */ /* 0x000fe200078ec0ff */
[----:B------:R0:W-:Y:S01]  /*a3440*/  STL [R1+0x3d0], R18 ;  /* 0x0003d01201007387 */ /* 0x0001e20000100800 */
[----:B------:R-:W-:-:S02]  /*a3450*/  LOP3.LUT R22, R22, 0xffff, RZ, 0xc0, !PT ;  /* 0x0000ffff16167812 */ /* 0x000fc400078ec0ff */
[----:B------:R-:W-:Y:S02]  /*a3460*/  LOP3.LUT R21, R25, 0xffff, RZ, 0xc0, !PT ;  /* 0x0000ffff19157812 */ /* 0x000fe400078ec0ff */
[----:B------:R-:W-:Y:S02]  /*a3470*/  LOP3.LUT R20, R17, 0xffff, RZ, 0xc0, !PT ;  /* 0x0000ffff11147812 */ /* 0x000fe400078ec0ff */
[----:B------:R-:W-:Y:S02]  /*a3480*/  LOP3.LUT R19, R16, 0xffff, RZ, 0xc0, !PT ;  /* 0x0000ffff10137812 */ /* 0x000fe400078ec0ff */
[----:B------:R-:W-:Y:S02]  /*a3490*/  LOP3.LUT R17, R24, 0xffff, RZ, 0xc0, !PT ;  /* 0x0000ffff18117812 */ /* 0x000fe400078ec0ff */
[----:B0-----:R-:W-:Y:S02]  /*a34a0*/  LOP3.LUT R18, R26, 0xffff, RZ, 0xc0, !PT ;  /* 0x0000ffff1a127812 */ /* 0x001fe400078ec0ff */
[----:B------:R-:W-:-:S02]  /*a34b0*/  LOP3.LUT R16, R158, 0xffff, RZ, 0xc0, !PT ;  /* 0x0000ffff9e107812 */ /* 0x000fc400078ec0ff */
        /* <DEDUP_REMOVED lines=16> */
[----:B------:R-:W-:-:S03]  /*a35c0*/  LOP3.LUT R18, R71, 0xffff, RZ, 0xc0, !PT ;  /* 0x0000ffff47127812 */ /* 0x000fc600078ec0ff */
[----:B------:R-:W4:Y:S01]  /*a35d0*/  LDL.LU R71, [R1+0x28d8] ;  /* 0x0028d80001477983 */ /* 0x000f220000300800 */
[----:B0-----:R-:W-:Y:S02]  /*a35e0*/  LOP3.LUT R16, R11, 0xffff, RZ, 0xc0, !PT ;  /* 0x0000ffff0b107812 */ /* 0x001fe400078ec0ff */
        /* <DEDUP_REMOVED lines=8> */
[----:B------:R0:W-:Y:S01]  /*a3670*/  STL [R1+0x3b4], R21 ;  /* 0x0003b41501007387 */ /* 0x0001e20000100800 */
[----:B------:R-:W-:-:S03]  /*a3680*/  LOP3.LUT R159, R159, 0xffff, RZ, 0xc0, !PT ;  /* 0x0000ffff9f9f7812 */ /* 0x000fc600078ec0ff */
[----:B------:R-:W-:Y:S01]  /*a3690*/  STL [R1+0x3b0], R20 ;  /* 0x0003b01401007387 */ /* 0x000fe20000100800 */
[----:B------:R-:W-:-:S03]  /*a36a0*/  SHF.R.U32.HI R17, RZ, 0x8, R17 ;  /* 0x00000008ff117819 */ /* 0x000fc60000011611 */
[----:B------:R1:W-:Y:S01]  /*a36b0*/  STL [R1+0x3b8], R18 ;  /* 0x0003b81201007387 */ /* 0x0003e20000100800 */
[----:B------:R-:W-:Y:S02]  /*a36c0*/  SHF.R.U32.HI R24, RZ, 0x8, R16 ;  /* 0x00000008ff187819 */ /* 0x000fe40000011610 */
[----:B0-----:R-:W-:Y:S02]  /*a36d0*/  SHF.R.U32.HI R21, RZ, 0x8, R157 ;  /* 0x00000008ff157819 */ /* 0x001fe4000001169d */
[----:B------:R-:W-:Y:S02]  /*a36e0*/  SHF.R.U32.HI R16, RZ, 0x8, R19 ;  /* 0x00000008ff107819 */ /* 0x000fe40000011613 */
[--C-:B-1----:R-:W-:Y:S02]  /*a36f0*/  PRMT R18, R19, 0x3340, R159.reuse ;  /* 0x0000334013127816 */ /* 0x102fe4000000009f */
        /* <DEDUP_REMOVED lines=16> */
[----:B------:R-:W-:Y:S04]  /*a3800*/  STL [R1+0x1ac], R17 ;  /* 0x0001ac1101007387 */ /* 0x000fe80000100800 */
[----:B------:R0:W-:Y:S02]  /*a3810*/  STL [R1+0x1a8], R16 ;  /* 0x0001a81001007387 */ /* 0x0001e40000100800 */
[----:B0-----:R-:W-:-:S02]  /*a3820*/  LOP3.LUT R16, R0, 0xffff, RZ, 0xc0, !PT ;  /* 0x0000ffff00107812 */ /* 0x001fc400078ec0ff */
        /* <DEDUP_REMOVED lines=12> */
[--C-:B------:R-:W-:Y:S02]  /*a38f0*/  PRMT R24, R21, 0x3340, R17.reuse ;  /* 0x0000334015187816 */ /* 0x100fe40000000011 */
[----:B------:R-:W-:-:S02]  /*a3900*/  SHF.R.U32.HI R22, RZ, 0x8, R17 ;  /* 0x00000008ff167819 */ /* 0x000fc40000011611 */
[----:B------:R-:W-:Y:S02]  /*a3910*/  LOP3.LUT R161, R161, 0xffff, RZ, 0xc0, !PT ;  /* 0x0000ffffa1a17812 */ /* 0x000fe400078ec0ff */
[----:B------:R-:W-:Y:S02]  /*a3920*/  PRMT R17, R20, 0x3340, R16 ;  /* 0x0000334014117816 */ /* 0x000fe40000000010 */
[----:B------:R-:W-:Y:S02]  /*a3930*/  SHF.R.U32.HI R23, RZ, 0x8, R21 ;  /* 0x00000008ff177819 */ /* 0x000fe40000011615 */
[----:B------:R-:W-:Y:S01]  /*a3940*/  SHF.R.U32.HI R21, RZ, 0x8, R20 ;  /* 0x00000008ff157819 */ /* 0x000fe20000011614 */
[----:B------:R0:W-:Y:S01]  /*a3950*/  STL [R1+0x394], R24 ;  /* 0x0003941801007387 */ /* 0x0001e20000100800 */
[----:B------:R-:W-:Y:S02]  /*a3960*/  LOP3.LUT R160, R160, 0xffff, RZ, 0xc0, !PT ;  /* 0x0000ffffa0a07812 */ /* 0x000fe400078ec0ff */
[----:B------:R-:W-:Y:S01]  /*a3970*/  SHF.R.U32.HI R20, RZ, 0x8, R16 ;  /* 0x00000008ff147819 */ /* 0x000fe20000011610 */
[----:B------:R1:W-:Y:S01]  /*a3980*/  STL [R1+0x390], R17 ;  /* 0x0003901101007387 */ /* 0x0003e20000100800 */
[----:B------:R-:W-:-:S02]  /*a3990*/  PRMT R16, R19, 0x3340, R161 ;  /* 0x0000334013107816 */ /* 0x000fc400000000a1 */
[----:B------:R-:W-:Y:S02]  /*a39a0*/  SHF.R.U32.HI R161, RZ, 0x8, R161 ;  /* 0x00000008ffa17819 */ /* 0x000fe400000116a1 */
[----:B0-----:R-:W-:Y:S01]  /*a39b0*/  SHF.R.U32.HI R24, RZ, 0x8, R19 ;  /* 0x00000008ff187819 */ /* 0x001fe20000011613 */
[----:B------:R0:W-:Y:S01]  /*a39c0*/  STL [R1+0x38c], R16 ;  /* 0x00038c1001007387 */ /* 0x0001e20000100800 */
[----:B-1----:R-:W-:Y:S02]  /*a39d0*/  SHF.R.U32.HI R17, RZ, 0x8, R18 ;  /* 0x00000008ff117819 */ /* 0x002fe40000011612 */
[----:B------:R-:W-:Y:S02]  /*a39e0*/  PRMT R18, R18, 0x3340, R160 ;  /* 0x0000334012127816 */ /* 0x000fe400000000a0 */
[----:B------:R-:W-:Y:S02]  /*a39f0*/  LOP3.LUT R23, R23, 0xffff, RZ, 0xc0, !PT ;  /* 0x0000ffff17177812 */ /* 0x000fe400078ec0ff */
[----:B------:R-:W-:-:S02]  /*a3a00*/  LOP3.LUT R22, R22, 0xffff, RZ, 0xc0, !PT ;  /* 0x0000ffff16167812 */ /* 0x000fc400078ec0ff */
[----:B0-----:R-:W-:Y:S01]  /*a3a10*/  SHF.R.U32.HI R16, RZ, 0x8, R160 ;  /* 0x00000008ff107819 */ /* 0x001fe200000116a0 */
        /* <DEDUP_REMOVED lines=15> */
[----:B--2---:R-:W-:-:S03]  /*a3b10*/  LOP3.LUT R17, R7, 0xffff, RZ, 0xc0, !PT ;  /* 0x0000ffff07117812 */ /* 0x004fc600078ec0ff */
[----:B------:R-:W2:Y:S01]  /*a3b20*/  LDL.LU R7, [R1+0x2c5c] ;  /* 0x002c5c0001077983 */ /* 0x000ea20000300800 */
[----:B----4-:R-:W-:-:S03]  /*a3b30*/  LOP3.LUT R22, R79, 0xffff, RZ, 0xc0, !PT ;  /* 0x0000ffff4f167812 */ /* 0x010fc600078ec0ff */
[----:B------:R-:W4:Y:S01]  /*a3b40*/  LDL.LU R79, [R1+0x2974] ;  /* 0x00297400014f7983 */ /* 0x000f220000300800 */
[----:B---3--:R-:W-:-:S03]  /*a3b50*/  LOP3.LUT R21, R77, 0xffff, RZ, 0xc0, !PT ;  /* 0x0000ffff4d157812 */ /* 0x008fc600078ec0ff */
[----:B------:R-:W3:Y:S01]  /*a3b60*/  LDL.LU R77, [R1+0x2968] ;  /* 0x00296800014d7983 */ /* 0x000ee20000300800 */
[----:B0-----:R-:W-:-:S03]  /*a3b70*/  LOP3.LUT R20, R75, 0xffff, RZ, 0xc0, !PT ;  /* 0x0000ffff4b147812 */ /* 0x001fc600078ec0ff */
[----:B------:R-:W2:Y:S01]  /*a3b80*/  LDL.LU R75, [R1+0x28fc] ;  /* 0x0028fc00014b7983 */ /* 0x000ea20000300800 */
[----:B------:R-:W-:-:S03]  /*a3b90*/  LOP3.LUT R19, R73, 0xffff, RZ, 0xc0, !PT ;  /* 0x0000ffff49137812 */ /* 0x000fc600078ec0ff */
[----:B------:R-:W2:Y:S01]  /*a3ba0*/  LDL.LU R73, [R1+0x28f8] ;  /* 0x0028f80001497983 */ /* 0x000ea20000300800 */
[----:B-1----:R-:W-:-:S03]  /*a3bb0*/  LOP3.LUT R18, R71, 0xffff, RZ, 0xc0, !PT ;  /* 0x0000ffff47127812 */ /* 0x002fc600078ec0ff */
[----:B------:R-:W2:Y:S01]  /*a3bc0*/  LDL.LU R71, [R1+0x480] ;  /* 0x0004800001477983 */ /* 0x000ea20000300800 */
[----:B------:R-:W-:Y:S02]  /*a3bd0*/  SHF.R.U32.HI R25, RZ, 0x8, R22 ;  /* 0x00000008ff197819 */ /* 0x000fe40000011616 */
[--C-:B------:R-:W-:Y:S02]  /*a3be0*/  PRMT R22, R22, 0x3340, R18.reuse ;  /* 0x0000334016167816 */ /* 0x100fe40000000012 */
[----:B------:R-:W-:Y:S02]  /*a3bf0*/  LOP3.LUT R16, R11, 0xffff, RZ, 0xc0, !PT ;  /* 0x0000ffff0b107812 */ /* 0x000fe400078ec0ff */
[----:B------:R-:W2:Y:S01]  /*a3c00*/  LDL.LU R11, [R1+0x2c58] ;  /* 0x002c5800010b7983 */ /* 0x000ea20000300800 */
[----:B------:R-:W-:Y:S02]  /*a3c10*/  SHF.R.U32.HI R24, RZ, 0x8, R18 ;  /* 0x00000008ff187819 */ /* 0x000fe40000011612 */
[----:B------:R-:W-:Y:S01]  /*a3c20*/  PRMT R18, R21, 0x3340, R17 ;  /* 0x0000334015127816 */ /* 0x000fe20000000011 */
[----:B------:R0:W-:Y:S01]  /*a3c30*/  STL [R1+0x36c], R22 ;  /* 0x00036c1601007387 */ /* 0x0001e20000100800 */
[----:B------:R-:W-:-:S02]  /*a3c40*/  LOP3.LUT R162, R162, 0xffff, RZ, 0xc0, !PT ;  /* 0x0000ffffa2a27812 */ /* 0x000fc400078ec0ff */
[----:B------:R-:W-:Y:S01]  /*a3c50*/  SHF.R.U32.HI R23, RZ, 0x8, R21 ;  /* 0x00000008ff177819 */ /* 0x000fe20000011615 */
[----:B------:R1:W-:Y:S01]  /*a3c60*/  STL [R1+0x360], R18 ;  /* 0x0003601201007387 */ /* 0x0003e20000100800 */
[----:B0-----:R-:W-:Y:S02]  /*a3c70*/  SHF.R.U32.HI R22, RZ, 0x8, R17 ;  /* 0x00000008ff167819 */ /* 0x001fe40000011611 */
[----:B------:R-:W-:Y:S02]  /*a3c80*/  PRMT R17, R20, 0x3340, R16 ;  /* 0x0000334014117816 */ /* 0x000fe40000000010 */
[----:B------:R-:W-:Y:S02]  /*a3c90*/  SHF.R.U32.HI R21, RZ, 0x8, R20 ;  /* 0x00000008ff157819 */ /* 0x000fe40000011614 */
[----:B------:R-:W-:Y:S01]  /*a3ca0*/  SHF.R.U32.HI R20, RZ, 0x8, R16 ;  /* 0x00000008ff147819 */ /* 0x000fe20000011610 */
[----:B------:R0:W-:Y:S01]  /*a3cb0*/  STL [R1+0x35c], R17 ;  /* 0x00035c1101007387 */ /* 0x0001e20000100800 */
[----:B------:R-:W-:-:S02]  /*a3cc0*/  SHF.R.U32.HI R16, RZ, 0x8, R19 ;  /* 0x00000008ff107819 */ /* 0x000fc40000011613 */
[--C-:B-1----:R-:W-:Y:S02]  /*a3cd0*/  SHF.R.U32.HI R18, RZ, 0x8, R162.reuse ;  /* 0x00000008ff127819 */ /* 0x102fe400000116a2 */
[----:B------:R-:W-:Y:S02]  /*a3ce0*/  LOP3.LUT R23, R23, 0xffff, RZ, 0xc0, !PT ;  /* 0x0000ffff17177812 */ /* 0x000fe400078ec0ff */
[----:B------:R-:W-:Y:S02]  /*a3cf0*/  LOP3.LUT R22, R22, 0xffff, RZ, 0xc0, !PT ;  /* 0x0000ffff16167812 */ /* 0x000fe400078ec0ff */
[----:B0-----:R-:W-:Y:S02]  /*a3d00*/  PRMT R17, R19, 0x3340, R162 ;  /* 0x0000334013117816 */ /* 0x001fe400000000a2 */
[----:B------:R-:W-:Y:S02]  /*a3d10*/  LOP3.LUT R21, R21, 0xffff, RZ, 0xc0, !PT ;  /* 0x0000ffff15157812 */ /* 0x000fe400078ec0ff */
[----:B------:R-:W-:Y:S01]  /*a3d20*/  LOP3.LUT R20, R20, 0xffff, RZ, 0xc0, !PT ;  /* 0x0000ffff14147812 */ /* 0x000fe200078ec0ff */
[----:B------:R0:W-:Y:S01]  /*a3d30*/  STL [R1+0x358], R17 ;  /* 0x0003581101007387 */ /* 0x0001e20000100800 */
[----:B------:R-:W-:-:S02]  /*a3d40*/  LOP3.LUT R19, R16, 0xffff, RZ, 0xc0, !PT ;  /* 0x0000ffff10137812 */ /* 0x000fc400078ec0ff */
[----:B------:R-:W-:Y:S02]  /*a3d50*/  LOP3.LUT R18, R18, 0xffff, RZ, 0xc0, !PT ;  /* 0x0000ffff12127812 */ /* 0x000fe400078ec0ff */
[----:B------:R-:W-:Y:S02]  /*a3d60*/  LOP3.LUT R16, R24, 0xffff, RZ, 0xc0, !PT ;  /* 0x0000ffff18107812 */ /* 0x000fe400078ec0ff */
[----:B------:R-:W-:Y:S02]  /*a3d70*/  PRMT R22, R23, 0x3340, R22 ;  /* 0x0000334017167816 */ /* 0x000fe40000000016 */
[----:B0-----:R-:W-:Y:S02]  /*a3d80*/  LOP3.LUT R17, R25, 0xffff, RZ, 0xc0, !PT ;  /* 0x0000ffff19117812 */ /* 0x001fe400078ec0ff */
[----:B------:R-:W-:Y:S02]  /*a3d90*/  PRMT R20, R21, 0x3340, R20 ;  /* 0x0000334015147816 */ /* 0x000fe40000000014 */
[----:B------:R-:W-:-:S02]  /*a3da0*/  PRMT R18, R19, 0x3340, R18 ;  /* 0x0000334013127816 */ /* 0x000fc40000000012 */
[----:B------:R-:W-:Y:S01]  /*a3db0*/  PRMT R16, R17, 0x3340, R16 ;  /* 0x0000334011107816 */ /* 0x000fe20000000010 */
[----:B------:R-:W-:Y:S04]  /*a3dc0*/  STL [R1+0x164], R22 ;  /* 0x0001641601007387 */ /* 0x000fe80000100800 */
[----:B------:R-:W-:Y:S04]  /*a3dd0*/  STL [R1+0x160], R20 ;  /* 0x0001601401007387 */ /* 0x000fe80000100800 */
[----:B------:R-:W-:Y:S04]  /*a3de0*/  STL [R1+0x15c], R18 ;  /* 0x00015c1201007387 */ /* 0x000fe80000100800 */
[----:B------:R0:W-:Y:S02]  /*a3df0*/  STL [R1+0x158], R16 ;  /* 0x0001581001007387 */ /* 0x0001e40000100800 */
[----:B0-----:R-:W-:-:S02]  /*a3e00*/  LOP3.LUT R16, R0, 0xffff, RZ, 0xc0, !PT ;  /* 0x0000ffff00107812 */ /* 0x001fc400078ec0ff */
        /* <DEDUP_REMOVED lines=16> */
[----:B------:R0:W-:Y:S01]  /*a3f10*/  STL [R1+0x338], R21 ;  /* 0x0003381501007387 */ /* 0x0001e20000100800 */
[----:B------:R-:W-:-:S03]  /*a3f20*/  LOP3.LUT R163, R163, 0xffff, RZ, 0xc0, !PT ;  /* 0x0000ffffa3a37812 */ /* 0x000fc600078ec0ff */
[----:B------:R1:W-:Y:S01]  /*a3f30*/  STL [R1+0x34c], R17 ;  /* 0x00034c1101007387 */ /* 0x0003e20000100800 */
[----:B------:R-:W-:Y:S02]  /*a3f40*/  SHF.R.U32.HI R22, RZ, 0x8, R20 ;  /* 0x00000008ff167819 */ /* 0x000fe40000011614 */
[----:B------:R-:W-:Y:S02]  /*a3f50*/  SHF.R.U32.HI R23, RZ, 0x8, R19 ;  /* 0x00000008ff177819 */ /* 0x000fe40000011613 */
[----:B0-----:R-:W-:Y:S02]  /*a3f60*/  SHF.R.U32.HI R21, RZ, 0x8, R16 ;  /* 0x00000008ff157819 */ /* 0x001fe40000011610 */
[----:B-1----:R-:W-:Y:S02]  /*a3f70*/  PRMT R17, R19, 0x3340, R164 ;  /* 0x0000334013117816 */ /* 0x002fe400000000a4 */
[----:B------:R-:W-:Y:S02]  /*a3f80*/  SHF.R.U32.HI R16, RZ, 0x8, R18 ;  /* 0x00000008ff107819 */ /* 0x000fe40000011612 */
[----:B------:R-:W-:Y:S01]  /*a3f90*/  PRMT R18, R18, 0x3340, R163 ;  /* 0x0000334012127816 */ /* 0x000fe200000000a3 */
        /* <DEDUP_REMOVED lines=125> */
[--C-:B------:R-:W-:Y:S02]  /*a4770*/  PRMT R22, R21, 0x3340, R17.reuse ;  /* 0x0000334015167816 */ /* 0x100fe40000000011 */
[----:B------:R-:W-:Y:S02]  /*a4780*/  SHF.R.U32.HI R25, RZ, 0x8, R17 ;  /* 0x00000008ff197819 */ /* 0x000fe40000011611 */
[----:B------:R-:W-:Y:S02]  /*a4790*/  LOP3.LUT R170, R170, 0xffff, RZ, 0xc0, !PT ;  /* 0x0000ffffaaaa7812 */ /* 0x000fe400078ec0ff */
[----:B------:R-:W-:-:S02]  /*a47a0*/  PRMT R17, R20, 0x3340, R16 ;  /* 0x0000334014117816 */ /* 0x000fc40000000010 */
[----:B------:R-:W-:Y:S02]  /*a47b0*/  SHF.R.U32.HI R24, RZ, 0x8, R16 ;  /* 0x00000008ff187819 */ /* 0x000fe40000011610 */
[----:B------:R-:W-:Y:S01]  /*a47c0*/  PRMT R16, R18, 0x3340, R168 ;  /* 0x0000334012107816 */ /* 0x000fe200000000a8 */
[----:B------:R0:W-:Y:S01]  /*a47d0*/  STL [R1+0x2f0], R22 ;  /* 0x0002f01601007387 */ /* 0x0001e20000100800 */
[----:B------:R-:W-:Y:S02]  /*a47e0*/  SHF.R.U32.HI R23, RZ, 0x8, R18 ;  /* 0x00000008ff177819 */ /* 0x000fe40000011612 */
[----:B------:R-:W-:Y:S01]  /*a47f0*/  PRMT R18, R19, 0x3340, R170 ;  /* 0x0000334013127816 */ /* 0x000fe200000000aa */
[----:B------:R1:W-:Y:S01]  /*a4800*/  STL [R1+0x2ec], R17 ;  /* 0x0002ec1101007387 */ /* 0x0003e20000100800 */
[----:B------:R-:W-:Y:S02]  /*a4810*/  SHF.R.U32.HI R26, RZ, 0x8, R21 ;  /* 0x00000008ff1a7819 */ /* 0x000fe40000011615 */
[----:B------:R-:W-:Y:S01]  /*a4820*/  SHF.R.U32.HI R21, RZ, 0x8, R20 ;  /* 0x00000008ff157819 */ /* 0x000fe20000011614 */
[----:B------:R1:W-:Y:S01]  /*a4830*/  STL [R1+0x2e4], R16 ;  /* 0x0002e41001007387 */ /* 0x0003e20000100800 */
[----:B0-----:R-:W-:-:S02]  /*a4840*/  SHF.R.U32.HI R22, RZ, 0x8, R168 ;  /* 0x00000008ff167819 */ /* 0x001fc400000116a8 */
[----:B------:R-:W-:Y:S02]  /*a4850*/  LOP3.LUT R23, R23, 0xffff, RZ, 0xc0, !PT ;  /* 0x0000ffff17177812 */ /* 0x000fe400078ec0ff */
[----:B-1----:R-:W-:Y:S01]  /*a4860*/  SHF.R.U32.HI R17, RZ, 0x8, R19 ;  /* 0x00000008ff117819 */ /* 0x002fe20000011613 */
[----:B------:R0:W-:Y:S01]  /*a4870*/  STL [R1+0x2e8], R18 ;  /* 0x0002e81201007387 */ /* 0x0001e20000100800 */
[----:B------:R-:W-:Y:S02]  /*a4880*/  LOP3.LUT R22, R22, 0xffff, RZ, 0xc0, !PT ;  /* 0x0000ffff16167812 */ /* 0x000fe400078ec0ff */
[----:B------:R-:W-:Y:S02]  /*a4890*/  SHF.R.U32.HI R16, RZ, 0x8, R170 ;  /* 0x00000008ff107819 */ /* 0x000fe400000116aa */
[----:B------:R-:W-:Y:S02]  /*a48a0*/  LOP3.LUT R20, R26, 0xffff, RZ, 0xc0, !PT ;  /* 0x0000ffff1a147812 */ /* 0x000fe400078ec0ff */
[----:B------:R-:W-:-:S02]  /*a48b0*/  LOP3.LUT R19, R25, 0xffff, RZ, 0xc0, !PT ;  /* 0x0000ffff19137812 */ /* 0x000fc400078ec0ff */
[----:B------:R-:W-:Y:S02]  /*a48c0*/  LOP3.LUT R21, R21, 0xffff, RZ, 0xc0, !PT ;  /* 0x0000ffff15157812 */ /* 0x000fe400078ec0ff */
[----:B0-----:R-:W-:Y:S02]  /*a48d0*/  LOP3.LUT R18, R24, 0xffff, RZ, 0xc0, !PT ;  /* 0x0000ffff18127812 */ /* 0x001fe400078ec0ff */
[----:B------:R-:W-:Y:S02]  /*a48e0*/  LOP3.LUT R17, R17, 0xffff, RZ, 0xc0, !PT ;  /* 0x0000ffff11117812 */ /* 0x000fe400078ec0ff */
[----:B------:R-:W-:Y:S02]  /*a48f0*/  LOP3.LUT R16, R16, 0xffff, RZ, 0xc0, !PT ;  /* 0x0000ffff10107812 */ /* 0x000fe400078ec0ff */
[----:B------:R-:W-:Y:S02]  /*a4900*/  PRMT R22, R23, 0x3340, R22 ;  /* 0x0000334017167816 */ /* 0x000fe40000000016 */
[----:B------:R-:W-:-:S02]  /*a4910*/  PRMT R19, R20, 0x3340, R19 ;  /* 0x0000334014137816 */ /* 0x000fc40000000013 */
        /* <DEDUP_REMOVED lines=12> */
[----:B0-----:R-:W-:-:S03]  /*a49e0*/  LOP3.LUT R19, R73, 0xffff, RZ, 0xc0, !PT ;  /* 0x0000ffff49137812 */ /* 0x001fc600078ec0ff */
[----:B------:R-:W4:Y:S01]  /*a49f0*/  LDL.LU R73, [R1+0x2954] ;  /* 0x0029540001497983 */ /* 0x000f220000300800 */
[----:B-1----:R-:W-:-:S03]  /*a4a00*/  LOP3.LUT R18, R71, 0xffff, RZ, 0xc0, !PT ;  /* 0x0000ffff47127812 */ /* 0x002fc600078ec0ff */
[----:B------:R-:W4:Y:S01]  /*a4a10*/  LDL.LU R71, [R1+0x2950] ;  /* 0x0029500001477983 */ /* 0x000f220000300800 */
[----:B------:R-:W-:Y:S02]  /*a4a20*/  LOP3.LUT R16, R0, 0xffff, RZ, 0xc0, !PT ;  /* 0x0000ffff00107812 */ /* 0x000fe400078ec0ff */
        /* <DEDUP_REMOVED lines=48> */
[----:B------:R-:W-:Y:S02]  /*a4d30*/  SHF.R.U32.HI R22, RZ, 0x8, R21 ;  /* 0x00000008ff167819 */ /* 0x000fe40000011615 */
[----:B------:R-:W-:-:S02]  /*a4d40*/  PRMT R24, R21, 0x3340, R17 ;  /* 0x0000334015187816 */ /* 0x000fc40000000011 */
[----:B------:R-:W-:Y:S02]  /*a4d50*/  SHF.R.U32.HI R21, RZ, 0x8, R17 ;  /* 0x00000008ff157819 */ /* 0x000fe40000011611 */
[----:B------:R-:W-:Y:S02]  /*a4d60*/  LOP3.LUT R173, R173, 0xffff, RZ, 0xc0, !PT ;  /* 0x0000ffffadad7812 */ /* 0x000fe400078ec0ff */
[----:B------:R-:W-:Y:S02]  /*a4d70*/  PRMT R17, R20, 0x3340, R16 ;  /* 0x0000334014117816 */ /* 0x000fe40000000010 */
        /* <DEDUP_REMOVED lines=43> */
[----:B------:R-:W-:Y:S02]  /*a5030*/  SHF.R.U32.HI R24, RZ, 0x8, R18 ;  /* 0x00000008ff187819 */ /* 0x000fe40000011612 */
[----:B------:R-:W-:Y:S02]  /*a5040*/  PRMT R18, R21, 0x3340, R17 ;  /* 0x0000334015127816 */ /* 0x000fe40000000011 */
[----:B------:R-:W-:Y:S02]  /*a5050*/  LOP3.LUT R16, R0, 0xffff, RZ, 0xc0, !PT ;  /* 0x0000ffff00107812 */ /* 0x000fe400078ec0ff */
[----:B------:R-:W2:Y:S01]  /*a5060*/  LDL.LU R0, [R1+0x2c24] ;  /* 0x002c240001007983 */ /* 0x000ea20000300800 */
[----:B------:R-:W-:-:S03]  /*a5070*/  LOP3.LUT R174, R174, 0xffff, RZ, 0xc0, !PT ;  /* 0x0000ffffaeae7812 */ /* 0x000fc600078ec0ff */
[----:B------:R0:W-:Y:S01]  /*a5080*/  STL [R1+0x2c0], R22 ;  /* 0x0002c01601007387 */ /* 0x0001e20000100800 */
[----:B------:R-:W-:-:S03]  /*a5090*/  SHF.R.U32.HI R23, RZ, 0x8, R21 ;  /* 0x00000008ff177819 */ /* 0x000fc60000011615 */
[----:B------:R1:W-:Y:S01]  /*a50a0*/  STL [R1+0x2bc], R18 ;  /* 0x0002bc1201007387 */ /* 0x0003e20000100800 */
[----:B------:R-:W-:Y:S02]  /*a50b0*/  SHF.R.U32.HI R21, RZ, 0x8, R19 ;  /* 0x00000008ff157819 */ /* 0x000fe40000011613 */
[----:B------:R-:W-:Y:S02]  /*a50c0*/  PRMT R19, R19, 0x3340, R174 ;  /* 0x0000334013137816 */ /* 0x000fe400000000ae */
[----:B0-----:R-:W-:Y:S02]  /*a50d0*/  SHF.R.U32.HI R22, RZ, 0x8, R17 ;  /* 0x00000008ff167819 */ /* 0x001fe40000011611 */
[----:B-1----:R-:W-:Y:S02]  /*a50e0*/  PRMT R18, R20, 0x3340, R16 ;  /* 0x0000334014127816 */ /* 0x002fe40000000010 */
[----:B------:R-:W-:Y:S02]  /*a50f0*/  SHF.R.U32.HI R17, RZ, 0x8, R20 ;  /* 0x00000008ff117819 */ /* 0x000fe40000011614 */
[----:B------:R-:W-:Y:S01]  /*a5100*/  SHF.R.U32.HI R16, RZ, 0x8, R16 ;  /* 0x00000008ff107819 */ /* 0x000fe20000011610 */
[----:B------:R0:W-:Y:S01]  /*a5110*/  STL [R1+0x2b8], R18 ;  /* 0x0002b81201007387 */ /* 0x0001e20000100800 */
[----:B------:R-:W-:-:S02]  /*a5120*/  LOP3.LUT R23, R23, 0xffff, RZ, 0xc0, !PT ;  /* 0x0000ffff17177812 */ /* 0x000fc400078ec0ff */
[----:B------:R-:W-:Y:S01]  /*a5130*/  LOP3.LUT R22, R22, 0xffff, RZ, 0xc0, !PT ;  /* 0x0000ffff16167812 */ /* 0x000fe200078ec0ff */
[----:B------:R1:W-:Y:S01]  /*a5140*/  STL [R1+0x2b4], R19 ;  /* 0x0002b41301007387 */ /* 0x0003e20000100800 */
[----:B------:R-:W-:Y:S02]  /*a5150*/  LOP3.LUT R20, R17, 0xffff, RZ, 0xc0, !PT ;  /* 0x0000ffff11147812 */ /* 0x000fe400078ec0ff */
[----:B0-----:R-:W-:Y:S02]  /*a5160*/  SHF.R.U32.HI R18, RZ, 0x8, R174 ;  /* 0x00000008ff127819 */ /* 0x001fe400000116ae */
[----:B------:R-:W-:Y:S02]  /*a5170*/  LOP3.LUT R21, R21, 0xffff, RZ, 0xc0, !PT ;  /* 0x0000ffff15157812 */ /* 0x000fe400078ec0ff */
[----:B-1----:R-:W-:Y:S02]  /*a5180*/  LOP3.LUT R19, R16, 0xffff, RZ, 0xc0, !PT ;  /* 0x0000ffff10137812 */ /* 0x002fe400078ec0ff */
[----:B------:R-:W-:-:S02]  /*a5190*/  LOP3.LUT R18, R18, 0xffff, RZ, 0xc0, !PT ;  /* 0x0000ffff12127812 */ /* 0x000fc400078ec0ff */
[----:B------:R-:W-:Y:S02]  /*a51a0*/  LOP3.LUT R17, R25, 0xffff, RZ, 0xc0, !PT ;  /* 0x0000ffff19117812 */ /* 0x000fe400078ec0ff */
[----:B------:R-:W-:Y:S02]  /*a51b0*/  LOP3.LUT R16, R24, 0xffff, RZ, 0xc0, !PT ;  /* 0x0000ffff18107812 */ /* 0x000fe400078ec0ff */
        /* <DEDUP_REMOVED lines=20> */
[----:B------:R-:W-:Y:S02]  /*a5300*/  LOP3.LUT R176, R176, 0xffff, RZ, 0xc0, !PT ;  /* 0x0000ffffb0b07812 */ /* 0x000fe400078ec0ff */
[----:B------:R-:W-:Y:S02]  /*a5310*/  SHF.R.U32.HI R25, RZ, 0x8, R21 ;  /* 0x00000008ff197819 */ /* 0x000fe40000011615 */
[--C-:B------:R-:W-:Y:S02]  /*a5320*/  PRMT R21, R21, 0x3340, R17.reuse ;  /* 0x0000334015157816 */ /* 0x100fe40000000011 */
[----:B------:R-:W-:Y:S02]  /*a5330*/  SHF.R.U32.HI R24, RZ, 0x8, R17 ;  /* 0x00000008ff187819 */ /* 0x000fe40000011611 */
[--C-:B------:R-:W-:Y:S02]  /*a5340*/  PRMT R17, R20, 0x3340, R16.reuse ;  /* 0x0000334014117816 */ /* 0x100fe40000000010 */
[----:B------:R-:W-:-:S02]  /*a5350*/  SHF.R.U32.HI R22, RZ, 0x8, R16 ;  /* 0x00000008ff167819 */ /* 0x000fc40000011610 */
[----:B------:R-:W-:Y:S01]  /*a5360*/  PRMT R16, R19, 0x3340, R176 ;  /* 0x0000334013107816 */ /* 0x000fe200000000b0 */
[----:B------:R0:W-:Y:S01]  /*a5370*/  STL [R1+0x2a4], R21 ;  /* 0x0002a41501007387 */ /* 0x0001e20000100800 */
[----:B------:R-:W-:Y:S02]  /*a5380*/  LOP3.LUT R175, R175, 0xffff, RZ, 0xc0, !PT ;  /* 0x0000ffffafaf7812 */ /* 0x000fe400078ec0ff */
[----:B------:R-:W-:Y:S01]  /*a5390*/  SHF.R.U32.HI R23, RZ, 0x8, R20 ;  /* 0x00000008ff177819 */ /* 0x000fe20000011614 */
[----:B------:R-:W-:Y:S01]  /*a53a0*/  STL [R1+0x2b0], R17 ;  /* 0x0002b01101007387 */ /* 0x000fe20000100800 */
[----:B------:R-:W-:-:S03]  /*a53b0*/  SHF.R.U32.HI R20, RZ, 0x8, R176 ;  /* 0x00000008ff147819 */ /* 0x000fc600000116b0 */
[----:B------:R1:W-:Y:S01]  /*a53c0*/  STL [R1+0x2ac], R16 ;  /* 0x0002ac1001007387 */ /* 0x0003e20000100800 */
[----:B0-----:R-:W-:Y:S02]  /*a53d0*/  SHF.R.U32.HI R21, RZ, 0x8, R19 ;  /* 0x00000008ff157819 */ /* 0x001fe40000011613 */
[----:B------:R-:W-:Y:S02]  /*a53e0*/  SHF.R.U32.HI R19, RZ, 0x8, R18 ;  /* 0x00000008ff137819 */ /* 0x000fe40000011612 */
[----:B------:R-:W-:Y:S02]  /*a53f0*/  LOP3.LUT R23, R23, 0xffff, RZ, 0xc0, !PT ;  /* 0x0000ffff17177812 */ /* 0x000fe400078ec0ff */
        /* <DEDUP_REMOVED lines=10> */
[----:B------:R-:W-:-:S02]  /*a54a0*/  PRMT R22, R23, 0x3340, R22 ;  /* 0x0000334017167816 */ /* 0x000fc40000000016 */
[----:B------:R-:W-:Y:S02]  /*a54b0*/  PRMT R20, R21, 0x3340, R20 ;  /* 0x0000334015147816 */ /* 0x000fe40000000014 */
[----:B------:R-:W-:Y:S02]  /*a54c0*/  PRMT R18, R19, 0x3340, R18 ;  /* 0x0000334013127816 */ /* 0x000fe40000000012 */
[----:B------:R-:W-:Y:S01]  /*a54d0*/  PRMT R16, R17, 0x3340, R16 ;  /* 0x0000334011107816 */ /* 0x000fe20000000010 */
[----:B------:R-:W-:Y:S04]  /*a54e0*/  STL [R1+0xc4], R22 ;  /* 0x0000c41601007387 */ /* 0x000fe80000100800 */
[----:B------:R2:W-:Y:S04]  /*a54f0*/  STL [R1+0xc0], R20 ;  /* 0x0000c01401007387 */ /* 0x0005e80000100800 */
[----:B------:R0:W-:Y:S04]  /*a5500*/  STL [R1+0xbc], R18 ;  /* 0x0000bc1201007387 */ /* 0x0001e80000100800 */
[----:B------:R1:W-:Y:S01]  /*a5510*/  STL [R1+0xb8], R16 ;  /* 0x0000b81001007387 */ /* 0x0003e20000100800 */
[----:B------:R-:W-:-:S02]  /*a5520*/  LOP3.LUT R17, R0, 0xffff, RZ, 0xc0, !PT ;  /* 0x0000ffff00117812 */ /* 0x000fc400078ec0ff */
[----:B---3--:R-:W-:Y:S02]  /*a5530*/  LOP3.LUT R21, R77, 0xffff, RZ, 0xc0, !PT ;  /* 0x0000ffff4d157812 */ /* 0x008fe400078ec0ff */
[----:B------:R-:W3:Y:S01]  /*a5540*/  LDL.LU R77, [R1+0x2a5c] ;  /* 0x002a5c00014d7983 */ /* 0x000ee20000300800 */
[----:B--2---:R-:W-:-:S03]  /*a5550*/  LOP3.LUT R20, R75, 0xffff, RZ, 0xc0, !PT ;  /* 0x0000ffff4b147812 */ /* 0x004fc600078ec0ff */
[----:B------:R-:W2:Y:S01]  /*a5560*/  LDL.LU R75, [R1+0x2a58] ;  /* 0x002a5800014b7983 */ /* 0x000ea20000300800 */
[----:B----4-:R-:W-:-:S03]  /*a5570*/  LOP3.LUT R19, R73, 0xffff, RZ, 0xc0, !PT ;  /* 0x0000ffff49137812 */ /* 0x010fc600078ec0ff */
[----:B------:R-:W4:Y:S01]  /*a5580*/  LDL.LU R73, [R1+0x298c] ;  /* 0x00298c0001497983 */ /* 0x000f220000300800 */
[----:B0-----:R-:W-:-:S03]  /*a5590*/  LOP3.LUT R18, R71, 0xffff, RZ, 0xc0, !PT ;  /* 0x0000ffff47127812 */ /* 0x001fc600078ec0ff */
[----:B------:R-:W4:Y:S04]  /*a55a0*/  LDL.LU R71, [R1+0x2988] ;  /* 0x0029880001477983 */ /* 0x000f280000300800 */
[----:B------:R-:W4:Y:S01]  /*a55b0*/  LDL.LU R0, [R1+0x2c1c] ;  /* 0x002c1c0001007983 */ /* 0x000f220000300800 */
[----:B------:R-:W-:Y:S02]  /*a55c0*/  LOP3.LUT R22, R79, 0xffff, RZ, 0xc0, !PT ;  /* 0x0000ffff4f167812 */ /* 0x000fe400078ec0ff */
[----:B------:R-:W-:Y:S02]  /*a55d0*/  SHF.R.U32.HI R25, RZ, 0x8, R18 ;  /* 0x00000008ff197819 */ /* 0x000fe40000011612 */
[----:B------:R-:W-:Y:S02]  /*a55e0*/  SHF.R.U32.HI R26, RZ, 0x8, R22 ;  /* 0x00000008ff1a7819 */ /* 0x000fe40000011616 */
[----:B------:R-:W-:-:S02]  /*a55f0*/  PRMT R22, R22, 0x3340, R18 ;  /* 0x0000334016167816 */ /* 0x000fc40000000012 */
[----:B------:R-:W-:Y:S02]  /*a5600*/  SHF.R.U32.HI R18, RZ, 0x8, R21 ;  /* 0x00000008ff127819 */ /* 0x000fe40000011615 */
        /* <DEDUP_REMOVED lines=34> */
[----:B0-----:R-:W-:Y:S02]  /*a5830*/  LOP3.LUT R17, R0, 0xffff, RZ, 0xc0, !PT ;  /* 0x0000ffff00117812 */ /* 0x001fe400078ec0ff */
[----:B------:R-:W2:Y:S01]  /*a5840*/  LDL.LU R0, [R1+0x2c14] ;  /* 0x002c140001007983 */ /* 0x000ea20000300800 */
[----:B------:R-:W-:-:S03]  /*a5850*/  LOP3.LUT R18, R71, 0xffff, RZ, 0xc0, !PT ;  /* 0x0000ffff47127812 */ /* 0x000fc600078ec0ff */
        /* <DEDUP_REMOVED lines=97> */
[--C-:B------:R-:W-:Y:S01]  /*a5e70*/  PRMT R23, R21, 0x3340, R17.reuse ;  /* 0x0000334015177816 */ /* 0x100fe20000000011 */
[----:B------:R-:W4:Y:S01]  /*a5e80*/  LDL.LU R7, [R1+0x2c00] ;  /* 0x002c000001077983 */ /* 0x000f220000300800 */
[----:B------:R-:W-:Y:S02]  /*a5e90*/  SHF.R.U32.HI R233, RZ, 0x8, R17 ;  /* 0x00000008ffe97819 */ /* 0x000fe40000011611 */
[----:B------:R-:W-:Y:S02]  /*a5ea0*/  LOP3.LUT R181, R181, 0xffff, RZ, 0xc0, !PT ;  /* 0x0000ffffb5b57812 */ /* 0x000fe400078ec0ff */
[--C-:B------:R-:W-:Y:S02]  /*a5eb0*/  PRMT R17, R20, 0x3340, R16.reuse ;  /* 0x0000334014117816 */ /* 0x100fe40000000010 */
[----:B------:R-:W-:Y:S01]  /*a5ec0*/  SHF.R.U32.HI R235, RZ, 0x8, R16 ;  /* 0x00000008ffeb7819 */ /* 0x000fe20000011610 */
[----:B------:R-:W-:Y:S01]  /*a5ed0*/  STL [R1+0x234], R23 ;  /* 0x0002341701007387 */ /* 0x000fe20000100800 */
[----:B------:R-:W-:-:S02]  /*a5ee0*/  SHF.R.U32.HI R16, RZ, 0x8, R18 ;  /* 0x00000008ff107819 */ /* 0x000fc40000011612 */
[----:B------:R-:W-:Y:S01]  /*a5ef0*/  PRMT R18, R18, 0x3340, R181 ;  /* 0x0000334012127816 */ /* 0x000fe200000000b5 */
[----:B------:R0:W-:Y:S01]  /*a5f00*/  STL [R1+0x230], R17 ;  /* 0x0002301101007387 */ /* 0x0001e20000100800 */
[----:B------:R-:W-:Y:S02]  /*a5f10*/  LOP3.LUT R183, R183, 0xffff, RZ, 0xc0, !PT ;  /* 0x0000ffffb7b77812 */ /* 0x000fe400078ec0ff */
[----:B------:R-:W-:Y:S01]  /*a5f20*/  SHF.R.U32.HI R22, RZ, 0x8, R21 ;  /* 0x00000008ff167819 */ /* 0x000fe20000011615 */
[----:B------:R1:W-:Y:S01]  /*a5f30*/  STL [R1+0x24c], R18 ;  /* 0x00024c1201007387 */ /* 0x0003e20000100800 */
[----:B------:R-:W-:Y:S02]  /*a5f40*/  SHF.R.U32.HI R21, RZ, 0x8, R20 ;  /* 0x00000008ff157819 */ /* 0x000fe40000011614 */
[----:B0-----:R-:W-:Y:S02]  /*a5f50*/  SHF.R.U32.HI R17, RZ, 0x8, R181 ;  /* 0x00000008ff117819 */ /* 0x001fe400000116b5 */
[----:B------:R-:W-:-:S02]  /*a5f60*/  SHF.R.U32.HI R20, RZ, 0x8, R19 ;  /* 0x00000008ff147819 */ /* 0x000fc40000011613 */
[----:B-1----:R-:W-:Y:S02]  /*a5f70*/  LOP3.LUT R18, R16, 0xffff, RZ, 0xc0, !PT ;  /* 0x0000ffff10127812 */ /* 0x002fe400078ec0ff */
[----:B------:R-:W-:Y:S02]  /*a5f80*/  LOP3.LUT R17, R17, 0xffff, RZ, 0xc0, !PT ;  /* 0x0000ffff11117812 */ /* 0x000fe400078ec0ff */
[----:B------:R-:W-:Y:S02]  /*a5f90*/  PRMT R19, R19, 0x3340, R183 ;  /* 0x0000334013137816 */ /* 0x000fe400000000b7 */
[----:B------:R-:W-:Y:S02]  /*a5fa0*/  PRMT R17, R18, 0x3340, R17 ;  /* 0x0000334012117816 */ /* 0x000fe40000000011 */
[----:B------:R-:W-:Y:S02]  /*a5fb0*/  SHF.R.U32.HI R247, RZ, 0x8, R183 ;  /* 0x00000008fff77819 */ /* 0x000fe400000116b7 */
[----:B------:R-:W-:-:S02]  /*a5fc0*/  LOP3.LUT R16, R22, 0xffff, RZ, 0xc0, !PT ;  /* 0x0000ffff16107812 */ /* 0x000fc400078ec0ff */
[----:B------:R-:W-:Y:S01]  /*a5fd0*/  LOP3.LUT R233, R233, 0xffff, RZ, 0xc0, !PT ;  /* 0x0000ffffe9e97812 */ /* 0x000fe200078ec0ff */
[----:B------:R0:W-:Y:S01]  /*a5fe0*/  STL [R1+0x22c], R19 ;  /* 0x00022c1301007387 */ /* 0x0001e20000100800 */
[----:B------:R-:W-:Y:S02]  /*a5ff0*/  LOP3.LUT R20, R20, 0xffff, RZ, 0xc0, !PT ;  /* 0x0000ffff14147812 */ /* 0x000fe400078ec0ff */
[----:B------:R-:W-:Y:S01]  /*a6000*/  LOP3.LUT R247, R247, 0xffff, RZ, 0xc0, !PT ;  /* 0x0000fffff7f77812 */ /* 0x000fe200078ec0ff */
[----:B------:R2:W-:Y:S01]  /*a6010*/  STL [R1+0x2c], R17 ;  /* 0x00002c1101007387 */ /* 0x0005e20000100800 */
[----:B------:R-:W-:Y:S02]  /*a6020*/  LOP3.LUT R235, R235, 0xffff, RZ, 0xc0, !PT ;  /* 0x0000ffffebeb7812 */ /* 0x000fe400078ec0ff */
[----:B------:R-:W-:Y:S02]  /*a6030*/  PRMT R233, R16, 0x3340, R233 ;  /* 0x0000334010e97816 */ /* 0x000fe400000000e9 */
[----:B------:R-:W-:-:S02]  /*a6040*/  LOP3.LUT R16, R11, 0xffff, RZ, 0xc0, !PT ;  /* 0x0000ffff0b107812 */ /* 0x000fc400078ec0ff */
[----:B0-----:R-:W-:Y:S02]  /*a6050*/  LOP3.LUT R19, R21, 0xffff, RZ, 0xc0, !PT ;  /* 0x0000ffff15137812 */ /* 0x001fe400078ec0ff */
        /* <DEDUP_REMOVED lines=11> */
[----:B------:R-:W4:Y:S04]  /*a6110*/  LDL.LU R75, [R1+0x2a94] ;  /* 0x002a9400014b7983 */ /* 0x000f280000300800 */
[----:B------:R-:W4:Y:S04]  /*a6120*/  LDL.LU R73, [R1+0x29d4] ;  /* 0x0029d40001497983 */ /* 0x000f280000300800 */
[----:B------:R-:W4:Y:S01]  /*a6130*/  LDL.LU R71, [R1+0x7f0] ;  /* 0x0007f00001477983 */ /* 0x000f220000300800 */
[----:B------:R-:W-:Y:S02]  /*a6140*/  SHF.R.U32.HI R22, RZ, 0x8, R21 ;  /* 0x00000008ff167819 */ /* 0x000fe40000011615 */
[----:B------:R-:W-:-:S02]  /*a6150*/  PRMT R21, R21, 0x3340, R17 ;  /* 0x0000334015157816 */ /* 0x000fc40000000011 */
[----:B------:R-:W-:Y:S02]  /*a6160*/  SHF.R.U32.HI R234, RZ, 0x8, R17 ;  /* 0x00000008ffea7819 */ /* 0x000fe40000011611 */
[----:B------:R-:W-:Y:S02]  /*a6170*/  LOP3.LUT R185, R185, 0xffff, RZ, 0xc0, !PT ;  /* 0x0000ffffb9b97812 */ /* 0x000fe400078ec0ff */
[----:B------:R-:W-:Y:S02]  /*a6180*/  SHF.R.U32.HI R17, RZ, 0x8, R20 ;  /* 0x00000008ff117819 */ /* 0x000fe40000011614 */
[--C-:B------:R-:W-:Y:S02]  /*a6190*/  PRMT R20, R20, 0x3340, R16.reuse ;  /* 0x0000334014147816 */ /* 0x100fe40000000010 */
[----:B------:R-:W-:Y:S02]  /*a61a0*/  LOP3.LUT R184, R184, 0xffff, RZ, 0xc0, !PT ;  /* 0x0000ffffb8b87812 */ /* 0x000fe400078ec0ff */
[----:B------:R-:W-:Y:S01]  /*a61b0*/  SHF.R.U32.HI R246, RZ, 0x8, R16 ;  /* 0x00000008fff67819 */ /* 0x000fe20000011610 */
[----:B------:R0:W-:Y:S01]  /*a61c0*/  STL [R1+0x210], R21 ;  /* 0x0002101501007387 */ /* 0x0001e20000100800 */
[----:B------:R-:W-:-:S03]  /*a61d0*/  PRMT R16, R19, 0x3340, R185 ;  /* 0x0000334013107816 */ /* 0x000fc600000000b9 */
[----:B------:R1:W-:Y:S01]  /*a61e0*/  STL [R1+0x20c], R20 ;  /* 0x00020c1401007387 */ /* 0x0003e20000100800 */
[----:B------:R-:W-:Y:S02]  /*a61f0*/  LOP3.LUT R234, R234, 0xffff, RZ, 0xc0, !PT ;  /* 0x0000ffffeaea7812 */ /* 0x000fe400078ec0ff */
[----:B0-----:R-:W-:Y:S02]  /*a6200*/  SHF.R.U32.HI R21, RZ, 0x8, R19 ;  /* 0x00000008ff157819 */ /* 0x001fe40000011613 */
[----:B------:R-:W-:Y:S02]  /*a6210*/  SHF.R.U32.HI R19, RZ, 0x8, R184 ;  /* 0x00000008ff137819 */ /* 0x000fe400000116b8 */
[----:B-1----:R-:W-:Y:S01]  /*a6220*/  SHF.R.U32.HI R20, RZ, 0x8, R18 ;  /* 0x00000008ff147819 */ /* 0x002fe20000011612 */
[----:B------:R0:W-:Y:S01]  /*a6230*/  STL [R1+0x200], R16 ;  /* 0x0002001001007387 */ /* 0x0001e20000100800 */
[----:B------:R-:W-:Y:S02]  /*a6240*/  LOP3.LUT R19, R19, 0xffff, RZ, 0xc0, !PT ;  /* 0x0000ffff13137812 */ /* 0x000fe400078ec0ff */
[----:B------:R-:W-:-:S02]  /*a6250*/  LOP3.LUT R20, R20, 0xffff, RZ, 0xc0, !PT ;  /* 0x0000ffff14147812 */ /* 0x000fc400078ec0ff */
[----:B------:R-:W-:Y:S02]  /*a6260*/  PRMT R18, R18, 0x3340, R184 ;  /* 0x0000334012127816 */ /* 0x000fe400000000b8 */
[----:B0-----:R-:W-:Y:S02]  /*a6270*/  LOP3.LUT R16, R22, 0xffff, RZ, 0xc0, !PT ;  /* 0x0000ffff16107812 */ /* 0x001fe400078ec0ff */
[----:B------:R-:W-:Y:S02]  /*a6280*/  SHF.R.U32.HI R252, RZ, 0x8, R185 ;  /* 0x00000008fffc7819 */ /* 0x000fe400000116b9 */
[----:B------:R-:W-:Y:S02]  /*a6290*/  PRMT R234, R16, 0x3340, R234 ;  /* 0x0000334010ea7816 */ /* 0x000fe400000000ea */
[----:B------:R-:W-:Y:S01]  /*a62a0*/  PRMT R16, R20, 0x3340, R19 ;  /* 0x0000334014107816 */ /* 0x000fe20000000013 */
[----:B------:R0:W-:Y:S01]  /*a62b0*/  STL [R1+0x1fc], R18 ;  /* 0x0001fc1201007387 */ /* 0x0001e20000100800 */
[----:B------:R-:W-:-:S02]  /*a62c0*/  LOP3.LUT R252, R252, 0xffff, RZ, 0xc0, !PT ;  /* 0x0000fffffcfc7812 */ /* 0x000fc400078ec0ff */
[----:B------:R-:W-:Y:S01]  /*a62d0*/  LOP3.LUT R17, R17, 0xffff, RZ, 0xc0, !PT ;  /* 0x0000ffff11117812 */ /* 0x000fe200078ec0ff */
[----:B------:R1:W-:Y:S01]  /*a62e0*/  STL [R1], R16 ;  /* 0x0000001001007387 */ /* 0x0003e20000100800 */
[----:B------:R-:W-:Y:S02]  /*a62f0*/  LOP3.LUT R246, R246, 0xffff, RZ, 0xc0, !PT ;  /* 0x0000fffff6f67812 */ /* 0x000fe400078ec0ff */
[----:B0-----:R-:W-:Y:S02]  /*a6300*/  LOP3.LUT R18, R21, 0xffff, RZ, 0xc0, !PT ;  /* 0x0000ffff15127812 */ /* 0x001fe400078ec0ff */
[----:B------:R-:W-:Y:S02]  /*a6310*/  PRMT R246, R17, 0x3340, R246 ;  /* 0x0000334011f67816 */ /* 0x000fe400000000f6 */
[----:B------:R-:W-:Y:S02]  /*a6320*/  PRMT R252, R18, 0x3340, R252 ;  /* 0x0000334012fc7816 */ /* 0x000fe400000000fc */
[----:B------:R-:W-:-:S02]  /*a6330*/  LOP3.LUT R17, R7, 0xffff, RZ, 0xc0, !PT ;  /* 0x0000ffff07117812 */ /* 0x000fc400078ec0ff */
[----:B--2---:R-:W-:Y:S02]  /*a6340*/  LOP3.LUT R18, R0, 0xffff, RZ, 0xc0, !PT ;  /* 0x0000ffff00127812 */ /* 0x004fe400078ec0ff */
[----:B---3--:R-:W-:Y:S02]  /*a6350*/  LOP3.LUT R22, R77, 0xffff, RZ, 0xc0, !PT ;  /* 0x0000ffff4d167812 */ /* 0x008fe400078ec0ff */
[----:B------:R-:W2:Y:S01]  /*a6360*/  LDL.LU R77, [R1+0x2aa4] ;  /* 0x002aa400014d7983 */ /* 0x000ea20000300800 */
[----:B----4-:R-:W-:-:S03]  /*a6370*/  LOP3.LUT R21, R75, 0xffff, RZ, 0xc0, !PT ;  /* 0x0000ffff4b157812 */ /* 0x010fc600078ec0ff */
[----:B------:R-:W3:Y:S01]  /*a6380*/  LDL.LU R75, [R1+0x2aa0] ;  /* 0x002aa000014b7983 */ /* 0x000ee20000300800 */
[----:B------:R-:W-:-:S03]  /*a6390*/  LOP3.LUT R20, R73, 0xffff, RZ, 0xc0, !PT ;  /* 0x0000ffff49147812 */ /* 0x000fc600078ec0ff */
[----:B------:R-:W4:Y:S01]  /*a63a0*/  LDL.LU R73, [R1+0x29e4] ;  /* 0x0029e40001497983 */ /* 0x000f220000300800 */
[----:B------:R-:W-:-:S03]  /*a63b0*/  LOP3.LUT R19, R71, 0xffff, RZ, 0xc0, !PT ;  /* 0x0000ffff47137812 */ /* 0x000fc600078ec0ff */
[----:B------:R-:W4:Y:S04]  /*a63c0*/  LDL.LU R71, [R1+0x29e0] ;  /* 0x0029e00001477983 */ /* 0x000f280000300800 */
[----:B------:R-:W4:Y:S04]  /*a63d0*/  LDL.LU R0, [R1+0x2bf4] ;  /* 0x002bf40001007983 */ /* 0x000f280000300800 */
[----:B------:R-:W4:Y:S01]  /*a63e0*/  LDL.LU R7, [R1+0x2bf0] ;  /* 0x002bf00001077983 */ /* 0x000f220000300800 */
[----:B------:R-:W-:Y:S02]  /*a63f0*/  LOP3.LUT R23, R79, 0xffff, RZ, 0xc0, !PT ;  /* 0x0000ffff4f177812 */ /* 0x000fe400078ec0ff */
[----:B-1----:R-:W-:-:S02]  /*a6400*/  LOP3.LUT R16, R8, 0xffff, RZ, 0xc0, !PT ;  /* 0x0000ffff08107812 */ /* 0x002fc400078ec0ff */
[----:B------:R-:W-:Y:S01]  /*a6410*/  SHF.R.U32.HI R24, RZ, 0x8, R23 ;  /* 0x00000008ff187819 */ /* 0x000fe20000011617 */
[----:B------:R-:W4:Y:S01]  /*a6420*/  LDL.LU R8, [R1+0x2bec] ;  /* 0x002bec0001087983 */ /* 0x000f220000300800 */
[--C-:B------:R-:W-:Y:S02]  /*a6430*/  PRMT R25, R23, 0x3340, R19.reuse ;  /* 0x0000334017197816 */ /* 0x100fe40000000013 */
[----:B------:R-:W-:Y:S02]  /*a6440*/  SHF.R.U32.HI R228, RZ, 0x8, R19 ;  /* 0x00000008ffe47819 */ /* 0x000fe40000011613 */
[----:B------:R-:W-:Y:S02]  /*a6450*/  SHF.R.U32.HI R23, RZ, 0x8, R22 ;  /* 0x00000008ff177819 */ /* 0x000fe40000011616 */
[----:B------:R-:W-:Y:S02]  /*a6460*/  PRMT R22, R22, 0x3340, R18 ;  /* 0x0000334016167816 */ /* 0x000fe40000000012 */
[----:B------:R-:W-:-:S02]  /*a6470*/  SHF.R.U32.HI R19, RZ, 0x8, R21 ;  /* 0x00000008ff137819 */ /* 0x000fc40000011615 */
[--C-:B------:R-:W-:Y:S02]  /*a6480*/  PRMT R21, R21, 0x3340, R17.reuse ;  /* 0x0000334015157816 */ /* 0x100fe40000000011 */
[----:B------:R-:W-:Y:S02]  /*a6490*/  SHF.R.U32.HI R222, RZ, 0x8, R17 ;  /* 0x00000008ffde7819 */ /* 0x000fe40000011611 */
[----:B------:R-:W-:Y:S01]  /*a64a0*/  PRMT R17, R20, 0x3340, R16 ;  /* 0x0000334014117816 */ /* 0x000fe20000000010 */
[----:B------:R-:W-:Y:S04]  /*a64b0*/  STL [R1+0x1c4], R25 ;  /* 0x0001c41901007387 */ /* 0x000fe80000100800 */
[----:B------:R-:W-:Y:S01]  /*a64c0*/  STL [R1+0x1c0], R22 ;  /* 0x0001c01601007387 */ /* 0x000fe20000100800 */
[----:B------:R-:W-:-:S03]  /*a64d0*/  LOP3.LUT R228, R228, 0xffff, RZ, 0xc0, !PT ;  /* 0x0000ffffe4e47812 */ /* 0x000fc600078ec0ff */
[----:B------:R-:W-:Y:S04]  /*a64e0*/  STL [R1+0x1b8], R21 ;  /* 0x0001b81501007387 */ /* 0x000fe80000100800 */
[----:B------:R0:W-:Y:S01]  /*a64f0*/  STL [R1+0x1b4], R17 ;  /* 0x0001b41101007387 */ /* 0x0001e20000100800 */
[----:B------:R-:W-:Y:S02]  /*a6500*/  SHF.R.U32.HI R223, RZ, 0x8, R16 ;  /* 0x00000008ffdf7819 */ /* 0x000fe40000011610 */
[----:B------:R-:W-:Y:S02]  /*a6510*/  LOP3.LUT R16, R23, 0xffff, RZ, 0xc0, !PT ;  /* 0x0000ffff17107812 */ /* 0x000fe400078ec0ff */
[----:B0-----:R-:W-:Y:S02]  /*a6520*/  LOP3.LUT R17, R19, 0xffff, RZ, 0xc0, !PT ;  /* 0x0000ffff13117812 */ /* 0x001fe400078ec0ff */
[----:B------:R-:W-:-:S04]  /*a6530*/  LOP3.LUT R19, R24, 0xffff, RZ, 0xc0, !PT ;  /* 0x0000ffff18137812 */ /* 0x000fc800078ec0ff */
[----:B------:R-:W-:Y:S02]  /*a6540*/  PRMT R228, R19, 0x3340, R228 ;  /* 0x0000334013e47816 */ /* 0x000fe400000000e4 */
[----:B------:R-:W-:Y:S02]  /*a6550*/  SHF.R.U32.HI R221, RZ, 0x8, R18 ;  /* 0x00000008ffdd7819 */ /* 0x000fe40000011612 */
[----:B------:R-:W-:Y:S02]  /*a6560*/  SHF.R.U32.HI R18, RZ, 0x8, R20 ;  /* 0x00000008ff127819 */ /* 0x000fe40000011614 */
[----:B--2---:R-:W-:Y:S02]  /*a6570*/  LOP3.LUT R23, R77, 0xffff, RZ, 0xc0, !PT ;  /* 0x0000ffff4d177812 */ /* 0x004fe400078ec0ff */
[----:B---3--:R-:W-:Y:S02]  /*a6580*/  LOP3.LUT R22, R75, 0xffff, RZ, 0xc0, !PT ;  /* 0x0000ffff4b167812 */ /* 0x008fe400078ec0ff */
[----:B----4-:R-:W-:-:S02]  /*a6590*/  LOP3.LUT R21, R73, 0xffff, RZ, 0xc0, !PT ;  /* 0x0000ffff49157812 */ /* 0x010fc400078ec0ff */
[----:B------:R-:W-:Y:S02]  /*a65a0*/  LOP3.LUT R20, R71, 0xffff, RZ, 0xc0, !PT ;  /* 0x0000ffff47147812 */ /* 0x000fe400078ec0ff */
[----:B------:R-:W-:Y:S02]  /*a65b0*/  LOP3.LUT R19, R7, 0xffff, RZ, 0xc0, !PT ;  /* 0x0000ffff07137812 */ /* 0x000fe400078ec0ff */
[----:B------:R-:W2:Y:S04]  /*a65c0*/  LDL.LU R7, [R1+0x2be8] ;  /* 0x002be80001077983 */ /* 0x000ea80000300800 */
[----:B------:R-:W3:Y:S04]  /*a65d0*/  LDL.LU R77, [R1+0x2aac] ;  /* 0x002aac00014d7983 */ /* 0x000ee80000300800 */
[----:B------:R-:W4:Y:S04]  /*a65e0*/  LDL.LU R75, [R1+0x2aa8] ;  /* 0x002aa800014b7983 */ /* 0x000f280000300800 */
[----:B------:R-:W4:Y:S04]  /*a65f0*/  LDL.LU R73, [R1+0x29f4] ;  /* 0x0029f40001497983 */ /* 0x000f280000300800 */
[----:B------:R-:W4:Y:S01]  /*a6600*/  LDL.LU R71, [R1+0x29f0] ;  /* 0x0029f00001477983 */ /* 0x000f220000300800 */
[----:B------:R-:W-:-:S02]  /*a6610*/  LOP3.LUT R18, R18, 0xffff, RZ, 0xc0, !PT ;  /* 0x0000ffff12127812 */ /* 0x000fc400078ec0ff */
[----:B------:R-:W-:Y:S02]  /*a6620*/  LOP3.LUT R223, R223, 0xffff, RZ, 0xc0, !PT ;  /* 0x0000ffffdfdf7812 */ /* 0x000fe400078ec0ff */
[----:B------:R-:W-:Y:S02]  /*a6630*/  LOP3.LUT R222, R222, 0xffff, RZ, 0xc0, !PT ;  /* 0x0000ffffdede7812 */ /* 0x000fe400078ec0ff */
[----:B------:R-:W-:Y:S02]  /*a6640*/  LOP3.LUT R221, R221, 0xffff, RZ, 0xc0, !PT ;  /* 0x0000ffffdddd7812 */ /* 0x000fe400078ec0ff */
[----:B------:R-:W-:Y:S02]  /*a6650*/  PRMT R223, R18, 0x3340, R223 ;  /* 0x0000334012df7816 */ /* 0x000fe400000000df */
[----:B------:R-:W-:Y:S02]  /*a6660*/  PRMT R222, R17, 0x3340, R222 ;  /* 0x0000334011de7816 */ /* 0x000fe400000000de */
[----:B------:R-:W-:-:S02]  /*a6670*/  LOP3.LUT R18, R11, 0xffff, RZ, 0xc0, !PT ;  /* 0x0000ffff0b127812 */ /* 0x000fc400078ec0ff */
[----:B------:R-:W-:Y:S01]  /*a6680*/  PRMT R221, R16, 0x3340, R221 ;  /* 0x0000334010dd7816 */ /* 0x000fe200000000dd */
[----:B------:R-:W4:Y:S01]  /*a6690*/  LDL.LU R11, [R1+0x2be4] ;  /* 0x002be400010b7983 */ /* 0x000f220000300800 */
[----:B------:R-:W-:Y:S02]  /*a66a0*/  LOP3.LUT R17, R3, 0xffff, RZ, 0xc0, !PT ;  /* 0x0000ffff03117812 */ /* 0x000fe400078ec0ff */
[----:B------:R-:W-:Y:S01]  /*a66b0*/  LOP3.LUT R16, R6, 0xffff, RZ, 0xc0, !PT ;  /* 0x0000ffff06107812 */ /* 0x000fe200078ec0ff */
[----:B------:R-:W4:Y:S01]  /*a66c0*/  LDL.LU R3, [R1+0x2be0] ;  /* 0x002be00001037983 */ /* 0x000f220000300800 */
[----:B------:R-:W-:Y:S02]  /*a66d0*/  SHF.R.U32.HI R24, RZ, 0x8, R23 ;  /* 0x00000008ff187819 */ /* 0x000fe40000011617 */
[--C-:B------:R-:W-:Y:S01]  /*a66e0*/  PRMT R25, R23, 0x3340, R19.reuse ;  /* 0x0000334017197816 */ /* 0x100fe20000000013 */
[----:B------:R-:W4:Y:S01]  /*a66f0*/  LDL.LU R6, [R1+0x2bdc] ;  /* 0x002bdc0001067983 */ /* 0x000f220000300800 */
[----:B------:R-:W-:-:S02]  /*a6700*/  SHF.R.U32.HI R213, RZ, 0x8, R19 ;  /* 0x00000008ffd57819 */ /* 0x000fc40000011613 */
[----:B------:R-:W-:Y:S02]  /*a6710*/  SHF.R.U32.HI R23, RZ, 0x8, R22 ;  /* 0x00000008ff177819 */ /* 0x000fe40000011616 */
[----:B------:R-:W-:Y:S02]  /*a6720*/  PRMT R22, R22, 0x3340, R18 ;  /* 0x0000334016167816 */ /* 0x000fe40000000012 */
[----:B------:R-:W-:Y:S02]  /*a6730*/  SHF.R.U32.HI R19, RZ, 0x8, R21 ;  /* 0x00000008ff137819 */ /* 0x000fe40000011615 */
        /* <DEDUP_REMOVED lines=16> */
[----:B------:R-:W2:Y:S01]  /*a6840*/  LDL.LU R7, [R1+0x2bd8] ;  /* 0x002bd80001077983 */ /* 0x000ea20000300800 */
[----:B---3--:R-:W-:-:S03]  /*a6850*/  LOP3.LUT R23, R77, 0xffff, RZ, 0xc0, !PT ;  /* 0x0000ffff4d177812 */ /* 0x008fc600078ec0ff */
[----:B------:R-:W3:Y:S01]  /*a6860*/  LDL.LU R77, [R1+0x2abc] ;  /* 0x002abc00014d7983 */ /* 0x000ee20000300800 */
[----:B----4-:R-:W-:-:S03]  /*a6870*/  LOP3.LUT R22, R75, 0xffff, RZ, 0xc0, !PT ;  /* 0x0000ffff4b167812 */ /* 0x010fc600078ec0ff */
[----:B------:R-:W4:Y:S01]  /*a6880*/  LDL.LU R75, [R1+0x2a38] ;  /* 0x002a3800014b7983 */ /* 0x000f220000300800 */
[----:B------:R-:W-:-:S03]  /*a6890*/  LOP3.LUT R21, R73, 0xffff, RZ, 0xc0, !PT ;  /* 0x0000ffff49157812 */ /* 0x000fc600078ec0ff */
[----:B------:R-:W2:Y:S01]  /*a68a0*/  LDL.LU R73, [R1+0x2a34] ;  /* 0x002a340001497983 */ /* 0x000ea20000300800 */
[----:B------:R-:W-:-:S03]  /*a68b0*/  LOP3.LUT R20, R71, 0xffff, RZ, 0xc0, !PT ;  /* 0x0000ffff47147812 */ /* 0x000fc600078ec0ff */
[----:B------:R-:W2:Y:S01]  /*a68c0*/  LDL.LU R71, [R1+0x2a18] ;  /* 0x002a180001477983 */ /* 0x000ea20000300800 */
[----:B------:R-:W-:Y:S02]  /*a68d0*/  LOP3.LUT R230, R230, 0xffff, RZ, 0xc0, !PT ;  /* 0x0000ffffe6e67812 */ /* 0x000fe400078ec0ff */
[----:B------:R-:W-:Y:S02]  /*a68e0*/  LOP3.LUT R229, R229, 0xffff, RZ, 0xc0, !PT ;  /* 0x0000ffffe5e57812 */ /* 0x000fe400078ec0ff */
[----:B------:R-:W-:Y:S02]  /*a68f0*/  LOP3.LUT R18, R18, 0xffff, RZ, 0xc0, !PT ;  /* 0x0000ffff12127812 */ /* 0x000fe400078ec0ff */
[----:B------:R-:W-:Y:S02]  /*a6900*/  LOP3.LUT R231, R231, 0xffff, RZ, 0xc0, !PT ;  /* 0x0000ffffe7e77812 */ /* 0x000fe400078ec0ff */
[----:B------:R-:W-:Y:S02]  /*a6910*/  PRMT R230, R17, 0x3340, R230 ;  /* 0x0000334011e67816 */ /* 0x000fe400000000e6 */
[----:B------:R-:W-:-:S02]  /*a6920*/  PRMT R229, R16, 0x3340, R229 ;  /* 0x0000334010e57816 */ /* 0x000fc400000000e5 */
[----:B------:R-:W-:Y:S02]  /*a6930*/  LOP3.LUT R17, R4, 0xffff, RZ, 0xc0, !PT ;  /* 0x0000ffff04117812 */ /* 0x000fe400078ec0ff */
[----:B------:R-:W-:Y:S02]  /*a6940*/  LOP3.LUT R16, R5, 0xffff, RZ, 0xc0, !PT ;  /* 0x0000ffff05107812 */ /* 0x000fe400078ec0ff */
[--C-:B------:R-:W-:Y:S02]  /*a6950*/  PRMT R25, R23, 0x3340, R19.reuse ;  /* 0x0000334017197816 */ /* 0x100fe40000000013 */
[----:B------:R-:W-:Y:S02]  /*a6960*/  SHF.R.U32.HI R215, RZ, 0x8, R19 ;  /* 0x00000008ffd77819 */ /* 0x000fe40000011613 */
[----:B------:R-:W-:Y:S02]  /*a6970*/  PRMT R231, R18, 0x3340, R231 ;  /* 0x0000334012e77816 */ /* 0x000fe400000000e7 */
[----:B------:R-:W-:-:S02]  /*a6980*/  SHF.R.U32.HI R19, RZ, 0x8, R21 ;  /* 0x00000008ff137819 */ /* 0x000fc40000011615 */
[----:B------:R-:W-:Y:S02]  /*a6990*/  LOP3.LUT R18, R0, 0xffff, RZ, 0xc0, !PT ;  /* 0x0000ffff00127812 */ /* 0x000fe400078ec0ff */
[--C-:B------:R-:W-:Y:S01]  /*a69a0*/  PRMT R21, R21, 0x3340, R17.reuse ;  /* 0x0000334015157816 */ /* 0x100fe20000000011 */
[----:B------:R-:W2:Y:S01]  /*a69b0*/  LDL.LU R0, [R1+0x2bd4] ;  /* 0x002bd40001007983 */ /* 0x000ea20000300800 */
[----:B------:R-:W-:Y:S02]  /*a69c0*/  SHF.R.U32.HI R219, RZ, 0x8, R17 ;  /* 0x00000008ffdb7819 */ /* 0x000fe40000011611 */
[----:B------:R-:W-:Y:S01]  /*a69d0*/  PRMT R17, R20, 0x3340, R16 ;  /* 0x0000334014117816 */ /* 0x000fe20000000010 */
[----:B------:R-:W2:Y:S01]  /*a69e0*/  LDL.LU R4, [R1+0x2bd0] ;  /* 0x002bd00001047983 */ /* 0x000ea20000300800 */
[----:B------:R-:W-:-:S03]  /*a69f0*/  SHF.R.U32.HI R24, RZ, 0x8, R23 ;  /* 0x00000008ff187819 */ /* 0x000fc60000011617 */
[----:B------:R-:W2:Y:S04]  /*a6a00*/  LDL.LU R5, [R1+0x2bcc] ;  /* 0x002bcc0001057983 */ /* 0x000ea80000300800 */
[----:B------:R-:W-:Y:S01]  /*a6a10*/  STL [R1+0x90], R25 ;  /* 0x0000901901007387 */ /* 0x000fe20000100800 */
[----:B------:R-:W-:-:S03]  /*a6a20*/  LOP3.LUT R215, R215, 0xffff, RZ, 0xc0, !PT ;  /* 0x0000ffffd7d77812 */ /* 0x000fc600078ec0ff */
[----:B------:R-:W-:Y:S01]  /*a6a30*/  STL [R1+0x154], R21 ;  /* 0x0001541501007387 */ /* 0x000fe20000100800 */
[----:B------:R-:W-:-:S03]  /*a6a40*/  SHF.R.U32.HI R23, RZ, 0x8, R22 ;  /* 0x00000008ff177819 */ /* 0x000fc60000011616 */
[----:B------:R0:W-:Y:S01]  /*a6a50*/  STL [R1+0x150], R17 ;  /* 0x0001501101007387 */ /* 0x0001e20000100800 */
[----:B------:R-:W-:Y:S02]  /*a6a60*/  SHF.R.U32.HI R220, RZ, 0x8, R16 ;  /* 0x00000008ffdc7819 */ /* 0x000fe40000011610 */
[----:B------:R-:W-:Y:S02]  /*a6a70*/  LOP3.LUT R16, R23, 0xffff, RZ, 0xc0, !PT ;  /* 0x0000ffff17107812 */ /* 0x000fe400078ec0ff */
[----:B0-----:R-:W-:Y:S02]  /*a6a80*/  LOP3.LUT R17, R19, 0xffff, RZ, 0xc0, !PT ;  /* 0x0000ffff13117812 */ /* 0x001fe400078ec0ff */
[----:B------:R-:W-:Y:S02]  /*a6a90*/  LOP3.LUT R19, R24, 0xffff, RZ, 0xc0, !PT ;  /* 0x0000ffff18137812 */ /* 0x000fe400078ec0ff */
[----:B------:R-:W-:Y:S02]  /*a6aa0*/  PRMT R227, R22, 0x3340, R18 ;  /* 0x0000334016e37816 */ /* 0x000fe40000000012 */
[----:B------:R-:W-:-:S02]  /*a6ab0*/  PRMT R215, R19, 0x3340, R215 ;  /* 0x0000334013d77816 */ /* 0x000fc400000000d7 */
[----:B------:R-:W-:Y:S02]  /*a6ac0*/  LOP3.LUT R19, R8, 0xffff, RZ, 0xc0, !PT ;  /* 0x0000ffff08137812 */ /* 0x000fe400078ec0ff */
[----:B------:R-:W2:Y:S01]  /*a6ad0*/  LDL.LU R8, [R1+0x2bc8] ;  /* 0x002bc80001087983 */ /* 0x000ea20000300800 */
[----:B------:R-:W-:Y:S02]  /*a6ae0*/  SHF.R.U32.HI R214, RZ, 0x8, R18 ;  /* 0x00000008ffd67819 */ /* 0x000fe40000011612 */
[----:B------:R-:W-:Y:S02]  /*a6af0*/  SHF.R.U32.HI R18, RZ, 0x8, R20 ;  /* 0x00000008ff127819 */ /* 0x000fe40000011614 */
[----:B---3--:R-:W-:Y:S02]  /*a6b00*/  LOP3.LUT R23, R77, 0xffff, RZ, 0xc0, !PT ;  /* 0x0000ffff4d177812 */ /* 0x008fe400078ec0ff */
[----:B------:R-:W3:Y:S01]  /*a6b10*/  LDL.LU R77, [R1+0x2a78] ;  /* 0x002a7800014d7983 */ /* 0x000ee20000300800 */
[----:B----4-:R-:W-:-:S03]  /*a6b20*/  LOP3.LUT R22, R75, 0xffff, RZ, 0xc0, !PT ;  /* 0x0000ffff4b167812 */ /* 0x010fc600078ec0ff */
[----:B------:R-:W4:Y:S01]  /*a6b30*/  LDL.LU R75, [R1+0x2a54] ;  /* 0x002a5400014b7983 */ /* 0x000f220000300800 */
[----:B--2---:R-:W-:-:S03]  /*a6b40*/  LOP3.LUT R21, R73, 0xffff, RZ, 0xc0, !PT ;  /* 0x0000ffff49157812 */ /* 0x004fc600078ec0ff */
[----:B------:R-:W2:Y:S01]  /*a6b50*/  LDL.LU R73, [R1+0x2a30] ;  /* 0x002a300001497983 */ /* 0x000ea20000300800 */
[----:B------:R-:W-:-:S03]  /*a6b60*/  LOP3.LUT R20, R71, 0xffff, RZ, 0xc0, !PT ;  /* 0x0000ffff47147812 */ /* 0x000fc600078ec0ff */
[----:B------:R-:W2:Y:S01]  /*a6b70*/  LDL.LU R71, [R1+0x2a14] ;  /* 0x002a140001477983 */ /* 0x000ea20000300800 */
[----:B------:R-:W-:Y:S02]  /*a6b80*/  LOP3.LUT R214, R214, 0xffff, RZ, 0xc0, !PT ;  /* 0x0000ffffd6d67812 */ /* 0x000fe400078ec0ff */
[----:B------:R-:W-:Y:S02]  /*a6b90*/  LOP3.LUT R219, R219, 0xffff, RZ, 0xc0, !PT ;  /* 0x0000ffffdbdb7812 */ /* 0x000fe400078ec0ff */
[----:B------:R-:W-:Y:S02]  /*a6ba0*/  PRMT R214, R16, 0x3340, R214 ;  /* 0x0000334010d67816 */ /* 0x000fe400000000d6 */
[----:B------:R-:W-:Y:S02]  /*a6bb0*/  LOP3.LUT R16, R14, 0xffff, RZ, 0xc0, !PT ;  /* 0x0000ffff0e107812 */ /* 0x000fe400078ec0ff */
[----:B------:R-:W-:Y:S02]  /*a6bc0*/  PRMT R219, R17, 0x3340, R219 ;  /* 0x0000334011db7816 */ /* 0x000fe400000000db */
[----:B------:R-:W-:-:S02]  /*a6bd0*/  LOP3.LUT R17, R9, 0xffff, RZ, 0xc0, !PT ;  /* 0x0000ffff09117812 */ /* 0x000fc400078ec0ff */
[----:B------:R-:W-:Y:S02]  /*a6be0*/  LOP3.LUT R18, R18, 0xffff, RZ, 0xc0, !PT ;  /* 0x0000ffff12127812 */ /* 0x000fe400078ec0ff */
[----:B------:R-:W-:Y:S02]  /*a6bf0*/  LOP3.LUT R220, R220, 0xffff, RZ, 0xc0, !PT ;  /* 0x0000ffffdcdc7812 */ /* 0x000fe400078ec0ff */
[--C-:B------:R-:W-:Y:S02]  /*a6c00*/  PRMT R226, R23, 0x3340, R19.reuse ;  /* 0x0000334017e27816 */ /* 0x100fe40000000013 */
[----:B------:R-:W-:Y:S02]  /*a6c10*/  SHF.R.U32.HI R216, RZ, 0x8, R19 ;  /* 0x00000008ffd87819 */ /* 0x000fe40000011613 */
[----:B------:R-:W-:Y:S02]  /*a6c20*/  SHF.R.U32.HI R19, RZ, 0x8, R20 ;  /* 0x00000008ff137819 */ /* 0x000fe40000011614 */
[----:B------:R-:W-:-:S02]  /*a6c30*/  SHF.R.U32.HI R232, RZ, 0x8, R16 ;  /* 0x00000008ffe87819 */ /* 0x000fc40000011610 */
[--C-:B------:R-:W-:Y:S02]  /*a6c40*/  PRMT R224, R21, 0x3340, R17.reuse ;  /* 0x0000334015e07816 */ /* 0x100fe40000000011 */
[----:B------:R-:W-:Y:S02]  /*a6c50*/  SHF.R.U32.HI R218, RZ, 0x8, R17 ;  /* 0x00000008ffda7819 */ /* 0x000fe40000011611 */
[----:B------:R-:W-:Y:S02]  /*a6c60*/  PRMT R220, R18, 0x3340, R220 ;  /* 0x0000334012dc7816 */ /* 0x000fe400000000dc */
[----:B------:R-:W-:Y:S02]  /*a6c70*/  PRMT R17, R20, 0x3340, R16 ;  /* 0x0000334014117816 */ /* 0x000fe40000000010 */
[----:B------:R-:W-:Y:S02]  /*a6c80*/  LOP3.LUT R18, R2, 0xffff, RZ, 0xc0, !PT ;  /* 0x0000ffff02127812 */ /* 0x000fe400078ec0ff */
[----:B------:R-:W-:Y:S01]  /*a6c90*/  SHF.R.U32.HI R24, RZ, 0x8, R23 ;  /* 0x00000008ff187819 */ /* 0x000fe20000011617 */
[----:B------:R-:W2:Y:S01]  /*a6ca0*/  LDL.LU R2, [R1+0x2bc4] ;  /* 0x002bc40001027983 */ /* 0x000ea20000300800 */
[----:B------:R-:W-:-:S02]  /*a6cb0*/  LOP3.LUT R19, R19, 0xffff, RZ, 0xc0, !PT ;  /* 0x0000ffff13137812 */ /* 0x000fc400078ec0ff */
[----:B------:R-:W-:Y:S01]  /*a6cc0*/  LOP3.LUT R232, R232, 0xffff, RZ, 0xc0, !PT ;  /* 0x0000ffffe8e87812 */ /* 0x000fe200078ec0ff */
[----:B------:R-:W2:Y:S01]  /*a6cd0*/  LDL.LU R9, [R1+0x2bc0] ;  /* 0x002bc00001097983 */ /* 0x000ea20000300800 */
[----:B------:R-:W-:Y:S02]  /*a6ce0*/  SHF.R.U32.HI R23, RZ, 0x8, R22 ;  /* 0x00000008ff177819 */ /* 0x000fe40000011616 */
[----:B------:R-:W-:Y:S01]  /*a6cf0*/  PRMT R232, R19, 0x3340, R232 ;  /* 0x0000334013e87816 */ /* 0x000fe200000000e8 */
[----:B------:R-:W2:Y:S01]  /*a6d00*/  LDL.LU R14, [R1+0x2bbc] ;  /* 0x002bbc00010e7983 */ /* 0x000ea20000300800 */
[----:B------:R-:W-:-:S03]  /*a6d10*/  LOP3.LUT R19, R236, 0xffff, RZ, 0xc0, !PT ;  /* 0x0000ffffec137812 */ /* 0x000fc600078ec0ff */
[----:B------:R0:W-:Y:S01]  /*a6d20*/  STL [R1+0x148], R17 ;  /* 0x0001481101007387 */ /* 0x0001e20000100800 */
[--C-:B------:R-:W-:Y:S02]  /*a6d30*/  PRMT R225, R22, 0x3340, R18.reuse ;  /* 0x0000334016e17816 */ /* 0x100fe40000000012 */
[----:B------:R-:W-:Y:S01]  /*a6d40*/  SHF.R.U32.HI R217, RZ, 0x8, R18 ;  /* 0x00000008ffd97819 */ /* 0x000fe20000011612 */
[----:B------:R-:W2:Y:S01]  /*a6d50*/  LDL.LU R236, [R1+0x2bb8] ;  /* 0x002bb80001ec7983 */ /* 0x000ea20000300800 */
[----:B------:R-:W-:Y:S02]  /*a6d60*/  SHF.R.U32.HI R18, RZ, 0x8, R21 ;  /* 0x00000008ff127819 */ /* 0x000fe40000011615 */
[----:B0-----:R-:W-:Y:S02]  /*a6d70*/  LOP3.LUT R17, R23, 0xffff, RZ, 0xc0, !PT ;  /* 0x0000ffff17117812 */ /* 0x001fe400078ec0ff */
        /* <DEDUP_REMOVED lines=10> */
[----:B------:R-:W-:Y:S02]  /*a6e20*/  LOP3.LUT R217, R217, 0xffff, RZ, 0xc0, !PT ;  /* 0x0000ffffd9d97812 */ /* 0x000fe400078ec0ff */
[----:B------:R-:W-:Y:S02]  /*a6e30*/  PRMT R218, R18, 0x3340, R218 ;  /* 0x0000334012da7816 */ /* 0x000fe400000000da */
[----:B------:R-:W-:Y:S02]  /*a6e40*/  LOP3.LUT R18, R238, 0xffff, RZ, 0xc0, !PT ;  /* 0x0000ffffee127812 */ /* 0x000fe400078ec0ff */
[----:B------:R-:W-:Y:S01]  /*a6e50*/  LOP3.LUT R16, R24, 0xffff, RZ, 0xc0, !PT ;  /* 0x0000ffff18107812 */ /* 0x000fe200078ec0ff */
[----:B------:R-:W2:Y:S01]  /*a6e60*/  LDL.LU R238, [R1+0x2bb4] ;  /* 0x002bb40001ee7983 */ /* 0x000ea20000300800 */
[----:B------:R-:W-:-:S02]  /*a6e70*/  LOP3.LUT R216, R216, 0xffff, RZ, 0xc0, !PT ;  /* 0x0000ffffd8d87812 */ /* 0x000fc400078ec0ff */
[----:B------:R-:W-:Y:S02]  /*a6e80*/  SHF.R.U32.HI R27, RZ, 0x8, R23 ;  /* 0x00000008ff1b7819 */ /* 0x000fe40000011617 */
[----:B------:R-:W-:Y:S02]  /*a6e90*/  PRMT R23, R23, 0x3340, R19 ;  /* 0x0000334017177816 */ /* 0x000fe40000000013 */
[----:B------:R-:W-:Y:S02]  /*a6ea0*/  SHF.R.U32.HI R26, RZ, 0x8, R22 ;  /* 0x00000008ff1a7819 */ /* 0x000fe40000011616 */
[----:B------:R-:W-:Y:S02]  /*a6eb0*/  PRMT R217, R17, 0x3340, R217 ;  /* 0x0000334011d97816 */ /* 0x000fe400000000d9 */
[----:B------:R-:W-:Y:S02]  /*a6ec0*/  PRMT R22, R22, 0x3340, R18 ;  /* 0x0000334016167816 */ /* 0x000fe40000000012 */
[----:B------:R-:W-:-:S02]  /*a6ed0*/  PRMT R216, R16, 0x3340, R216 ;  /* 0x0000334010d87816 */ /* 0x000fc400000000d8 */
[----:B------:R-:W-:Y:S02]  /*a6ee0*/  LOP3.LUT R17, R237, 0xffff, RZ, 0xc0, !PT ;  /* 0x0000ffffed117812 */ /* 0x000fe400078ec0ff */
[----:B------:R-:W2:Y:S01]  /*a6ef0*/  LDL.LU R237, [R1+0x2bb0] ;  /* 0x002bb00001ed7983 */ /* 0x000ea20000300800 */
[----:B------:R-:W-:Y:S02]  /*a6f00*/  LOP3.LUT R16, R15, 0xffff, RZ, 0xc0, !PT ;  /* 0x0000ffff0f107812 */ /* 0x000fe400078ec0ff */
[----:B------:R-:W-:Y:S01]  /*a6f10*/  SHF.R.U32.HI R19, RZ, 0x8, R19 ;  /* 0x00000008ff137819 */ /* 0x000fe20000011613 */
[----:B------:R-:W2:Y:S01]  /*a6f20*/  LDL.LU R15, [R1+0x2bac] ;  /* 0x002bac00010f7983 */ /* 0x000ea20000300800 */
[----:B------:R-:W-:Y:S02]  /*a6f30*/  SHF.R.U32.HI R25, RZ, 0x8, R21 ;  /* 0x00000008ff197819 */ /* 0x000fe40000011615 */
[----:B------:R-:W-:Y:S01]  /*a6f40*/  PRMT R21, R21, 0x3340, R17 ;  /* 0x0000334015157816 */ /* 0x000fe20000000011 */
[----:B------:R0:W-:Y:S01]  /*a6f50*/  STL [R1+0x138], R23 ;  /* 0x0001381701007387 */ /* 0x0001e20000100800 */
[----:B------:R-:W-:-:S02]  /*a6f60*/  SHF.R.U32.HI R24, RZ, 0x8, R20 ;  /* 0x00000008ff187819 */ /* 0x000fc40000011614 */
[----:B------:R-:W-:Y:S01]  /*a6f70*/  PRMT R20, R20, 0x3340, R16 ;  /* 0x0000334014147816 */ /* 0x000fe20000000010 */
[----:B------:R1:W-:Y:S01]  /*a6f80*/  STL [R1+0x14c], R22 ;  /* 0x00014c1601007387 */ /* 0x0003e20000100800 */
[----:B------:R-:W-:Y:S02]  /*a6f90*/  SHF.R.U32.HI R18, RZ, 0x8, R18 ;  /* 0x00000008ff127819 */ /* 0x000fe40000011612 */
[----:B0-----:R-:W-:Y:S02]  /*a6fa0*/  SHF.R.U32.HI R23, RZ, 0x8, R17 ;  /* 0x00000008ff177819 */ /* 0x001fe40000011611 */
[----:B------:R-:W-:Y:S02]  /*a6fb0*/  LOP3.LUT R17, R27, 0xffff, RZ, 0xc0, !PT ;  /* 0x0000ffff1b117812 */ /* 0x000fe400078ec0ff */
[----:B-1----:R-:W-:Y:S02]  /*a6fc0*/  SHF.R.U32.HI R22, RZ, 0x8, R16 ;  /* 0x00000008ff167819 */ /* 0x002fe40000011610 */
[----:B------:R-:W-:Y:S01]  /*a6fd0*/  LOP3.LUT R16, R19, 0xffff, RZ, 0xc0, !PT ;  /* 0x0000ffff13107812 */ /* 0x000fe200078ec0ff */
[----:B------:R0:W-:Y:S01]  /*a6fe0*/  STL [R1+0x168], R21 ;  /* 0x0001681501007387 */ /* 0x0001e20000100800 */
[----:B------:R-:W-:-:S02]  /*a6ff0*/  LOP3.LUT R19, R26, 0xffff, RZ, 0xc0, !PT ;  /* 0x0000ffff1a137812 */ /* 0x000fc400078ec0ff */
[----:B------:R-:W-:Y:S01]  /*a7000*/  LOP3.LUT R18, R18, 0xffff, RZ, 0xc0, !PT ;  /* 0x0000ffff12127812 */ /* 0x000fe200078ec0ff */
[----:B------:R1:W-:Y:S01]  /*a7010*/  STL [R1+0x170], R20 ;  /* 0x0001701401007387 */ /* 0x0003e20000100800 */
[----:B------:R-:W-:Y:S02]  /*a7020*/  PRMT R16, R17, 0x3340, R16 ;  /* 0x0000334011107816 */ /* 0x000fe40000000010 */
[----:B------:R-:W-:Y:S02]  /*a7030*/  LOP3.LUT R22, R22, 0xffff, RZ, 0xc0, !PT ;  /* 0x0000ffff16167812 */ /* 0x000fe400078ec0ff */
[----:B0-----:R-:W-:Y:S02]  /*a7040*/  LOP3.LUT R21, R25, 0xffff, RZ, 0xc0, !PT ;  /* 0x0000ffff19157812 */ /* 0x001fe400078ec0ff */
[----:B-1----:R-:W-:Y:S02]  /*a7050*/  LOP3.LUT R20, R23, 0xffff, RZ, 0xc0, !PT ;  /* 0x0000ffff17147812 */ /* 0x002fe400078ec0ff */
[----:B------:R-:W-:Y:S01]  /*a7060*/  LOP3.LUT R23, R24, 0xffff, RZ, 0xc0, !PT ;  /* 0x0000ffff18177812 */ /* 0x000fe200078ec0ff */
[----:B------:R0:W-:Y:S01]  /*a7070*/  STL [R1+0x4], R16 ;  /* 0x0000041001007387 */ /* 0x0001e20000100800 */
[----:B------:R-:W-:-:S02]  /*a7080*/  PRMT R18, R19, 0x3340, R18 ;  /* 0x0000334013127816 */ /* 0x000fc40000000012 */
[----:B------:R-:W-:-:S03]  /*a7090*/  PRMT R17, R21, 0x3340, R20 ;  /* 0x0000334015117816 */ /* 0x000fc60000000014 */
[----:B------:R1:W-:Y:S01]  /*a70a0*/  STL [R1+0x8], R18 ;  /* 0x0000081201007387 */ /* 0x0003e20000100800 */
[----:B0-----:R-:W-:-:S03]  /*a70b0*/  PRMT R16, R23, 0x3340, R22 ;  /* 0x0000334017107816 */ /* 0x001fc60000000016 */
[----:B------:R0:W-:Y:S01]  /*a70c0*/  STL [R1+0xc], R17 ;  /* 0x00000c1101007387 */ /* 0x0001e20000100800 */
[----:B------:R-:W-:-:S03]  /*a70d0*/  LOP3.LUT R19, R241, 0xffff, RZ, 0xc0, !PT ;  /* 0x0000fffff1137812 */ /* 0x000fc600078ec0ff */
[----:B------:R0:W-:Y:S04]  /*a70e0*/  STL [R1+0x10], R16 ;  /* 0x0000101001007387 */ /* 0x0001e80000100800 */
[----:B------:R-:W2:Y:S01]  /*a70f0*/  LDL.LU R241, [R1+0x2ba8] ;  /* 0x002ba80001f17983 */ /* 0x000ea20000300800 */
[----:B---3--:R-:W-:-:S03]  /*a7100*/  LOP3.LUT R23, R77, 0xffff, RZ, 0xc0, !PT ;  /* 0x0000ffff4d177812 */ /* 0x008fc600078ec0ff */
[----:B------:R-:W3:Y:S01]  /*a7110*/  LDL.LU R77, [R1+0x2a70] ;  /* 0x002a7000014d7983 */ /* 0x000ee20000300800 */
[----:B----4-:R-:W-:-:S03]  /*a7120*/  LOP3.LUT R22, R75, 0xffff, RZ, 0xc0, !PT ;  /* 0x0000ffff4b167812 */ /* 0x010fc600078ec0ff */
[----:B------:R-:W4:Y:S01]  /*a7130*/  LDL.LU R75, [R1+0x2a4c] ;  /* 0x002a4c00014b7983 */ /* 0x000f220000300800 */
[----:B--2---:R-:W-:-:S03]  /*a7140*/  LOP3.LUT R21, R73, 0xffff, RZ, 0xc0, !PT ;  /* 0x0000ffff49157812 */ /* 0x004fc600078ec0ff */
[----:B------:R-:W2:Y:S01]  /*a7150*/  LDL.LU R73, [R1+0x2a28] ;  /* 0x002a280001497983 */ /* 0x000ea20000300800 */
[----:B------:R-:W-:-:S03]  /*a7160*/  LOP3.LUT R20, R71, 0xffff, RZ, 0xc0, !PT ;  /* 0x0000ffff47147812 */ /* 0x000fc600078ec0ff */
[----:B------:R-:W2:Y:S01]  /*a7170*/  LDL.LU R71, [R1+0x2a0c] ;  /* 0x002a0c0001477983 */ /* 0x000ea20000300800 */
[----:B-1----:R-:W-:Y:S02]  /*a7180*/  LOP3.LUT R18, R242, 0xffff, RZ, 0xc0, !PT ;  /* 0x0000fffff2127812 */ /* 0x002fe400078ec0ff */
[----:B------:R-:W-:Y:S01]  /*a7190*/  SHF.R.U32.HI R27, RZ, 0x8, R23 ;  /* 0x00000008ff1b7819 */ /* 0x000fe20000011617 */
[----:B------:R-:W2:Y:S01]  /*a71a0*/  LDL.LU R242, [R1+0x2ba4] ;  /* 0x002ba40001f27983 */ /* 0x000ea20000300800 */
[----:B------:R-:W-:Y:S02]  /*a71b0*/  PRMT R23, R23, 0x3340, R19 ;  /* 0x0000334017177816 */ /* 0x000fe40000000013 */
[----:B------:R-:W-:Y:S02]  /*a71c0*/  SHF.R.U32.HI R26, RZ, 0x8, R22 ;  /* 0x00000008ff1a7819 */ /* 0x000fe40000011616 */
[----:B------:R-:W-:Y:S02]  /*a71d0*/  PRMT R22, R22, 0x3340, R18 ;  /* 0x0000334016167816 */ /* 0x000fe40000000012 */
[----:B0-----:R-:W-:-:S02]  /*a71e0*/  LOP3.LUT R17, R243, 0xffff, RZ, 0xc0, !PT ;  /* 0x0000fffff3117812 */ /* 0x001fc400078ec0ff */
[----:B------:R-:W2:Y:S01]  /*a71f0*/  LDL.LU R243, [R1+0x2ba0] ;  /* 0x002ba00001f37983 */ /* 0x000ea20000300800 */
[----:B------:R-:W-:Y:S02]  /*a7200*/  LOP3.LUT R16, R244, 0xffff, RZ, 0xc0, !PT ;  /* 0x0000fffff4107812 */ /* 0x000fe400078ec0ff */
[----:B------:R-:W-:Y:S01]  /*a7210*/  SHF.R.U32.HI R19, RZ, 0x8, R19 ;  /* 0x00000008ff137819 */ /* 0x000fe20000011613 */
[----:B------:R-:W2:Y:S01]  /*a7220*/  LDL.LU R244, [R1+0x2b9c] ;  /* 0x002b9c0001f47983 */ /* 0x000ea20000300800 */
[----:B------:R-:W-:Y:S02]  /*a7230*/  SHF.R.U32.HI R25, RZ, 0x8, R21 ;  /* 0x00000008ff197819 */ /* 0x000fe40000011615 */
[----:B------:R-:W-:Y:S01]  /*a7240*/  PRMT R21, R21, 0x3340, R17 ;  /* 0x0000334015157816 */ /* 0x000fe20000000011 */
[----:B------:R0:W-:Y:S01]  /*a7250*/  STL [R1+0x16c], R23 ;  /* 0x00016c1701007387 */ /* 0x0001e20000100800 */
[----:B------:R-:W-:Y:S02]  /*a7260*/  SHF.R.U32.HI R24, RZ, 0x8, R20 ;  /* 0x00000008ff187819 */ /* 0x000fe40000011614 */
[----:B------:R-:W-:Y:S01]  /*a7270*/  PRMT R20, R20, 0x3340, R16 ;  /* 0x0000334014147816 */ /* 0x000fe20000000010 */
[----:B------:R1:W-:Y:S01]  /*a7280*/  STL [R1+0x178], R22 ;  /* 0x0001781601007387 */ /* 0x0003e20000100800 */
[----:B------:R-:W-:-:S02]  /*a7290*/  SHF.R.U32.HI R18, RZ, 0x8, R18 ;  /* 0x00000008ff127819 */ /* 0x000fc40000011612 */
[----:B0-----:R-:W-:Y:S02]  /*a72a0*/  SHF.R.U32.HI R23, RZ, 0x8, R17 ;  /* 0x00000008ff177819 */ /* 0x001fe40000011611 */
[----:B------:R-:W-:Y:S02]  /*a72b0*/  LOP3.LUT R17, R27, 0xffff, RZ, 0xc0, !PT ;  /* 0x0000ffff1b117812 */ /* 0x000fe400078ec0ff */
[----:B-1----:R-:W-:Y:S02]  /*a72c0*/  SHF.R.U32.HI R22, RZ, 0x8, R16 ;  /* 0x00000008ff167819 */ /* 0x002fe40000011610 */
[----:B------:R-:W-:Y:S01]  /*a72d0*/  LOP3.LUT R16, R19, 0xffff, RZ, 0xc0, !PT ;  /* 0x0000ffff13107812 */ /* 0x000fe200078ec0ff */
[----:B------:R0:W-:Y:S01]  /*a72e0*/  STL [R1+0x19c], R21 ;  /* 0x00019c1501007387 */ /* 0x0001e20000100800 */
[----:B------:R-:W-:Y:S02]  /*a72f0*/  LOP3.LUT R19, R26, 0xffff, RZ, 0xc0, !PT ;  /* 0x0000ffff1a137812 */ /* 0x000fe400078ec0ff */
[----:B------:R-:W-:Y:S01]  /*a7300*/  LOP3.LUT R18, R18, 0xffff, RZ, 0xc0, !PT ;  /* 0x0000ffff12127812 */ /* 0x000fe200078ec0ff */
[----:B------:R1:W-:Y:S01]  /*a7310*/  STL [R1+0x1a4], R20 ;  /* 0x0001a41401007387 */ /* 0x0003e20000100800 */
[----:B------:R-:W-:-:S02]  /*a7320*/  PRMT R16, R17, 0x3340, R16 ;  /* 0x0000334011107816 */ /* 0x000fc40000000010 */
[----:B------:R-:W-:Y:S02]  /*a7330*/  LOP3.LUT R22, R22, 0xffff, RZ, 0xc0, !PT ;  /* 0x0000ffff16167812 */ /* 0x000fe400078ec0ff */
[----:B0-----:R-:W-:Y:S02]  /*a7340*/  LOP3.LUT R21, R25, 0xffff, RZ, 0xc0, !PT ;  /* 0x0000ffff19157812 */ /* 0x001fe400078ec0ff */
[----:B-1----:R-:W-:Y:S02]  /*a7350*/  LOP3.LUT R20, R23, 0xffff, RZ, 0xc0, !PT ;  /* 0x0000ffff17147812 */ /* 0x002fe400078ec0ff */
[----:B------:R-:W-:Y:S01]  /*a7360*/  LOP3.LUT R23, R24, 0xffff, RZ, 0xc0, !PT ;  /* 0x0000ffff18177812 */ /* 0x000fe200078ec0ff */
[----:B------:R0:W-:Y:S01]  /*a7370*/  STL [R1+0x14], R16 ;  /* 0x0000141001007387 */ /* 0x0001e20000100800 */
[----:B------:R-:W-:Y:S02]  /*a7380*/  PRMT R18, R19, 0x3340, R18 ;  /* 0x0000334013127816 */ /* 0x000fe40000000012 */
        /* <DEDUP_REMOVED lines=16> */
[----:B0-----:R-:W-:Y:S01]  /*a7490*/  LOP3.LUT R17, R10, 0xffff, RZ, 0xc0, !PT ;  /* 0x0000ffff0a117812 */ /* 0x001fe200078ec0ff */
[----:B------:R-:W2:Y:S01]  /*a74a0*/  LDL.LU R249, [R1+0x2b94] ;  /* 0x002b940001f97983 */ /* 0x000ea20000300800 */
[----:B------:R-:W-:Y:S02]  /*a74b0*/  SHF.R.U32.HI R27, RZ, 0x8, R23 ;  /* 0x00000008ff1b7819 */ /* 0x000fe40000011617 */
[----:B------:R-:W-:Y:S01]  /*a74c0*/  LOP3.LUT R16, R250, 0xffff, RZ, 0xc0, !PT ;  /* 0x0000fffffa107812 */ /* 0x000fe200078ec0ff */
[----:B------:R-:W2:Y:S01]  /*a74d0*/  LDL.LU R10, [R1+0x2b90] ;  /* 0x002b9000010a7983 */ /* 0x000ea20000300800 */
[--C-:B------:R-:W-:Y:S02]  /*a74e0*/  PRMT R23, R23, 0x3340, R19.reuse ;  /* 0x0000334017177816 */ /* 0x100fe40000000013 */
[----:B------:R-:W-:Y:S01]  /*a74f0*/  SHF.R.U32.HI R24, RZ, 0x8, R19 ;  /* 0x00000008ff187819 */ /* 0x000fe20000011613 */
[----:B------:R-:W2:Y:S01]  /*a7500*/  LDL.LU R250, [R1+0x2b8c] ;  /* 0x002b8c0001fa7983 */ /* 0x000ea20000300800 */
[----:B------:R-:W-:-:S02]  /*a7510*/  SHF.R.U32.HI R26, RZ, 0x8, R22 ;  /* 0x00000008ff1a7819 */ /* 0x000fc40000011616 */
[--C-:B------:R-:W-:Y:S02]  /*a7520*/  PRMT R22, R22, 0x3340, R18.reuse ;  /* 0x0000334016167816 */ /* 0x100fe40000000012 */
[----:B------:R-:W-:Y:S02]  /*a7530*/  SHF.R.U32.HI R19, RZ, 0x8, R18 ;  /* 0x00000008ff137819 */ /* 0x000fe40000011612 */
[----:B------:R-:W-:Y:S02]  /*a7540*/  SHF.R.U32.HI R25, RZ, 0x8, R21 ;  /* 0x00000008ff197819 */ /* 0x000fe40000011615 */
[--C-:B------:R-:W-:Y:S02]  /*a7550*/  PRMT R21, R21, 0x3340, R17.reuse ;  /* 0x0000334015157816 */ /* 0x100fe40000000011 */
[----:B------:R-:W-:Y:S02]  /*a7560*/  SHF.R.U32.HI R18, RZ, 0x8, R17 ;  /* 0x00000008ff127819 */ /* 0x000fe40000011611 */
[----:B------:R-:W-:-:S02]  /*a7570*/  SHF.R.U32.HI R17, RZ, 0x8, R20 ;  /* 0x00000008ff117819 */ /* 0x000fc40000011614 */
[--C-:B------:R-:W-:Y:S01]  /*a7580*/  PRMT R20, R20, 0x3340, R16.reuse ;  /* 0x0000334014147816 */ /* 0x100fe20000000010 */
[----:B------:R0:W-:Y:S01]  /*a7590*/  STL [R1+0x1a0], R23 ;  /* 0x0001a01701007387 */ /* 0x0001e20000100800 */
[----:B------:R-:W-:-:S03]  /*a75a0*/  SHF.R.U32.HI R16, RZ, 0x8, R16 ;  /* 0x00000008ff107819 */ /* 0x000fc60000011610 */
[----:B------:R1:W-:Y:S01]  /*a75b0*/  STL [R1+0x1bc], R22 ;  /* 0x0001bc1601007387 */ /* 0x0003e20000100800 */
[----:B------:R-:W-:-:S03]  /*a75c0*/  LOP3.LUT R18, R18, 0xffff, RZ, 0xc0, !PT ;  /* 0x0000ffff12127812 */ /* 0x000fc600078ec0ff */
[----:B------:R1:W-:Y:S01]  /*a75d0*/  STL [R1+0x1d0], R21 ;  /* 0x0001d01501007387 */ /* 0x0003e20000100800 */
[----:B0-----:R-:W-:-:S03]  /*a75e0*/  LOP3.LUT R23, R27, 0xffff, RZ, 0xc0, !PT ;  /* 0x0000ffff1b177812 */ /* 0x001fc600078ec0ff */
[----:B------:R0:W-:Y:S01]  /*a75f0*/  STL [R1+0x1d8], R20 ;  /* 0x0001d81401007387 */ /* 0x0001e20000100800 */
[----:B-1----:R-:W-:Y:S02]  /*a7600*/  LOP3.LUT R22, R24, 0xffff, RZ, 0xc0, !PT ;  /* 0x0000ffff18167812 */ /* 0x002fe400078ec0ff */
        /* <DEDUP_REMOVED lines=9> */
[----:B------:R4:W-:Y:S01]  /*a76a0*/  STL [R1+0x24], R22 ;  /* 0x0000241601007387 */ /* 0x0009e20000100800 */
[----:B------:R-:W-:-:S03]  /*a76b0*/  LOP3.LUT R19, R240, 0xffff, RZ, 0xc0, !PT ;  /* 0x0000fffff0137812 */ /* 0x000fc600078ec0ff */
[----:B------:R0:W-:Y:S04]  /*a76c0*/  STL [R1+0x28], R20 ;  /* 0x0000281401007387 */ /* 0x0001e80000100800 */
[----:B------:R1:W-:Y:S04]  /*a76d0*/  STL [R1+0x30], R18 ;  /* 0x0000301201007387 */ /* 0x0003e80000100800 */
        /* <DEDUP_REMOVED lines=8> */
[----:B0-----:R-:W-:-:S03]  /*a7760*/  LOP3.LUT R20, R71, 0xffff, RZ, 0xc0, !PT ;  /* 0x0000ffff47147812 */ /* 0x001fc600078ec0ff */
[----:B------:R-:W2:Y:S01]  /*a7770*/  LDL.LU R71, [R1+0x2a04] ;  /* 0x002a040001477983 */ /* 0x000ea20000300800 */
[----:B-1----:R-:W-:Y:S02]  /*a7780*/  LOP3.LUT R18, R251, 0xffff, RZ, 0xc0, !PT ;  /* 0x0000fffffb127812 */ /* 0x002fe400078ec0ff */
[----:B------:R-:W-:Y:S01]  /*a7790*/  LOP3.LUT R17, R13, 0xffff, RZ, 0xc0, !PT ;  /* 0x0000ffff0d117812 */ /* 0x000fe200078ec0ff */
        /* <DEDUP_REMOVED lines=36> */
[----:B---3--:R-:W-:-:S03]  /*a79e0*/  LOP3.LUT R23, R77, 0xffff, RZ, 0xc0, !PT ;  /* 0x0000ffff4d177812 */ /* 0x008fc600078ec0ff */
[----:B------:R-:W3:Y:S01]  /*a79f0*/  LDL.LU R77, [R1+0x2a64] ;  /* 0x002a6400014d7983 */ /* 0x000ee20000300800 */
[----:B----4-:R-:W-:-:S03]  /*a7a00*/  LOP3.LUT R22, R75, 0xffff, RZ, 0xc0, !PT ;  /* 0x0000ffff4b167812 */ /* 0x010fc600078ec0ff */
[----:B------:R-:W4:Y:S01]  /*a7a10*/  LDL.LU R75, [R1+0x2a40] ;  /* 0x002a4000014b7983 */ /* 0x000f220000300800 */
[----:B--2---:R-:W-:-:S03]  /*a7a20*/  LOP3.LUT R21, R73, 0xffff, RZ, 0xc0, !PT ;  /* 0x0000ffff49157812 */ /* 0x004fc600078ec0ff */
[----:B------:R-:W2:Y:S01]  /*a7a30*/  LDL.LU R73, [R1+0x2a1c] ;  /* 0x002a1c0001497983 */ /* 0x000ea20000300800 */
[----:B0-----:R-:W-:-:S03]  /*a7a40*/  LOP3.LUT R20, R71, 0xffff, RZ, 0xc0, !PT ;  /* 0x0000ffff47147812 */ /* 0x001fc600078ec0ff */
[----:B------:R-:W3:Y:S01]  /*a7a50*/  LDL.LU R71, [R1+0x2a00] ;  /* 0x002a000001477983 */ /* 0x000ee20000300800 */
[----:B------:R-:W-:Y:S02]  /*a7a60*/  LOP3.LUT R19, R46, 0xffff, RZ, 0xc0, !PT ;  /* 0x0000ffff2e137812 */ /* 0x000fe400078ec0ff */
[----:B-1----:R-:W-:Y:S02]  /*a7a70*/  LOP3.LUT R18, R54, 0xffff, RZ, 0xc0, !PT ;  /* 0x0000ffff36127812 */ /* 0x002fe400078ec0ff */
[----:B------:R-:W-:Y:S02]  /*a7a80*/  LOP3.LUT R17, R62, 0xffff, RZ, 0xc0, !PT ;  /* 0x0000ffff3e117812 */ /* 0x000fe400078ec0ff */
[----:B------:R-:W-:Y:S02]  /*a7a90*/  SHF.R.U32.HI R27, RZ, 0x8, R23 ;  /* 0x00000008ff1b7819 */ /* 0x000fe40000011617 */
[----:B------:R-:W-:Y:S02]  /*a7aa0*/  LOP3.LUT R16, R70, 0xffff, RZ, 0xc0, !PT ;  /* 0x0000ffff46107812 */ /* 0x000fe400078ec0ff */
[----:B------:R-:W-:-:S02]  /*a7ab0*/  PRMT R23, R23, 0x3340, R19 ;  /* 0x0000334017177816 */ /* 0x000fc40000000013 */
[----:B------:R-:W-:Y:S02]  /*a7ac0*/  SHF.R.U32.HI R24, RZ, 0x8, R19 ;  /* 0x00000008ff187819 */ /* 0x000fe40000011613 */
[----:B------:R-:W-:Y:S02]  /*a7ad0*/  SHF.R.U32.HI R26, RZ, 0x8, R22 ;  /* 0x00000008ff1a7819 */ /* 0x000fe40000011616 */
[--C-:B------:R-:W-:Y:S02]  /*a7ae0*/  PRMT R22, R22, 0x3340, R18.reuse ;  /* 0x0000334016167816 */ /* 0x100fe40000000012 */
[----:B------:R-:W-:Y:S02]  /*a7af0*/  SHF.R.U32.HI R19, RZ, 0x8, R18 ;  /* 0x00000008ff137819 */ /* 0x000fe40000011612 */
[----:B------:R-:W-:Y:S02]  /*a7b00*/  SHF.R.U32.HI R25, RZ, 0x8, R21 ;  /* 0x00000008ff197819 */ /* 0x000fe40000011615 */
[----:B------:R-:W-:-:S02]  /*a7b10*/  PRMT R21, R21, 0x3340, R17 ;  /* 0x0000334015157816 */ /* 0x000fc40000000011 */
[----:B------:R-:W-:Y:S02]  /*a7b20*/  SHF.R.U32.HI R18, RZ, 0x8, R17 ;  /* 0x00000008ff127819 */ /* 0x000fe40000011611 */
[----:B------:R-:W-:Y:S02]  /*a7b30*/  SHF.R.U32.HI R17, RZ, 0x8, R20 ;  /* 0x00000008ff117819 */ /* 0x000fe40000011614 */
        /* <DEDUP_REMOVED lines=22> */
[----:B----4-:R-:W-:-:S03]  /*a7ca0*/  LOP3.LUT R22, R75, 0xffff, RZ, 0xc0, !PT ;  /* 0x0000ffff4b167812 */ /* 0x010fc600078ec0ff */
[----:B------:R-:W4:Y:S01]  /*a7cb0*/  LDL.LU R75, [R1+0x2a60] ;  /* 0x002a6000014b7983 */ /* 0x000f220000300800 */
[----:B--2---:R-:W-:-:S03]  /*a7cc0*/  LOP3.LUT R21, R73, 0xffff, RZ, 0xc0, !PT ;  /* 0x0000ffff49157812 */ /* 0x004fc600078ec0ff */
[----:B------:R-:W2:Y:S01]  /*a7cd0*/  LDL.LU R73, [R1+0x2a3c] ;  /* 0x002a3c0001497983 */ /* 0x000ea20000300800 */
[----:B---3--:R-:W-:-:S03]  /*a7ce0*/  LOP3.LUT R20, R71, 0xffff, RZ, 0xc0, !PT ;  /* 0x0000ffff47147812 */ /* 0x008fc600078ec0ff */
[----:B------:R-:W3:Y:S01]  /*a7cf0*/  LDL.LU R71, [R1+0x273c] ;  /* 0x00273c0001477983 */ /* 0x000ee20000300800 */
[----:B------:R-:W-:Y:S02]  /*a7d00*/  F2FP.SATFINITE.E4M3.F32.PACK_AB_MERGE_C R86, R87, R86, RZ ;  /* 0x000000565756723e */ /* 0x000fe400048070ff */
[----:B------:R-:W-:Y:S02]  /*a7d10*/  F2FP.SATFINITE.E4M3.F32.PACK_AB_MERGE_C R94, R95, R94, RZ ;  /* 0x0000005e5f5e723e */ /* 0x000fe400048070ff */
[----:B------:R-:W-:Y:S02]  /*a7d20*/  LOP3.LUT R23, R77, 0xffff, RZ, 0xc0, !PT ;  /* 0x0000ffff4d177812 */ /* 0x000fe400078ec0ff */
[----:B------:R-:W-:Y:S02]  /*a7d30*/  F2FP.SATFINITE.E4M3.F32.PACK_AB_MERGE_C R102, R103, R102, RZ ;  /* 0x000000666766723e */ /* 0x000fe400048070ff */
[----:B------:R-:W-:Y:S02]  /*a7d40*/  LOP3.LUT R19, R78, 0xffff, RZ, 0xc0, !PT ;  /* 0x0000ffff4e137812 */ /* 0x000fe400078ec0ff */
[----:B0-----:R-:W-:-:S02]  /*a7d50*/  LOP3.LUT R18, R86, 0xffff, RZ, 0xc0, !PT ;  /* 0x0000ffff56127812 */ /* 0x001fc400078ec0ff */
[----:B------:R-:W-:Y:S02]  /*a7d60*/  LOP3.LUT R17, R94, 0xffff, RZ, 0xc0, !PT ;  /* 0x0000ffff5e117812 */ /* 0x000fe400078ec0ff */
[----:B------:R-:W-:Y:S02]  /*a7d70*/  SHF.R.U32.HI R27, RZ, 0x8, R23 ;  /* 0x00000008ff1b7819 */ /* 0x000fe40000011617 */
[----:B-1----:R-:W-:Y:S02]  /*a7d80*/  LOP3.LUT R16, R102, 0xffff, RZ, 0xc0, !PT ;  /* 0x0000ffff66107812 */ /* 0x002fe400078ec0ff */
[--C-:B------:R-:W-:Y:S02]  /*a7d90*/  PRMT R23, R23, 0x3340, R19.reuse ;  /* 0x0000334017177816 */ /* 0x100fe40000000013 */
[----:B------:R-:W-:Y:S02]  /*a7da0*/  SHF.R.U32.HI R24, RZ, 0x8, R19 ;  /* 0x00000008ff187819 */ /* 0x000fe40000011613 */
        /* <DEDUP_REMOVED lines=17> */
[----:B0-----:R-:W-:Y:S02]  /*a7ec0*/  LOP3.LUT R20, R19, 0xffff, RZ, 0xc0, !PT ;  /* 0x0000ffff13147812 */ /* 0x001fe400078ec0ff */
[----:B------:R-:W-:Y:S02]  /*a7ed0*/  LOP3.LUT R19, R25, 0xffff, RZ, 0xc0, !PT ;  /* 0x0000ffff19137812 */ /* 0x000fe400078ec0ff */
[----:B------:R-:W-:Y:S02]  /*a7ee0*/  PRMT R22, R23, 0x3340, R22 ;  /* 0x0000334017167816 */ /* 0x000fe40000000016 */
[----:B------:R-:W-:-:S02]  /*a7ef0*/  LOP3.LUT R17, R17, 0xffff, RZ, 0xc0, !PT ;  /* 0x0000ffff11117812 */ /* 0x000fc400078ec0ff */
[----:B------:R-:W-:Y:S02]  /*a7f00*/  LOP3.LUT R16, R16, 0xffff, RZ, 0xc0, !PT ;  /* 0x0000ffff10107812 */ /* 0x000fe400078ec0ff */
[----:B------:R-:W-:Y:S02]  /*a7f10*/  PRMT R20, R21, 0x3340, R20 ;  /* 0x0000334015147816 */ /* 0x000fe40000000014 */
[----:B------:R-:W-:Y:S02]  /*a7f20*/  PRMT R18, R19, 0x3340, R18 ;  /* 0x0000334013127816 */ /* 0x000fe40000000012 */
[----:B------:R-:W-:Y:S01]  /*a7f30*/  F2FP.SATFINITE.E4M3.F32.PACK_AB_MERGE_C R110, R111, R110, RZ ;  /* 0x0000006e6f6e723e */ /* 0x000fe200048070ff */
[----:B------:R-:W-:Y:S01]  /*a7f40*/  STL [R1+0x68], R22 ;  /* 0x0000681601007387 */ /* 0x000fe20000100800 */
[----:B------:R-:W-:Y:S02]  /*a7f50*/  PRMT R16, R17, 0x3340, R16 ;  /* 0x0000334011107816 */ /* 0x000fe40000000010 */
[----:B------:R-:W-:Y:S01]  /*a7f60*/  F2FP.SATFINITE.E4M3.F32.PACK_AB_MERGE_C R134, R135, R134, RZ ;  /* 0x000000868786723e */ /* 0x000fe200048070ff */
[----:B------:R0:W-:Y:S01]  /*a7f70*/  STL [R1+0x6c], R20 ;  /* 0x00006c1401007387 */ /* 0x0001e20000100800 */
[----:B------:R-:W-:-:S03]  /*a7f80*/  LOP3.LUT R19, R110, 0xffff, RZ, 0xc0, !PT ;  /* 0x0000ffff6e137812 */ /* 0x000fc600078ec0ff */
[----:B------:R1:W-:Y:S01]  /*a7f90*/  STL [R1+0x78], R18 ;  /* 0x0000781201007387 */ /* 0x0003e20000100800 */
[----:B------:R-:W-:Y:S02]  /*a7fa0*/  LOP3.LUT R17, R127, 0xffff, RZ, 0xc0, !PT ;  /* 0x0000ffff7f117812 */ /* 0x000fe400078ec0ff */
[----:B------:R-:W-:Y:S01]  /*a7fb0*/  SHF.R.U32.HI R24, RZ, 0x8, R19 ;  /* 0x00000008ff187819 */ /* 0x000fe20000011613 */
[----:B------:R1:W-:Y:S01]  /*a7fc0*/  STL [R1+0x88], R16 ;  /* 0x0000881001007387 */ /* 0x0003e20000100800 */
[----:B0-----:R-:W-:-:S03]  /*a7fd0*/  LOP3.LUT R20, R11, 0xffff, RZ, 0xc0, !PT ;  /* 0x0000ffff0b147812 */ /* 0x001fc600078ec0ff */
[----:B------:R-:W3:Y:S01]  /*a7fe0*/  LDL.LU R11, [R1+0x2b78] ;  /* 0x002b7800010b7983 */ /* 0x000ee20000300800 */
[----:B-1----:R-:W-:Y:S02]  /*a7ff0*/  LOP3.LUT R18, R119, 0xffff, RZ, 0xc0, !PT ;  /* 0x0000ffff77127812 */ /* 0x002fe400078ec0ff */
[----:B------:R-:W-:Y:S02]  /*a8000*/  LOP3.LUT R16, R134, 0xffff, RZ, 0xc0, !PT ;  /* 0x0000ffff86107812 */ /* 0x000fe400078ec0ff */
[----:B----4-:R-:W-:Y:S02]  /*a8010*/  LOP3.LUT R23, R75, 0xffff, RZ, 0xc0, !PT ;  /* 0x0000ffff4b177812 */ /* 0x010fe400078ec0ff */
[----:B--2---:R-:W-:Y:S02]  /*a8020*/  LOP3.LUT R22, R73, 0xffff, RZ, 0xc0, !PT ;  /* 0x0000ffff49167812 */ /* 0x004fe400078ec0ff */
[----:B------:R-:W-:Y:S02]  /*a8030*/  SHF.R.U32.HI R27, RZ, 0x8, R23 ;  /* 0x00000008ff1b7819 */ /* 0x000fe40000011617 */
[----:B---3--:R-:W-:-:S02]  /*a8040*/  LOP3.LUT R21, R71, 0xffff, RZ, 0xc0, !PT ;  /* 0x0000ffff47157812 */ /* 0x008fc400078ec0ff */
[----:B------:R-:W-:Y:S02]  /*a8050*/  PRMT R23, R23, 0x3340, R19 ;  /* 0x0000334017177816 */ /* 0x000fe40000000013 */
        /* <DEDUP_REMOVED lines=10> */
[----:B------:R1:W-:Y:S04]  /*a8100*/  STL [R1+0x25c], R22 ;  /* 0x00025c1601007387 */ /* 0x0003e80000100800 */
[----:B------:R2:W-:Y:S01]  /*a8110*/  STL [R1+0x27c], R21 ;  /* 0x00027c1501007387 */ /* 0x0005e20000100800 */
[----:B0-----:R-:W-:-:S03]  /*a8120*/  LOP3.LUT R23, R27, 0xffff, RZ, 0xc0, !PT ;  /* 0x0000ffff1b177812 */ /* 0x001fc600078ec0ff */
[----:B------:R0:W-:Y:S01]  /*a8130*/  STL [R1+0x280], R20 ;  /* 0x0002801401007387 */ /* 0x0001e20000100800 */
[----:B-1----:R-:W-:Y:S02]  /*a8140*/  LOP3.LUT R22, R24, 0xffff, RZ, 0xc0, !PT ;  /* 0x0000ffff18167812 */ /* 0x002fe400078ec0ff */
[----:B------:R-:W-:Y:S02]  /*a8150*/  LOP3.LUT R18, R18, 0xffff, RZ, 0xc0, !PT ;  /* 0x0000ffff12127812 */ /* 0x000fe400078ec0ff */
[----:B--2---:R-:W-:Y:S02]  /*a8160*/  LOP3.LUT R21, R26, 0xffff, RZ, 0xc0, !PT ;  /* 0x0000ffff1a157812 */ /* 0x004fe400078ec0ff */
[----:B0-----:R-:W-:Y:S02]  /*a8170*/  LOP3.LUT R20, R19, 0xffff, RZ, 0xc0, !PT ;  /* 0x0000ffff13147812 */ /* 0x001fe400078ec0ff */
[----:B------:R-:W-:Y:S02]  /*a8180*/  LOP3.LUT R19, R25, 0xffff, RZ, 0xc0, !PT ;  /* 0x0000ffff19137812 */ /* 0x000fe400078ec0ff */
[----:B------:R-:W-:-:S02]  /*a8190*/  LOP3.LUT R17, R17, 0xffff, RZ, 0xc0, !PT ;  /* 0x0000ffff11117812 */ /* 0x000fc400078ec0ff */
[----:B------:R-:W-:Y:S02]  /*a81a0*/  LOP3.LUT R16, R16, 0xffff, RZ, 0xc0, !PT ;  /* 0x0000ffff10107812 */ /* 0x000fe400078ec0ff */
[----:B------:R-:W-:Y:S02]  /*a81b0*/  PRMT R22, R23, 0x3340, R22 ;  /* 0x0000334017167816 */ /* 0x000fe40000000016 */
[----:B------:R-:W-:Y:S02]  /*a81c0*/  PRMT R20, R21, 0x3340, R20 ;  /* 0x0000334015147816 */ /* 0x000fe40000000014 */
[----:B------:R-:W-:Y:S01]  /*a81d0*/  PRMT R19, R19, 0x3340, R18 ;  /* 0x0000334013137816 */ /* 0x000fe20000000012 */
[----:B------:R-:W-:Y:S01]  /*a81e0*/  STL [R1+0x84], R22 ;  /* 0x0000841601007387 */ /* 0x000fe20000100800 */
[----:B------:R-:W-:-:S03]  /*a81f0*/  PRMT R16, R17, 0x3340, R16 ;  /* 0x0000334011107816 */ /* 0x000fc60000000010 */
[----:B------:R-:W-:Y:S04]  /*a8200*/  STL [R1+0x8c], R20 ;  /* 0x00008c1401007387 */ /* 0x000fe80000100800 */
[----:B------:R-:W2:Y:S04]  /*a8210*/  LDL.LU R18, [R1+0x29a0] ;  /* 0x0029a00001127983 */ /* 0x000ea80000300800 */
[----:B------:R-:W-:Y:S04]  /*a8220*/  STL [R1+0xa0], R19 ;  /* 0x0000a01301007387 */ /* 0x000fe80000100800 */
[----:B------:R0:W-:Y:S04]  /*a8230*/  STL [R1+0xb4], R16 ;  /* 0x0000b41001007387 */ /* 0x0001e80000100800 */
[----:B------:R-:W3:Y:S04]  /*a8240*/  LDL.LU R73, [R1+0x284c] ;  /* 0x00284c0001497983 */ /* 0x000ee80000300800 */
[----:B------:R-:W4:Y:S04]  /*a8250*/  LDL.LU R71, [R1+0x2848] ;  /* 0x0028480001477983 */ /* 0x000f280000300800 */
[----:B------:R-:W2:Y:S01]  /*a8260*/  LDL.LU R75, [R1+0x2844] ;  /* 0x00284400014b7983 */ /* 0x000ea20000300800 */
[----:B0-----:R-:W-:-:S05]  /*a8270*/  VIADD R16, R0, 0xf7 ;  /* 0x000000f700107836 */ /* 0x001fca0000000000 */
[----:B------:R-:W-:Y:S02]  /*a8280*/  ISETP.GE.AND P0, PT, R16, UR8, PT ;  /* 0x0000000810007c0c */ /* 0x000fe4000bf06270 */
[----:B------:R-:W-:Y:S01]  /*a8290*/  LOP3.LUT R3, R3, 0xfff7ffff, RZ, 0xc0, !PT ;  /* 0xfff7ffff03037812 */ /* 0x000fe200078ec0ff */
[----:B------:R-:W-:Y:S01]  /*a82a0*/  VIADD R17, R0, 0xf5 ;  /* 0x000000f500117836 */ /* 0x000fe20000000000 */
[----:B------:R-:W-:Y:S01]  /*a82b0*/  ISETP.LT.AND P1, PT, R7, UR6, !P0 ;  /* 0x0000000607007c0c */ /* 0x000fe2000c721270 */
[----:B------:R-:W-:Y:S01]  /*a82c0*/  ULDC UR6, c[0x0][0x228] ;  /* 0x00008a0000067ab9 */ /* 0x000fe20000000800 */
[----:B------:R-:W-:Y:S01]  /*a82d0*/  ISETP.LT.AND P0, PT, R6, UR5, !P0 ;  /* 0x0000000506007c0c */ /* 0x000fe2000c701270 */
[----:B------:R-:W-:Y:S01]  /*a82e0*/  ULDC UR5, c[0x0][0x228] ;  /* 0x00008a0000057ab9 */ /* 0x000fe20000000800 */
[----:B------:R-:W-:Y:S01]  /*a82f0*/  VIADD R16, R0, 0xf3 ;  /* 0x000000f300107836 */ /* 0x000fe20000000000 */
[----:B------:R-:W-:-:S08]  /*a8300*/  ULDC UR8, c[0x0][0x228] ;  /* 0x00008a0000087ab9 */ /* 0x000fd00000000800 */
        /* <DEDUP_REMOVED lines=10> */
[----:B------:R-:W-:-:S09]  /*a83b0*/  ULDC UR5, c[0x0][0x228] ;  /* 0x00008a0000057ab9 */ /* 0x000fd20000000800 */
[----:B------:R-:W-:-:S04]  /*a83c0*/  @P1 LOP3.LUT R3, R3, 0x20000, RZ, 0xfc, !PT ;  /* 0x0002000003031812 */ /* 0x000fc800078efcff */
[----:B------:R-:W-:-:S04]  /*a83d0*/  LOP3.LUT R3, R3, 0xfffeffff, RZ, 0xc0, !PT ;  /* 0xfffeffff03037812 */ /* 0x000fc800078ec0ff */
[----:B------:R-:W-:Y:S02]  /*a83e0*/  @P0 LOP3.LUT R3, R3, 0x10000, RZ, 0xfc, !PT ;  /* 0x0001000003030812 */ /* 0x000fe400078efcff */
[----:B------:R-:W-:Y:S02]  /*a83f0*/  ISETP.GE.AND P0, PT, R16, UR16, PT ;  /* 0x0000001010007c0c */ /* 0x000fe4000bf06270 */
[----:B------:R-:W-:Y:S02]  /*a8400*/  LOP3.LUT R3, R3, 0xffff7fff, RZ, 0xc0, !PT ;  /* 0xffff7fff03037812 */ /* 0x000fe400078ec0ff */
[----:B---3--:R-:W-:Y:S02]  /*a8410*/  R2UR UR20, R73 ;  /* 0x00000000491472ca */ /* 0x008fe400000e0000 */
[----:B----4-:R-:W-:Y:S01]  /*a8420*/  R2UR UR22, R71 ;  /* 0x00000000471672ca */ /* 0x010fe200000e0000 */
[----:B------:R-:W3:Y:S01]  /*a8430*/  LDL.LU R73, [R1+0x2840] ;  /* 0x0028400001497983 */ /* 0x000ee20000300800 */
[----:B------:R-:W-:Y:S01]  /*a8440*/  VIADD R16, R0, 0xef ;  /* 0x000000ef00107836 */ /* 0x000fe20000000000 */
[----:B------:R-:W-:-:S02]  /*a8450*/  ULDC UR16, c[0x0][0x228] ;  /* 0x00008a0000107ab9 */ /* 0x000fc40000000800 */
[----:B------:R-:W4:Y:S01]  /*a8460*/  LDL.LU R71, [R1+0x283c] ;  /* 0x00283c0001477983 */ /* 0x000f220000300800 */
[----:B------:R-:W-:Y:S01]  /*a8470*/  ISETP.LT.AND P1, PT, R7, UR8, !P0 ;  /* 0x0000000807007c0c */ /* 0x000fe2000c721270 */
[----:B------:R-:W-:Y:S01]  /*a8480*/  ULDC UR8, c[0x0][0x228] ;  /* 0x00008a0000087ab9 */ /* 0x000fe20000000800 */
[----:B------:R-:W-:Y:S01]  /*a8490*/  ISETP.LT.AND P0, PT, R6, UR6, !P0 ;  /* 0x0000000606007c0c */ /* 0x000fe2000c701270 */
[----:B------:R-:W-:-:S10]  /*a84a0*/  ULDC UR6, c[0x0][0x228] ;  /* 0x00008a0000067ab9 */ /* 0x000fd40000000800 */
        /* <DEDUP_REMOVED lines=10> */
[----:B--2---:R-:W-:Y:S01]  /*a8550*/  R2UR UR24, R75 ;  /* 0x000000004b1872ca */ /* 0x004fe200000e0000 */
        /* <DEDUP_REMOVED lines=21> */
[----:B------:R-:W-:Y:S01]  /*a86b0*/  R2UR UR34, R11 ;  /* 0x000000000b2272ca */ /* 0x000fe200000e0000 */
[----:B------:R-:W-:Y:S01]  /*a86c0*/  ULDC UR14, c[0x0][0x228] ;  /* 0x00008a00000e7ab9 */ /* 0x000fe20000000800 */
[----:B------:R-:W2:Y:S05]  /*a86d0*/  LDL.LU R11, [R1+0x2b74] ;  /* 0x002b7400010b7983 */ /* 0x000eaa0000300800 */
        /* <DEDUP_REMOVED lines=10> */
[----:B------:R-:W-:Y:S01]  /*a8780*/  R2UR UR22, R12 ;  /* 0x000000000c1672ca */ /* 0x000fe200000e0000 */
[----:B------:R-:W-:Y:S01]  /*a8790*/  ULDC UR24, c[0x0][0x228] ;  /* 0x00008a0000187ab9 */ /* 0x000fe20000000800 */
[----:B------:R-:W2:Y:S07]  /*a87a0*/  LDL.LU R12, [R1+0x2b70] ;  /* 0x002b7000010c7983 */ /* 0x000eae0000300800 */
[----:B------:R-:W-:-:S04]  /*a87b0*/  @P1 LOP3.LUT R3, R3, 0x80, RZ, 0xfc, !PT ;  /* 0x0000008003031812 */ /* 0x000fc800078efcff */
[----:B------:R-:W-:-:S04]  /*a87c0*/  LOP3.LUT R3, R3, 0xffffffbf, RZ, 0xc0, !PT ;  /* 0xffffffbf03037812 */ /* 0x000fc800078ec0ff */
[----:B------:R-:W-:-:S04]  /*a87d0*/  @P0 LOP3.LUT R3, R3, 0x40, RZ, 0xfc, !PT ;  /* 0x0000004003030812 */ /* 0x000fc800078efcff */
[----:B------:R-:W-:Y:S02]  /*a87e0*/  LOP3.LUT R3, R3, 0xffffffdf, RZ, 0xc0, !PT ;  /* 0xffffffdf03037812 */ /* 0x000fe400078ec0ff */
[----:B------:R-:W-:Y:S02]  /*a87f0*/  R2UR UR36, R251 ;  /* 0x00000000fb2472ca */ /* 0x000fe400000e0000 */
[----:B---3--:R-:W-:-:S13]  /*a8800*/  R2UR UR27, R73 ;  /* 0x00000000491b72ca */ /* 0x008fda00000e0000 */
[----:B------:R-:W-:-:S04]  /*a8810*/  ISETP.GE.AND P0, PT, R17, UR27, PT ;  /* 0x0000001b11007c0c */ /* 0x000fc8000bf06270 */
[----:B------:R-:W-:Y:S02]  /*a8820*/  ISETP.LT.AND P1, PT, R7, UR20, !P0 ;  /* 0x0000001407007c0c */ /* 0x000fe4000c721270 */
[----:B----4-:R-:W-:Y:S01]  /*a8830*/  R2UR UR33, R71 ;  /* 0x00000000472172ca */ /* 0x010fe200000e0000 */
[----:B------:R-:W-:Y:S01]  /*a8840*/  VIADD R17, R0, 0xe5 ;  /* 0x000000e500117836 */ /* 0x000fe20000000000 */
[----:B------:R-:W-:Y:S01]  /*a8850*/  ISETP.LT.AND P0, PT, R6, UR6, !P0 ;  /* 0x0000000606007c0c */ /* 0x000fe2000c701270 */
[----:B------:R-:W-:Y:S01]  /*a8860*/  ULDC UR6, c[0x0][0x228] ;  /* 0x00008a0000067ab9 */ /* 0x000fe20000000800 */
[----:B------:R-:W-:Y:S01]  /*a8870*/  R2UR UR27, R13 ;  /* 0x000000000d1b72ca */ /* 0x000fe200000e0000 */
[----:B------:R-:W-:Y:S01]  /*a8880*/  ULDC UR20, c[0x0][0x228] ;  /* 0x00008a0000147ab9 */ /* 0x000fe20000000800 */
[----:B------:R-:W3:Y:S04]  /*a8890*/  LDL.LU R13, [R1+0x2b6c] ;  /* 0x002b6c00010d7983 */ /* 0x000ee80000300800 */
[----:B------:R-:W4:Y:S01]  /*a88a0*/  LDL.LU R251, [R1+0x2b68] ;  /* 0x002b680001fb7983 */ /* 0x000f220000300800 */
        /* <DEDUP_REMOVED lines=11> */
[----:B------:R-:W-:-:S08]  /*a8960*/  ULDC UR5, c[0x0][0x228] ;  /* 0x00008a0000057ab9 */ /* 0x000fd00000000800 */
[----:B------:R-:W-:-:S04]  /*a8970*/  @P1 LOP3.LUT R3, R3, 0x8, RZ, 0xfc, !PT ;  /* 0x0000000803031812 */ /* 0x000fc800078efcff */
[----:B------:R-:W-:-:S04]  /*a8980*/  LOP3.LUT R3, R3, 0xfffffffb, RZ, 0xc0, !PT ;  /* 0xfffffffb03037812 */ /* 0x000fc800078ec0ff */
[----:B------:R-:W-:Y:S02]  /*a8990*/  @P0 LOP3.LUT R3, R3, 0x4, RZ, 0xfc, !PT ;  /* 0x0000000403030812 */ /* 0x000fe400078efcff */
[----:B------:R-:W-:Y:S02]  /*a89a0*/  ISETP.GE.AND P0, PT, R17, UR34, PT ;  /* 0x0000002211007c0c */ /* 0x000fe4000bf06270 */
[----:B------:R-:W-:Y:S02]  /*a89b0*/  R2UR UR34, R240 ;  /* 0x00000000f02272ca */ /* 0x000fe400000e0000 */
[----:B------:R-:W2:Y:S01]  /*a89c0*/  LDL.LU R240, [R1+0x2b64] ;  /* 0x002b640001f07983 */ /* 0x000ea20000300800 */
[----:B------:R-:W-:Y:S02]  /*a89d0*/  ISETP.LT.AND P1, PT, R7, UR14, !P0 ;  /* 0x0000000e07007c0c */ /* 0x000fe4000c721270 */
[----:B------:R-:W-:Y:S01]  /*a89e0*/  LOP3.LUT R3, R3, 0xfffffffd, RZ, 0xc0, !PT ;  /* 0xfffffffd03037812 */ /* 0x000fe200078ec0ff */
[----:B------:R-:W-:Y:S01]  /*a89f0*/  VIADD R17, R0, 0xe1 ;  /* 0x000000e100117836 */ /* 0x000fe20000000000 */
[----:B------:R-:W-:Y:S01]  /*a8a00*/  ISETP.LT.AND P0, PT, R6, UR12, !P0 ;  /* 0x0000000c06007c0c */ /* 0x000fe2000c701270 */
[----:B------:R-:W3:Y:S01]  /*a8a10*/  LDL.LU R250, [R1+0x2b60] ;  /* 0x002b600001fa7983 */ /* 0x000ee20000300800 */
[----:B------:R-:W-:Y:S01]  /*a8a20*/  R2UR UR39, R249 ;  /* 0x00000000f92772ca */ /* 0x000fe200000e0000 */
[----:B------:R-:W-:Y:S01]  /*a8a30*/  ULDC UR12, c[0x0][0x228] ;  /* 0x00008a00000c7ab9 */ /* 0x000fe20000000800 */
[----:B------:R-:W-:Y:S01]  /*a8a40*/  R2UR UR42, R245 ;  /* 0x00000000f52a72ca */ /* 0x000fe200000e0000 */
[----:B------:R-:W4:Y:S01]  /*a8a50*/  LDL.LU R249, [R1+0x2b5c] ;  /* 0x002b5c0001f97983 */ /* 0x000f220000300800 */
[----:B------:R-:W-:Y:S01]  /*a8a60*/  R2UR UR40, R244 ;  /* 0x00000000f42872ca */ /* 0x000fe200000e0000 */
[----:B------:R-:W-:-:S02]  /*a8a70*/  ULDC UR14, c[0x0][0x228] ;  /* 0x00008a00000e7ab9 */ /* 0x000fc40000000800 */
[----:B------:R-:W-:Y:S01]  /*a8a80*/  @P1 LOP3.LUT R3, R3, 0x2, RZ, 0xfc, !PT ;  /* 0x0000000203031812 */ /* 0x000fe200078efcff */
[----:B------:R-:W3:Y:S03]  /*a8a90*/  LDL.LU R245, [R1+0x2b58] ;  /* 0x002b580001f57983 */ /* 0x000ee60000300800 */
[----:B------:R-:W-:Y:S01]  /*a8aa0*/  LOP3.LUT R3, R3, 0xfffffffe, RZ, 0xc0, !PT ;  /* 0xfffffffe03037812 */ /* 0x000fe200078ec0ff */
[----:B------:R-:W4:Y:S03]  /*a8ab0*/  LDL.LU R244, [R1+0x2b54] ;  /* 0x002b540001f47983 */ /* 0x000f260000300800 */
[----:B------:R-:W-:Y:S02]  /*a8ac0*/  @P0 LOP3.LUT R3, R3, 0x1, RZ, 0xfc, !PT ;  /* 0x0000000103030812 */ /* 0x000fe400078efcff */
[----:B------:R-:W-:Y:S01]  /*a8ad0*/  ISETP.GE.AND P0, PT, R16, UR22, PT ;  /* 0x0000001610007c0c */ /* 0x000fe2000bf06270 */
[----:B------:R-:W-:Y:S01]  /*a8ae0*/  VIADD R16, R0, 0xdf ;  /* 0x000000df00107836 */ /* 0x000fe20000000000 */
[----:B------:R-:W-:-:S02]  /*a8af0*/  ULDC UR22, c[0x0][0x228] ;  /* 0x00008a0000167ab9 */ /* 0x000fc40000000800 */
[----:B------:R-:W-:Y:S01]  /*a8b00*/  ISETP.LT.AND P1, PT, R7, UR16, !P0 ;  /* 0x0000001007007c0c */ /* 0x000fe2000c721270 */
[----:B------:R-:W-:Y:S01]  /*a8b10*/  ULDC UR16, c[0x0][0x228] ;  /* 0x00008a0000107ab9 */ /* 0x000fe20000000800 */
[----:B------:R-:W-:Y:S01]  /*a8b20*/  ISETP.LT.AND P0, PT, R6, UR18, !P0 ;  /* 0x0000001206007c0c */ /* 0x000fe2000c701270 */
[----:B------:R-:W-:Y:S01]  /*a8b30*/  ULDC UR18, c[0x0][0x228] ;  /* 0x00008a0000127ab9 */ /* 0x000fe20000000800 */
[----:B--2---:R-:W-:-:S09]  /*a8b40*/  LOP3.LUT R240, R240, 0x7fffffff, RZ, 0xc0, !PT ;  /* 0x7ffffffff0f07812 */ /* 0x004fd200078ec0ff */
        /* <DEDUP_REMOVED lines=44> */
[----:B------:R-:W-:-:S06]  /*a8e10*/  ULDC UR5, c[0x0][0x228] ;  /* 0x00008a0000057ab9 */ /* 0x000fcc0000000800 */
[----:B------:R-:W-:-:S04]  /*a8e20*/  @P1 LOP3.LUT R240, R240, 0x800000, RZ, 0xfc, !PT ;  /* 0x00800000f0f01812 */ /* 0x000fc800078efcff */
[----:B------:R-:W-:-:S04]  /*a8e30*/  LOP3.LUT R240, R240, 0xffbfffff, RZ, 0xc0, !PT ;  /* 0xffbffffff0f07812 */ /* 0x000fc800078ec0ff */
[----:B------:R-:W-:Y:S02]  /*a8e40*/  @P0 LOP3.LUT R240, R240, 0x400000, RZ, 0xfc, !PT ;  /* 0x00400000f0f00812 */ /* 0x000fe400078efcff */
[----:B------:R-:W-:Y:S02]  /*a8e50*/  ISETP.GE.AND P0, PT, R17, UR39, PT ;  /* 0x0000002711007c0c */ /* 0x000fe4000bf06270 */
[----:B------:R-:W-:Y:S02]  /*a8e60*/  R2UR UR39, R242 ;  /* 0x00000000f22772ca */ /* 0x000fe400000e0000 */
[----:B------:R-:W2:Y:S04]  /*a8e70*/  LDL.LU R242, [R1+0x2b4c] ;  /* 0x002b4c0001f27983 */ /* 0x000ea80000300800 */
[----:B------:R-:W2:Y:S01]  /*a8e80*/  LDL.LU R241, [R1+0x2b48] ;  /* 0x002b480001f17983 */ /* 0x000ea20000300800 */
[----:B------:R-:W-:-:S02]  /*a8e90*/  ISETP.LT.AND P1, PT, R7, UR12, !P0 ;  /* 0x0000000c07007c0c */ /* 0x000fc4000c721270 */
[----:B------:R-:W-:Y:S01]  /*a8ea0*/  LOP3.LUT R240, R240, 0xffdfffff, RZ, 0xc0, !PT ;  /* 0xffdffffff0f07812 */ /* 0x000fe200078ec0ff */
[----:B------:R-:W-:Y:S01]  /*a8eb0*/  VIADD R17, R0, 0xd5 ;  /* 0x000000d500117836 */ /* 0x000fe20000000000 */
[----:B------:R-:W-:Y:S01]  /*a8ec0*/  ISETP.LT.AND P0, PT, R6, UR14, !P0 ;  /* 0x0000000e06007c0c */ /* 0x000fe2000c701270 */
[----:B------:R-:W-:Y:S01]  /*a8ed0*/  ULDC UR14, c[0x0][0x228] ;  /* 0x00008a00000e7ab9 */ /* 0x000fe20000000800 */
[----:B------:R-:W-:Y:S01]  /*a8ee0*/  R2UR UR59, R238 ;  /* 0x00000000ee3b72ca */ /* 0x000fe200000e0000 */
[----:B------:R-:W-:Y:S01]  /*a8ef0*/  ULDC UR12, c[0x0][0x228] ;  /* 0x00008a00000c7ab9 */ /* 0x000fe20000000800 */
[----:B------:R-:W-:Y:S02]  /*a8f00*/  R2UR UR58, R236 ;  /* 0x00000000ec3a72ca */ /* 0x000fe400000e0000 */
[----:B------:R-:W-:Y:S02]  /*a8f10*/  R2UR UR60, R14 ;  /* 0x000000000e3c72ca */ /* 0x000fe400000e0000 */
[----:B------:R-:W-:-:S02]  /*a8f20*/  LOP3.LUT R212, R18, 0xf0, RZ, 0xc0, !PT ;  /* 0x000000f012d47812 */ /* 0x000fc400078ec0ff */
[----:B------:R-:W-:Y:S01]  /*a8f30*/  @P1 LOP3.LUT R240, R240, 0x200000, RZ, 0xfc, !PT ;  /* 0x00200000f0f01812 */ /* 0x000fe200078efcff */
[----:B------:R-:W-:Y:S01]  /*a8f40*/  VIADD R19, R0, 0x7e ;  /* 0x0000007e00137836 */ /* 0x000fe20000000000 */
[----:B----4-:R-:W-:Y:S01]  /*a8f50*/  LOP3.LUT R244, R244, 0x7fffffff, RZ, 0xc0, !PT ;  /* 0x7ffffffff4f47812 */ /* 0x010fe200078ec0ff */
[----:B------:R-:W-:Y:S01]  /*a8f60*/  VIADD R20, R0, 0x7d ;  /* 0x0000007d00147836 */ /* 0x000fe20000000000 */
[----:B------:R-:W-:Y:S01]  /*a8f70*/  LOP3.LUT R240, R240, 0xffefffff, RZ, 0xc0, !PT ;  /* 0xffeffffff0f07812 */ /* 0x000fe200078ec0ff */
[C---:B------:R-:W-:Y:S01]  /*a8f80*/  VIADD R21, R0.reuse, 0x7c ;  /* 0x0000007c00157836 */ /* 0x040fe20000000000 */
[----:B---3--:R-:W-:Y:S01]  /*a8f90*/  LOP3.LUT R245, R245, 0x7fffffff, RZ, 0xc0, !PT ;  /* 0x7ffffffff5f57812 */ /* 0x008fe200078ec0ff */
[----:B------:R-:W-:Y:S01]  /*a8fa0*/  VIADD R22, R0, 0x7b ;  /* 0x0000007b00167836 */ /* 0x000fe20000000000 */
[----:B------:R-:W-:Y:S01]  /*a8fb0*/  @P0 LOP3.LUT R240, R240, 0x100000, RZ, 0xfc, !PT ;  /* 0x00100000f0f00812 */ /* 0x000fe200078efcff */
[----:B------:R-:W-:Y:S01]  /*a8fc0*/  VIADD R23, R0, 0x7a ;  /* 0x0000007a00177836 */ /* 0x000fe20000000000 */
[----:B------:R-:W-:Y:S01]  /*a8fd0*/  ISETP.GE.AND P0, PT, R16, UR42, PT ;  /* 0x0000002a10007c0c */ /* 0x000fe2000bf06270 */
[----:B------:R-:W-:Y:S01]  /*a8fe0*/  VIADD R24, R0, 0x79 ;  /* 0x0000007900187836 */ /* 0x000fe20000000000 */
[----:B------:R-:W-:Y:S01]  /*a8ff0*/  LOP3.LUT R240, R240, 0xfff7ffff, RZ, 0xc0, !PT ;  /* 0xfff7fffff0f07812 */ /* 0x000fe200078ec0ff */
[----:B------:R-:W-:Y:S01]  /*a9000*/  VIADD R16, R0, 0xd3 ;  /* 0x000000d300107836 */ /* 0x000fe20000000000 */
[----:B------:R-:W-:Y:S01]  /*a9010*/  ISETP.LT.AND P1, PT, R7, UR18, !P0 ;  /* 0x0000001207007c0c */ /* 0x000fe2000c721270 */
[----:B------:R-:W-:Y:S01]  /*a9020*/  ULDC UR18, c[0x0][0x228] ;  /* 0x00008a0000127ab9 */ /* 0x000fe20000000800 */
[----:B------:R-:W-:Y:S01]  /*a9030*/  ISETP.LT.AND P0, PT, R6, UR16, !P0 ;  /* 0x0000001006007c0c */ /* 0x000fe2000c701270 */
[----:B------:R-:W-:Y:S01]  /*a9040*/  ULDC UR16, c[0x0][0x228] ;  /* 0x00008a0000107ab9 */ /* 0x000fe20000000800 */
[----:B------:R-:W-:Y:S01]  /*a9050*/  ULDC UR42, c[0x0][0x228] ;  /* 0x00008a00002a7ab9 */ /* 0x000fe20000000800 */
[----:B------:R-:W-:-:S02]  /*a9060*/  VIADD R25, R0, 0x78 ;  /* 0x0000007800197836 */ /* 0x000fc40000000000 */
[C---:B------:R-:W-:Y:S02]  /*a9070*/  VIADD R26, R0.reuse, 0x77 ;  /* 0x00000077001a7836 */ /* 0x040fe40000000000 */
[C---:B------:R-:W-:Y:S02]  /*a9080*/  VIADD R27, R0.reuse, 0x76 ;  /* 0x00000076001b7836 */ /* 0x040fe40000000000 */
[C---:B------:R-:W-:Y:S02]  /*a9090*/  VIADD R28, R0.reuse, 0x75 ;  /* 0x00000075001c7836 */ /* 0x040fe40000000000 */
[----:B------:R-:W-:Y:S01]  /*a90a0*/  VIADD R29, R0, 0x74 ;  /* 0x00000074001d7836 */ /* 0x000fe20000000000 */
[----:B------:R-:W-:Y:S01]  /*a90b0*/  @P1 LOP3.LUT R240, R240, 0x80000, RZ, 0xfc, !PT ;  /* 0x00080000f0f01812 */ /* 0x000fe200078efcff */
[C---:B------:R-:W-:Y:S02]  /*a90c0*/  VIADD R30, R0.reuse, 0x73 ;  /* 0x00000073001e7836 */ /* 0x040fe40000000000 */
[----:B------:R-:W-:Y:S01]  /*a90d0*/  VIADD R31, R0, 0x72 ;  /* 0x00000072001f7836 */ /* 0x000fe20000000000 */
[----:B------:R-:W-:-:S02]  /*a90e0*/  LOP3.LUT R240, R240, 0xfffbffff, RZ, 0xc0, !PT ;  /* 0xfffbfffff0f07812 */ /* 0x000fc400078ec0ff */
        /* <DEDUP_REMOVED lines=12> */
[----:B------:R-:W-:Y:S01]  /*a91b0*/  PRMT R120, R45, 0x5410, R120 ;  /* 0x000054102d787816 */ /* 0x000fe20000000078 */
[----:B------:R-:W-:Y:S01]  /*a91c0*/  VIADD R46, R0, 0x63 ;  /* 0x00000063002e7836 */ /* 0x000fe20000000000 */
[----:B------:R-:W-:Y:S02]  /*a91d0*/  @P0 LOP3.LUT R240, R240, 0x40000, RZ, 0xfc, !PT ;  /* 0x00040000f0f00812 */ /* 0x000fe400078efcff */
[----:B------:R-:W-:Y:S02]  /*a91e0*/  PRMT R131, R47, 0x5410, R131 ;  /* 0x000054102f837816 */ /* 0x000fe40000000083 */
[----:B------:R-:W-:Y:S02]  /*a91f0*/  PRMT R130, R48, 0x5410, R130 ;  /* 0x0000541030827816 */ /* 0x000fe40000000082 */
[----:B------:R-:W-:Y:S02]  /*a9200*/  PRMT R125, R49, 0x5410, R125 ;  /* 0x00005410317d7816 */ /* 0x000fe4000000007d */
[----:B------:R-:W-:-:S02]  /*a9210*/  PRMT R124, R50, 0x5410, R124 ;  /* 0x00005410327c7816 */ /* 0x000fc4000000007c */
[----:B------:R-:W-:Y:S02]  /*a9220*/  PRMT R133, R52, 0x5410, R133 ;  /* 0x0000541034857816 */ /* 0x000fe40000000085 */
[----:B------:R-:W-:Y:S01]  /*a9230*/  PRMT R129, R53, 0x5410, R129 ;  /* 0x0000541035817816 */ /* 0x000fe20000000081 */
[----:B------:R-:W-:Y:S01]  /*a9240*/  VIADD R54, R0, 0x5b ;  /* 0x0000005b00367836 */ /* 0x000fe20000000000 */
[----:B------:R-:W-:Y:S02]  /*a9250*/  ISETP.GE.AND P0, PT, R17, UR40, PT ;  /* 0x0000002811007c0c */ /* 0x000fe4000bf06270 */
[----:B------:R-:W-:Y:S02]  /*a9260*/  PRMT R128, R55, 0x5410, R128 ;  /* 0x0000541037807816 */ /* 0x000fe40000000080 */
[----:B------:R-:W-:Y:S01]  /*a9270*/  PRMT R139, R56, 0x5410, R139 ;  /* 0x00005410388b7816 */ /* 0x000fe2000000008b */
[C---:B------:R-:W-:Y:S01]  /*a9280*/  VIADD R97, R0.reuse, 0x58 ;  /* 0x0000005800617836 */ /* 0x040fe20000000000 */
[----:B------:R-:W-:Y:S01]  /*a9290*/  ISETP.LT.AND P1, PT, R7, UR22, !P0 ;  /* 0x0000001607007c0c */ /* 0x000fe2000c721270 */
[----:B------:R-:W-:Y:S01]  /*a92a0*/  VIADD R98, R0, 0x57 ;  /* 0x0000005700627836 */ /* 0x000fe20000000000 */
[----:B------:R-:W-:Y:S01]  /*a92b0*/  ISETP.LT.AND P0, PT, R6, UR27, !P0 ;  /* 0x0000001b06007c0c */ /* 0x000fe2000c701270 */
[----:B------:R-:W-:Y:S01]  /*a92c0*/  VIADD R99, R0, 0x56 ;  /* 0x0000005600637836 */ /* 0x000fe20000000000 */
[----:B------:R-:W-:Y:S01]  /*a92d0*/  LOP3.LUT R240, R240, 0xfffdffff, RZ, 0xc0, !PT ;  /* 0xfffdfffff0f07812 */ /* 0x000fe200078ec0ff */
[----:B------:R-:W-:Y:S01]  /*a92e0*/  VIADD R17, R0, 0xd1 ;  /* 0x000000d100117836 */ /* 0x000fe20000000000 */
[----:B------:R-:W-:Y:S01]  /*a92f0*/  ULDC UR27, c[0x0][0x228] ;  /* 0x00008a00001b7ab9 */ /* 0x000fe20000000800 */
[----:B------:R-:W-:Y:S01]  /*a9300*/  ULDC UR22, c[0x0][0x228] ;  /* 0x00008a0000167ab9 */ /* 0x000fe20000000800 */
[----:B------:R-:W-:Y:S01]  /*a9310*/  ULDC UR40, c[0x0][0x228] ;  /* 0x00008a0000287ab9 */ /* 0x000fe20000000800 */
[----:B------:R-:W-:Y:S01]  /*a9320*/  LOP3.LUT R250, R250, 0x7fffffff, RZ, 0xc0, !PT ;  /* 0x7ffffffffafa7812 */ /* 0x000fe200078ec0ff */
[C---:B------:R-:W-:Y:S01]  /*a9330*/  VIADD R100, R0.reuse, 0x55 ;  /* 0x0000005500647836 */ /* 0x040fe20000000000 */
[----:B------:R-:W-:Y:S01]  /*a9340*/  PRMT R134, R51, 0x5410, R36 ;  /* 0x0000541033867816 */ /* 0x000fe20000000024 */
[----:B------:R-:W-:Y:S01]  /*a9350*/  VIADD R101, R0, 0x54 ;  /* 0x0000005400657836 */ /* 0x000fe20000000000 */
[----:B------:R-:W-:Y:S01]  /*a9360*/  @P1 LOP3.LUT R240, R240, 0x20000, RZ, 0xfc, !PT ;  /* 0x00020000f0f01812 */ /* 0x000fe200078efcff */
[C---:B------:R-:W-:Y:S01]  /*a9370*/  VIADD R102, R0.reuse, 0x53 ;  /* 0x0000005300667836 */ /* 0x040fe20000000000 */
[----:B------:R-:W-:Y:S01]  /*a9380*/  LOP3.LUT R251, R251, 0x7fffffff, RZ, 0xc0, !PT ;  /* 0x7ffffffffbfb7812 */ /* 0x000fe200078ec0ff */
[----:B------:R-:W-:Y:S01]  /*a9390*/  VIADD R103, R0, 0x52 ;  /* 0x0000005200677836 */ /* 0x000fe20000000000 */
[----:B------:R-:W-:Y:S01]  /*a93a0*/  LOP3.LUT R240, R240, 0xfffeffff, RZ, 0xc0, !PT ;  /* 0xfffefffff0f07812 */ /* 0x000fe200078ec0ff */
[----:B------:R-:W-:-:S02]  /*a93b0*/  VIADD R104, R0, 0x51 ;  /* 0x0000005100687836 */ /* 0x000fc40000000000 */
        /* <DEDUP_REMOVED lines=11> */
[----:B------:R-:W-:Y:S01]  /*a9470*/  LOP3.LUT R249, R249, 0x7fffffff, RZ, 0xc0, !PT ;  /* 0x7ffffffff9f97812 */ /* 0x000fe200078ec0ff */
[----:B------:R-:W-:Y:S01]  /*a9480*/  VIADD R108, R0, 0x4d ;  /* 0x0000004d006c7836 */ /* 0x000fe20000000000 */
[----:B------:R-:W3:Y:S07]  /*a9490*/  LDL.LU R238, [R1+0x2b44] ;  /* 0x002b440001ee7983 */ /* 0x000eee0000300800 */
        /* <DEDUP_REMOVED lines=14> */
[----:B------:R-:W-:Y:S02]  /*a9580*/  R2UR UR28, R15 ;  /* 0x000000000f1c72ca */ /* 0x000fe400000e0000 */
[----:B------:R-:W-:Y:S02]  /*a9590*/  LOP3.LUT R240, R240, 0xfffff7ff, RZ, 0xc0, !PT ;  /* 0xfffff7fff0f07812 */ /* 0x000fe400078ec0ff */
[----:B------:R-:W-:Y:S01]  /*a95a0*/  R2UR UR24, R237 ;  /* 0x00000000ed1872ca */ /* 0x000fe200000e0000 */
[----:B------:R-:W-:Y:S01]  /*a95b0*/  VIADD R16, R0, 0xcb ;  /* 0x000000cb00107836 */ /* 0x000fe20000000000 */
[----:B------:R-:W-:Y:S01]  /*a95c0*/  ISETP.LT.AND P1, PT, R7, UR45, !P0 ;  /* 0x0000002d07007c0c */ /* 0x000fe2000c721270 */
[----:B------:R-:W-:Y:S01]  /*a95d0*/  ULDC UR46, c[0x0][0x228] ;  /* 0x00008a00002e7ab9 */ /* 0x000fe20000000800 */
[----:B------:R-:W-:Y:S01]  /*a95e0*/  ISETP.LT.AND P0, PT, R6, UR8, !P0 ;  /* 0x0000000806007c0c */ /* 0x000fe2000c701270 */
[----:B------:R-:W-:Y:S01]  /*a95f0*/  ULDC UR45, c[0x0][0x228] ;  /* 0x00008a00002d7ab9 */ /* 0x000fe20000000800 */
[----:B------:R-:W-:Y:S01]  /*a9600*/  ULDC UR8, c[0x0][0x228] ;  /* 0x00008a0000087ab9 */ /* 0x000fe20000000800 */
[----:B--2---:R-:W-:-:S02]  /*a9610*/  LOP3.LUT R241, R241, 0x7fffffff, RZ, 0xc0, !PT ;  /* 0x7ffffffff1f17812 */ /* 0x004fc400078ec0ff */
[----:B------:R-:W-:Y:S02]  /*a9620*/  LOP3.LUT R242, R242, 0x7fffffff, RZ, 0xc0, !PT ;  /* 0x7ffffffff2f27812 */ /* 0x000fe400078ec0ff */
[----:B------:R-:W-:Y:S01]  /*a9630*/  LOP3.LUT R243, R243, 0x7fffffff, RZ, 0xc0, !PT ;  /* 0x7ffffffff3f37812 */ /* 0x000fe200078ec0ff */
[----:B------:R-:W-:-:S03]  /*a9640*/  VIADD R18, R0, 0x7f ;  /* 0x0000007f00127836 */ /* 0x000fc60000000000 */
[----:B------:R-:W-:Y:S01]  /*a9650*/  @P1 LOP3.LUT R240, R240, 0x800, RZ, 0xfc, !PT ;  /* 0x00000800f0f01812 */ /* 0x000fe200078efcff */
[----:B------:R-:W-:Y:S01]  /*a9660*/  VIADD R32, R0, 0x71 ;  /* 0x0000007100207836 */ /* 0x000fe20000000000 */
[----:B------:R-:W2:Y:S02]  /*a9670*/  LDL.LU R237, [R1+0x2b40] ;  /* 0x002b400001ed7983 */ /* 0x000ea40000300800 */
[----:B------:R-:W-:Y:S01]  /*a9680*/  LOP3.LUT R240, R240, 0xfffffbff, RZ, 0xc0, !PT ;  /* 0xfffffbfff0f07812 */ /* 0x000fe200078ec0ff */
[----:B------:R-:W-:Y:S01]  /*a9690*/  VIADD R33, R0, 0x70 ;  /* 0x0000007000217836 */ /* 0x000fe20000000000 */
[----:B------:R-:W4:Y:S02]  /*a96a0*/  LDL.LU R236, [R1+0x2b3c] ;  /* 0x002b3c0001ec7983 */ /* 0x000f240000300800 */
[----:B------:R-:W-:Y:S02]  /*a96b0*/  @P0 LOP3.LUT R240, R240, 0x400, RZ, 0xfc, !PT ;  /* 0x00000400f0f00812 */ /* 0x000fe400078efcff */
        /* <DEDUP_REMOVED lines=9> */
[C---:B------:R-:W-:Y:S01]  /*a9750*/  VIADD R35, R0.reuse, 0x6e ;  /* 0x0000006e00237836 */ /* 0x040fe20000000000 */
[----:B------:R-:W2:Y:S01]  /*a9760*/  LDL.LU R15, [R1+0x2b38] ;  /* 0x002b3800010f7983 */ /* 0x000ea20000300800 */
[----:B------:R-:W-:-:S02]  /*a9770*/  VIADD R36, R0, 0x6d ;  /* 0x0000006d00247836 */ /* 0x000fc40000000000 */
[----:B------:R-:W-:Y:S01]  /*a9780*/  VIADD R37, R0, 0x6c ;  /* 0x0000006c00257836 */ /* 0x000fe20000000000 */
[----:B------:R-:W4:Y:S03]  /*a9790*/  LDL.LU R14, [R1+0x2b34] ;  /* 0x002b3400010e7983 */ /* 0x000f260000300800 */
[----:B------:R-:W-:Y:S01]  /*a97a0*/  @P1 LOP3.LUT R240, R240, 0x200, RZ, 0xfc, !PT ;  /* 0x00000200f0f01812 */ /* 0x000fe200078efcff */
[C---:B------:R-:W-:Y:S02]  /*a97b0*/  VIADD R38, R0.reuse, 0x6b ;  /* 0x0000006b00267836 */ /* 0x040fe40000000000 */
[----:B------:R-:W-:Y:S01]  /*a97c0*/  VIADD R109, R0, 0x4c ;  /* 0x0000004c006d7836 */ /* 0x000fe20000000000 */
[----:B------:R-:W-:Y:S01]  /*a97d0*/  LOP3.LUT R240, R240, 0xfffffeff, RZ, 0xc0, !PT ;  /* 0xfffffefff0f07812 */ /* 0x000fe200078ec0ff */
[C---:B------:R-:W-:Y:S02]  /*a97e0*/  VIADD R39, R0.reuse, 0x6a ;  /* 0x0000006a00277836 */ /* 0x040fe40000000000 */
        /* <DEDUP_REMOVED lines=20> */
[----:B------:R-:W-:Y:S01]  /*a9930*/  LOP3.LUT R240, R240, 0xffffffbf, RZ, 0xc0, !PT ;  /* 0xffffffbff0f07812 */ /* 0x000fe200078ec0ff */
[----:B------:R-:W-:-:S02]  /*a9940*/  VIADD R44, R0, 0x65 ;  /* 0x00000065002c7836 */ /* 0x000fc40000000000 */
[----:B------:R-:W-:Y:S01]  /*a9950*/  VIADD R154, R0, 0x40 ;  /* 0x00000040009a7836 */ /* 0x000fe20000000000 */
[----:B------:R-:W-:Y:S01]  /*a9960*/  @P0 LOP3.LUT R240, R240, 0x40, RZ, 0xfc, !PT ;  /* 0x00000040f0f00812 */ /* 0x000fe200078efcff */
[C---:B------:R-:W-:Y:S01]  /*a9970*/  VIADD R45, R0.reuse, 0x64 ;  /* 0x00000064002d7836 */ /* 0x040fe20000000000 */
        /* <DEDUP_REMOVED lines=51> */
[----:B------:R-:W-:-:S02]  /*a9cb0*/  VIADD R119, R0, 0x49 ;  /* 0x0000004900777836 */ /* 0x000fc40000000000 */
[C---:B------:R-:W-:Y:S02]  /*a9cc0*/  VIADD R127, R0.reuse, 0x48 ;  /* 0x00000048007f7836 */ /* 0x040fe40000000000 */
[C---:B------:R-:W-:Y:S02]  /*a9cd0*/  VIADD R135, R0.reuse, 0x47 ;  /* 0x0000004700877836 */ /* 0x040fe40000000000 */
[C---:B------:R-:W-:Y:S02]  /*a9ce0*/  VIADD R167, R0.reuse, 0x33 ;  /* 0x0000003300a77836 */ /* 0x040fe40000000000 */
[C---:B------:R-:W-:Y:S02]  /*a9cf0*/  VIADD R168, R0.reuse, 0x32 ;  /* 0x0000003200a87836 */ /* 0x040fe40000000000 */
[----:B------:R-:W-:Y:S01]  /*a9d00*/  VIADD R169, R0, 0x31 ;  /* 0x0000003100a97836 */ /* 0x000fe20000000000 */
[----:B------:R-:W-:Y:S01]  /*a9d10*/  @P1 LOP3.LUT R240, R240, 0x2, RZ, 0xfc, !PT ;  /* 0x00000002f0f01812 */ /* 0x000fe200078efcff */
[----:B------:R-:W-:-:S02]  /*a9d20*/  VIADD R170, R0, 0x30 ;  /* 0x0000003000aa7836 */ /* 0x000fc40000000000 */
[----:B------:R-:W-:Y:S01]  /*a9d30*/  VIADD R171, R0, 0x2f ;  /* 0x0000002f00ab7836 */ /* 0x000fe20000000000 */
[----:B------:R-:W-:Y:S01]  /*a9d40*/  LOP3.LUT R240, R240, 0xfffffffe, RZ, 0xc0, !PT ;  /* 0xfffffffef0f07812 */ /* 0x000fe200078ec0ff */
[C---:B------:R-:W-:Y:S02]  /*a9d50*/  VIADD R172, R0.reuse, 0x2e ;  /* 0x0000002e00ac7836 */ /* 0x040fe40000000000 */
[----:B------:R-:W-:Y:S01]  /*a9d60*/  VIADD R173, R0, 0x2d ;  /* 0x0000002d00ad7836 */ /* 0x000fe20000000000 */
[----:B------:R-:W-:Y:S01]  /*a9d70*/  @P0 LOP3.LUT R240, R240, 0x1, RZ, 0xfc, !PT ;  /* 0x00000001f0f00812 */ /* 0x000fe200078efcff */
[----:B------:R-:W-:Y:S01]  /*a9d80*/  VIADD R174, R0, 0x2c ;  /* 0x0000002c00ae7836 */ /* 0x000fe20000000000 */
[----:B------:R-:W-:Y:S01]  /*a9d90*/  ISETP.GE.AND P0, PT, R16, UR11, PT ;  /* 0x0000000b10007c0c */ /* 0x000fe2000bf06270 */
[C---:B------:R-:W-:Y:S02]  /*a9da0*/  VIADD R175, R0.reuse, 0x2b ;  /* 0x0000002b00af7836 */ /* 0x040fe40000000000 */
[C---:B------:R-:W-:Y:S01]  /*a9db0*/  VIADD R176, R0.reuse, 0x2a ;  /* 0x0000002a00b07836 */ /* 0x040fe20000000000 */
[----:B------:R-:W-:Y:S01]  /*a9dc0*/  ISETP.LT.AND P1, PT, R7, UR12, !P0 ;  /* 0x0000000c07007c0c */ /* 0x000fe2000c721270 */
[----:B------:R-:W-:Y:S01]  /*a9dd0*/  VIADD R177, R0, 0x29 ;  /* 0x0000002900b17836 */ /* 0x000fe20000000000 */
[----:B------:R-:W-:Y:S01]  /*a9de0*/  ISETP.LT.AND P0, PT, R6, UR27, !P0 ;  /* 0x0000001b06007c0c */ /* 0x000fe2000c701270 */
[C---:B------:R-:W-:Y:S01]  /*a9df0*/  VIADD R16, R0.reuse, 0xbf ;  /* 0x000000bf00107836 */ /* 0x040fe20000000000 */
[----:B------:R-:W-:Y:S01]  /*a9e00*/  ULDC UR27, c[0x0][0x228] ;  /* 0x00008a00001b7ab9 */ /* 0x000fe20000000800 */
[----:B------:R-:W-:-:S02]  /*a9e10*/  VIADD R178, R0, 0x28 ;  /* 0x0000002800b27836 */ /* 0x000fc40000000000 */
[C---:B------:R-:W-:Y:S02]  /*a9e20*/  VIADD R179, R0.reuse, 0x27 ;  /* 0x0000002700b37836 */ /* 0x040fe40000000000 */
[C---:B------:R-:W-:Y:S02]  /*a9e30*/  VIADD R180, R0.reuse, 0x26 ;  /* 0x0000002600b47836 */ /* 0x040fe40000000000 */
[C---:B------:R-:W-:Y:S02]  /*a9e40*/  VIADD R181, R0.reuse, 0x25 ;  /* 0x0000002500b57836 */ /* 0x040fe40000000000 */
[C---:B------:R-:W-:Y:S01]  /*a9e50*/  VIADD R182, R0.reuse, 0x24 ;  /* 0x0000002400b67836 */ /* 0x040fe20000000000 */
[----:B------:R-:W-:Y:S01]  /*a9e60*/  @P1 LOP3.LUT R241, R241, 0x80000000, RZ, 0xfc, !PT ;  /* 0x80000000f1f11812 */ /* 0x000fe200078efcff */
[C---:B------:R-:W-:Y:S02]  /*a9e70*/  VIADD R183, R0.reuse, 0x23 ;  /* 0x0000002300b77836 */ /* 0x040fe40000000000 */
[C---:B------:R-:W-:Y:S01]  /*a9e80*/  VIADD R184, R0.reuse, 0x22 ;  /* 0x0000002200b87836 */ /* 0x040fe20000000000 */
[----:B------:R-:W-:Y:S01]  /*a9e90*/  LOP3.LUT R241, R241, 0xbfffffff, RZ, 0xc0, !PT ;  /* 0xbffffffff1f17812 */ /* 0x000fe200078ec0ff */
[----:B------:R-:W-:-:S02]  /*a9ea0*/  VIADD R185, R0, 0x21 ;  /* 0x0000002100b97836 */ /* 0x000fc40000000000 */
[C---:B------:R-:W-:Y:S01]  /*a9eb0*/  VIADD R186, R0.reuse, 0x20 ;  /* 0x0000002000ba7836 */ /* 0x040fe20000000000 */
[----:B------:R-:W-:Y:S01]  /*a9ec0*/  @P0 LOP3.LUT R241, R241, 0x40000000, RZ, 0xfc, !PT ;  /* 0x40000000f1f10812 */ /* 0x000fe200078efcff */
[C---:B------:R-:W-:Y:S01]  /*a9ed0*/  VIADD R187, R0.reuse, 0x1f ;  /* 0x0000001f00bb7836 */ /* 0x040fe20000000000 */
[----:B------:R-:W-:Y:S01]  /*a9ee0*/  ISETP.GE.AND P0, PT, R17, UR10, PT ;  /* 0x0000000a11007c0c */ /* 0x000fe2000bf06270 */
[C---:B------:R-:W-:Y:S02]  /*a9ef0*/  VIADD R188, R0.reuse, 0x1e ;  /* 0x0000001e00bc7836 */ /* 0x040fe40000000000 */
[C---:B------:R-:W-:Y:S01]  /*a9f00*/  VIADD R189, R0.reuse, 0x1d ;  /* 0x0000001d00bd7836 */ /* 0x040fe20000000000 */
[----:B------:R-:W-:Y:S01]  /*a9f10*/  ISETP.LT.AND P1, PT, R7, UR18, !P0 ;  /* 0x0000001207007c0c */ /* 0x000fe2000c721270 */
[----:B------:R-:W-:Y:S01]  /*a9f20*/  VIADD R190, R0, 0x1c ;  /* 0x0000001c00be7836 */ /* 0x000fe20000000000 */
[----:B------:R-:W-:Y:S01]  /*a9f30*/  ISETP.LT.AND P0, PT, R6, UR22, !P0 ;  /* 0x0000001606007c0c */ /* 0x000fe2000c701270 */
[C---:B------:R-:W-:Y:S01]  /*a9f40*/  VIADD R191, R0.reuse, 0x1b ;  /* 0x0000001b00bf7836 */ /* 0x040fe20000000000 */
[----:B------:R-:W-:Y:S01]  /*a9f50*/  LOP3.LUT R241, R241, 0xdfffffff, RZ, 0xc0, !PT ;  /* 0xdffffffff1f17812 */ /* 0x000fe200078ec0ff */
[C---:B------:R-:W-:Y:S01]  /*a9f60*/  VIADD R17, R0.reuse, 0xbd ;  /* 0x000000bd00117836 */ /* 0x040fe20000000000 */
[----:B------:R-:W-:Y:S01]  /*a9f70*/  ULDC UR22, c[0x0][0x228] ;  /* 0x00008a0000167ab9 */ /* 0x000fe20000000800 */
[----:B------:R-:W-:-:S02]  /*a9f80*/  VIADD R192, R0, 0x1a ;  /* 0x0000001a00c07836 */ /* 0x000fc40000000000 */
[C---:B------:R-:W-:Y:S02]  /*a9f90*/  VIADD R193, R0.reuse, 0x19 ;  /* 0x0000001900c17836 */ /* 0x040fe40000000000 */
[C---:B------:R-:W-:Y:S02]  /*a9fa0*/  VIADD R194, R0.reuse, 0x18 ;  /* 0x0000001800c27836 */ /* 0x040fe40000000000 */
[C---:B------:R-:W-:Y:S01]  /*a9fb0*/  VIADD R195, R0.reuse, 0x17 ;  /* 0x0000001700c37836 */ /* 0x040fe20000000000 */
[----:B------:R-:W-:Y:S01]  /*a9fc0*/  @P1 LOP3.LUT R241, R241, 0x20000000, RZ, 0xfc, !PT ;  /* 0x20000000f1f11812 */ /* 0x000fe200078efcff */
[C---:B------:R-:W-:Y:S02]  /*a9fd0*/  VIADD R196, R0.reuse, 0x16 ;  /* 0x0000001600c47836 */ /* 0x040fe40000000000 */
[C---:B------:R-:W-:Y:S01]  /*a9fe0*/  VIADD R197, R0.reuse, 0x15 ;  /* 0x0000001500c57836 */ /* 0x040fe20000000000 */
[----:B------:R-:W-:Y:S01]  /*a9ff0*/  LOP3.LUT R241, R241, 0xefffffff, RZ, 0xc0, !PT ;  /* 0xeffffffff1f17812 */ /* 0x000fe200078ec0ff */
[----:B------:R-:W-:Y:S01]  /*aa000*/  VIADD R198, R0, 0x14 ;  /* 0x0000001400c67836 */ /* 0x000fe20000000000 */
[----:B---3--:R-:W-:Y:S01]  /*aa010*/  LOP3.LUT R238, R238, 0x7fffffff, RZ, 0xc0, !PT ;  /* 0x7fffffffeeee7812 */ /* 0x008fe200078ec0ff */
[C---:B------:R-:W-:Y:S01]  /*aa020*/  VIADD R199, R0.reuse, 0x13 ;  /* 0x0000001300c77836 */ /* 0x040fe20000000000 */
[----:B------:R-:W-:Y:S01]  /*aa030*/  @P0 LOP3.LUT R241, R241, 0x10000000, RZ, 0xfc, !PT ;  /* 0x10000000f1f10812 */ /* 0x000fe200078efcff */
[----:B------:R-:W-:Y:S01]  /*aa040*/  VIADD R200, R0, 0x12 ;  /* 0x0000001200c87836 */ /* 0x000fe20000000000 */
[----:B------:R-:W-:Y:S01]  /*aa050*/  ISETP.GE.AND P0, PT, R16, UR4, PT ;  /* 0x0000000410007c0c */ /* 0x000fe2000bf06270 */
[----:B------:R-:W-:-:S02]  /*aa060*/  VIADD R201, R0, 0x11 ;  /* 0x0000001100c97836 */ /* 0x000fc40000000000 */
        /* <DEDUP_REMOVED lines=8> */
[----:B------:R-:W-:Y:S01]  /*aa0f0*/  ULDC UR34, c[0x0][0x228] ;  /* 0x00008a0000227ab9 */ /* 0x000fe20000000800 */
[----:B------:R-:W-:Y:S01]  /*aa100*/  VIADD R205, R0, 0xd ;  /* 0x0000000d00cd7836 */ /* 0x000fe20000000000 */
[----:B------:R-:W-:Y:S01]  /*aa110*/  LOP3.LUT R2, R2, 0x7fffffff, RZ, 0xc0, !PT ;  /* 0x7fffffff02027812 */ /* 0x000fe200078ec0ff */
[C---:B------:R-:W-:Y:S01]  /*aa120*/  VIADD R206, R0.reuse, 0xc ;  /* 0x0000000c00ce7836 */ /* 0x040fe20000000000 */
[----:B------:R-:W3:Y:S02]  /*aa130*/  LDL.LU R75, [R1+0x2ab0] ;  /* 0x002ab000014b7983 */ /* 0x000ee40000300800 */
[----:B------:R-:W-:Y:S01]  /*aa140*/  @P1 LOP3.LUT R241, R241, 0x8000000, RZ, 0xfc, !PT ;  /* 0x08000000f1f11812 */ /* 0x000fe200078efcff */
[C---:B------:R-:W-:Y:S01]  /*aa150*/  VIADD R207, R0.reuse, 0xb ;  /* 0x0000000b00cf7836 */ /* 0x040fe20000000000 */
[----:B------:R-:W3:Y:S02]  /*aa160*/  LDL.LU R73, [R1+0x2ab4] ;  /* 0x002ab40001497983 */ /* 0x000ee40000300800 */
[----:B------:R-:W-:Y:S01]  /*aa170*/  LOP3.LUT R241, R241, 0xfbffffff, RZ, 0xc0, !PT ;  /* 0xfbfffffff1f17812 */ /* 0x000fe200078ec0ff */
[----:B------:R-:W-:Y:S01]  /*aa180*/  VIADD R208, R0, 0xa ;  /* 0x0000000a00d07836 */ /* 0x000fe20000000000 */
[----:B------:R-:W3:Y:S02]  /*aa190*/  LDL.LU R71, [R1+0x2ab8] ;  /* 0x002ab80001477983 */ /* 0x000ee40000300800 */
[----:B------:R-:W-:-:S02]  /*aa1a0*/  @P0 LOP3.LUT R241, R241, 0x4000000, RZ, 0xfc, !PT ;  /* 0x04000000f1f10812 */ /* 0x000fc400078efcff */
[----:B------:R-:W-:-:S04]  /*aa1b0*/  ISETP.GE.AND P0, PT, R17, UR7, PT ;  /* 0x0000000711007c0c */ /* 0x000fc8000bf06270 */
[----:B------:R-:W-:Y:S02]  /*aa1c0*/  ISETP.LT.AND P2, PT, R7, UR6, !P0 ;  /* 0x0000000607007c0c */ /* 0x000fe4000c741270 */
[----:B------:R-:W-:Y:S01]  /*aa1d0*/  LOP3.LUT R241, R241, 0xfdffffff, RZ, 0xc0, !PT ;  /* 0xfdfffffff1f17812 */ /* 0x000fe200078ec0ff */
[----:B------:R-:W-:Y:S01]  /*aa1e0*/  VIADD R17, R0, 0xb9 ;  /* 0x000000b900117836 */ /* 0x000fe20000000000 */
[----:B------:R-:W-:Y:S01]  /*aa1f0*/  ISETP.LT.AND P1, PT, R6, UR42, !P0 ;  /* 0x0000002a06007c0c */ /* 0x000fe2000c721270 */
[----:B------:R-:W-:Y:S01]  /*aa200*/  ULDC.64 UR6, c[0x0][0x228] ;  /* 0x00008a0000067ab9 */ /* 0x000fe20000000a00 */
[----:B------:R-:W-:-:S07]  /*aa210*/  ISETP.GE.AND P0, PT, R16, UR9, PT ;  /* 0x0000000910007c0c */ /* 0x000fce000bf06270 */
[----:B------:R-:W-:Y:S01]  /*aa220*/  @P2 LOP3.LUT R241, R241, 0x2000000, RZ, 0xfc, !PT ;  /* 0x02000000f1f12812 */ /* 0x000fe200078efcff */
[----:B------:R-:W-:Y:S01]  /*aa230*/  ULDC UR42, c[0x0][0x228] ;  /* 0x00008a00002a7ab9 */ /* 0x000fe20000000800 */
[----:B------:R-:W-:Y:S01]  /*aa240*/  ISETP.LT.AND P2, PT, R7, UR40, !P0 ;  /* 0x0000002807007c0c */ /* 0x000fe2000c741270 */
[----:B------:R-:W-:Y:S01]  /*aa250*/  VIADD R16, R0, 0xb8 ;  /* 0x000000b800107836 */ /* 0x000fe20000000000 */
[----:B------:R-:W-:Y:S01]  /*aa260*/  LOP3.LUT R241, R241, 0xfeffffff, RZ, 0xc0, !PT ;  /* 0xfefffffff1f17812 */ /* 0x000fe200078ec0ff */
[----:B------:R-:W-:-:S03]  /*aa270*/  ULDC UR40, c[0x0][0x228] ;  /* 0x00008a0000287ab9 */ /* 0x000fc60000000800 */
[----:B------:R-:W-:Y:S02]  /*aa280*/  @P1 LOP3.LUT R241, R241, 0x1000000, RZ, 0xfc, !PT ;  /* 0x01000000f1f11812 */ /* 0x000fe400078efcff */
[----:B------:R-:W-:Y:S01]  /*aa290*/  ISETP.LT.AND P1, PT, R6, UR39, !P0 ;  /* 0x0000002706007c0c */ /* 0x000fe2000c721270 */
[----:B------:R-:W-:Y:S01]  /*aa2a0*/  ULDC UR39, c[0x0][0x228] ;  /* 0x00008a0000277ab9 */ /* 0x000fe20000000800 */
[----:B------:R-:W-:-:S04]  /*aa2b0*/  LOP3.LUT R241, R241, 0xff7fffff, RZ, 0xc0, !PT ;  /* 0xff7ffffff1f17812 */ /* 0x000fc800078ec0ff */
[----:B------:R-:W-:Y:S02]  /*aa2c0*/  @P2 LOP3.LUT R241, R241, 0x800000, RZ, 0xfc, !PT ;  /* 0x00800000f1f12812 */ /* 0x000fe400078efcff */
[----:B------:R-:W-:Y:S02]  /*aa2d0*/  ISETP.GE.AND P0, PT, R17, UR13, PT ;  /* 0x0000000d11007c0c */ /* 0x000fe4000bf06270 */
[----:B------:R-:W-:Y:S01]  /*aa2e0*/  LOP3.LUT R241, R241, 0xffbfffff, RZ, 0xc0, !PT ;  /* 0xffbffffff1f17812 */ /* 0x000fe200078ec0ff */
[----:B------:R-:W-:Y:S01]  /*aa2f0*/  VIADD R17, R0, 0xb7 ;  /* 0x000000b700117836 */ /* 0x000fe20000000000 */
[----:B------:R-:W-:Y:S02]  /*aa300*/  ULDC.64 UR12, c[0x0][0x228] ;  /* 0x00008a00000c7ab9 */ /* 0x000fe40000000a00 */
[----:B------:R-:W-:Y:S02]  /*aa310*/  @P1 LOP3.LUT R241, R241, 0x400000, RZ, 0xfc, !PT ;  /* 0x00400000f1f11812 */ /* 0x000fe400078efcff */
[----:B------:R-:W-:Y:S01]  /*aa320*/  ISETP.LT.AND P1, PT, R7, UR46, !P0 ;  /* 0x0000002e07007c0c */ /* 0x000fe2000c721270 */
[----:B------:R-:W-:Y:S01]  /*aa330*/  ULDC UR46, c[0x0][0x228] ;  /* 0x00008a00002e7ab9 */ /* 0x000fe20000000800 */
[----:B------:R-:W-:Y:S01]  /*aa340*/  ISETP.LT.AND P0, PT, R6, UR45, !P0 ;  /* 0x0000002d06007c0c */ /* 0x000fe2000c701270 */
[----:B------:R-:W-:Y:S01]  /*aa350*/  ULDC UR45, c[0x0][0x228] ;  /* 0x00008a00002d7ab9 */ /* 0x000fe20000000800 */
[----:B------:R-:W-:-:S09]  /*aa360*/  LOP3.LUT R241, R241, 0xffdfffff, RZ, 0xc0, !PT ;  /* 0xffdffffff1f17812 */ /* 0x000fd200078ec0ff */
[----:B------:R-:W-:-:S04]  /*aa370*/  @P1 LOP3.LUT R241, R241, 0x200000, RZ, 0xfc, !PT ;  /* 0x00200000f1f11812 */ /* 0x000fc800078efcff */
[----:B------:R-:W-:-:S04]  /*aa380*/  LOP3.LUT R241, R241, 0xffefffff, RZ, 0xc0, !PT ;  /* 0xffeffffff1f17812 */ /* 0x000fc800078ec0ff */
[----:B------:R-:W-:Y:S02]  /*aa390*/  @P0 LOP3.LUT R241, R241, 0x100000, RZ, 0xfc, !PT ;  /* 0x00100000f1f10812 */ /* 0x000fe400078efcff */
[----:B------:R-:W-:-:S04]  /*aa3a0*/  ISETP.GE.AND P0, PT, R16, UR21, PT ;  /* 0x0000001510007c0c */ /* 0x000fc8000bf06270 */
[----:B------:R-:W-:Y:S02]  /*aa3b0*/  ISETP.LT.AND P1, PT, R7, UR6, !P0 ;  /* 0x0000000607007c0c */ /* 0x000fe4000c721270 */
[----:B------:R-:W-:Y:S01]  /*aa3c0*/  ISETP.LT.AND P0, PT, R6, UR8, !P0 ;  /* 0x0000000806007c0c */ /* 0x000fe2000c701270 */
[----:B------:R-:W-:Y:S01]  /*aa3d0*/  ULDC.64 UR8, c[0x0][0x228] ;  /* 0x00008a0000087ab9 */ /* 0x000fe20000000a00 */
        /* <DEDUP_REMOVED lines=10> */
[----:B------:R-:W-:Y:S01]  /*aa480*/  ULDC.64 UR18, c[0x0][0x228] ;  /* 0x00008a0000127ab9 */ /* 0x000fe20000000a00 */
[----:B------:R-:W-:-:S09]  /*aa490*/  ULDC UR36, c[0x0][0x228] ;  /* 0x00008a0000247ab9 */ /* 0x000fd20000000800 */
[----:B------:R-:W-:-:S04]  /*aa4a0*/  @P1 LOP3.LUT R241, R241, 0x20000, RZ, 0xfc, !PT ;  /* 0x00020000f1f11812 */ /* 0x000fc800078efcff */
[----:B------:R-:W-:-:S04]  /*aa4b0*/  LOP3.LUT R241, R241, 0xfffeffff, RZ, 0xc0, !PT ;  /* 0xfffefffff1f17812 */ /* 0x000fc800078ec0ff */
[----:B------:R-:W-:Y:S02]  /*aa4c0*/  @P0 LOP3.LUT R241, R241, 0x10000, RZ, 0xfc, !PT ;  /* 0x00010000f1f10812 */ /* 0x000fe400078efcff */
[----:B------:R-:W-:Y:S01]  /*aa4d0*/  ISETP.GE.AND P0, PT, R16, UR17, PT ;  /* 0x0000001110007c0c */ /* 0x000fe2000bf06270 */
[----:B------:R-:W-:-:S03]  /*aa4e0*/  ULDC.64 UR16, c[0x0][0x228] ;  /* 0x00008a0000107ab9 */ /* 0x000fc60000000a00 */
[----:B------:R-:W-:Y:S02]  /*aa4f0*/  ISETP.LT.AND P1, PT, R7, UR12, !P0 ;  /* 0x0000000c07007c0c */ /* 0x000fe4000c721270 */
[----:B------:R-:W-:Y:S02]  /*aa500*/  ISETP.LT.AND P0, PT, R6, UR30, !P0 ;  /* 0x0000001e06007c0c */ /* 0x000fe4000c701270 */
[----:B------:R-:W-:Y:S01]  /*aa510*/  LOP3.LUT R241, R241, 0xffff7fff, RZ, 0xc0, !PT ;  /* 0xffff7ffff1f17812 */ /* 0x000fe200078ec0ff */
[----:B------:R-:W-:Y:S01]  /*aa520*/  VIADD R16, R0, 0xb4 ;  /* 0x000000b400107836 */ /* 0x000fe20000000000 */
[----:B------:R-:W-:-:S07]  /*aa530*/  ULDC UR30, c[0x0][0x228] ;  /* 0x00008a00001e7ab9 */ /* 0x000fce0000000800 */
        /* <DEDUP_REMOVED lines=29> */
[----:B------:R-:W-:-:S10]  /*aa710*/  ULDC.64 UR20, c[0x0][0x228] ;  /* 0x00008a0000147ab9 */ /* 0x000fd40000000a00 */
        /* <DEDUP_REMOVED lines=46> */
[----:B------:R-:W-:Y:S01]  /*aaa00*/  ISETP.LT.AND P0, PT, R6, UR54, !P0 ;  /* 0x0000003606007c0c */ /* 0x000fe2000c701270 */
[----:B------:R-:W-:Y:S01]  /*aaa10*/  VIADD R16, R0, 0xac ;  /* 0x000000ac00107836 */ /* 0x000fe20000000000 */
        /* <DEDUP_REMOVED lines=68> */
[----:B------:R-:W-:Y:S01]  /*aae60*/  ULDC UR39, c[0x0][0x228] ;  /* 0x00008a0000277ab9 */ /* 0x000fe20000000800 */
[----:B------:R-:W-:-:S09]  /*aae70*/  LOP3.LUT R242, R242, 0xfffdffff, RZ, 0xc0, !PT ;  /* 0xfffdfffff2f27812 */ /* 0x000fd200078ec0ff */
[----:B------:R-:W-:-:S04]  /*aae80*/  @P1 LOP3.LUT R242, R242, 0x20000, RZ, 0xfc, !PT ;  /* 0x00020000f2f21812 */ /* 0x000fc800078efcff */
[----:B------:R-:W-:-:S04]  /*aae90*/  LOP3.LUT R242, R242, 0xfffeffff, RZ, 0xc0, !PT ;  /* 0xfffefffff2f27812 */ /* 0x000fc800078ec0ff */
[----:B------:R-:W-:Y:S02]  /*aaea0*/  @P0 LOP3.LUT R242, R242, 0x10000, RZ, 0xfc, !PT ;  /* 0x00010000f2f20812 */ /* 0x000fe400078efcff */
[----:B------:R-:W-:Y:S01]  /*aaeb0*/  ISETP.GE.AND P0, PT, R16, UR19, PT ;  /* 0x0000001310007c0c */ /* 0x000fe2000bf06270 */
[----:B------:R-:W-:Y:S01]  /*aaec0*/  VIADD R17, R0, 0xa5 ;  /* 0x000000a500117836 */ /* 0x000fe20000000000 */
[----:B------:R-:W-:Y:S01]  /*aaed0*/  LOP3.LUT R242, R242, 0xffff7fff, RZ, 0xc0, !PT ;  /* 0xffff7ffff2f27812 */ /* 0x000fe200078ec0ff */
[----:B------:R-:W-:Y:S01]  /*aaee0*/  ULDC.64 UR18, c[0x0][0x228] ;  /* 0x00008a0000127ab9 */ /* 0x000fe20000000a00 */
        /* <DEDUP_REMOVED lines=78> */
[----:B------:R-:W-:Y:S02]  /*ab3d0*/  ULDC.64 UR20, c[0x0][0x228] ;  /* 0x00008a0000147ab9 */ /* 0x000fe40000000a00 */
[----:B------:R-:W-:Y:S02]  /*ab3e0*/  ISETP.LT.AND P1, PT, R7, UR18, !P0 ;  /* 0x0000001207007c0c */ /* 0x000fe4000c721270 */
[----:B------:R-:W-:Y:S01]  /*ab3f0*/  ISETP.LT.AND P0, PT, R6, UR51, !P0 ;  /* 0x0000003306007c0c */ /* 0x000fe2000c701270 */
[----:B------:R-:W-:-:S10]  /*ab400*/  ULDC UR51, c[0x0][0x228] ;  /* 0x00008a0000337ab9 */ /* 0x000fd40000000800 */
        /* <DEDUP_REMOVED lines=316> */
[----:B------:R-:W-:-:S10]  /*ac7d0*/  ULDC UR59, c[0x0][0x228] ;  /* 0x00008a00003b7ab9 */ /* 0x000fd40000000800 */
        /* <DEDUP_REMOVED lines=570> */
[----:B----4-:R-:W-:-:S09]  /*aeb80*/  LOP3.LUT R14, R14, 0x7fffffff, RZ, 0xc0, !PT ;  /* 0x7fffffff0e0e7812 */ /* 0x010fd200078ec0ff */
        /* <DEDUP_REMOVED lines=118> */
[----:B------:R-:W-:Y:S01]  /*af2f0*/  ISETP.LT.AND P1, PT, R7, UR12, !P0 ;  /* 0x0000000c07007c0c */ /* 0x000fe2000c721270 */
[----:B------:R-:W-:Y:S01]  /*af300*/  ULDC UR12, c[0x0][0x228] ;  /* 0x00008a00000c7ab9 */ /* 0x000fe20000000800 */
[----:B------:R-:W-:Y:S01]  /*af310*/  ISETP.LT.AND P0, PT, R6, UR16, !P0 ;  /* 0x0000001006007c0c */ /* 0x000fe2000c701270 */
[----:B------:R-:W-:Y:S01]  /*af320*/  ULDC.64 UR16, c[0x0][0x228] ;  /* 0x00008a0000107ab9 */ /* 0x000fe20000000a00 */
        /* <DEDUP_REMOVED lines=9> */
[----:B--2---:R-:W-:Y:S02]  /*af3c0*/  LOP3.LUT R15, R15, 0x7fffffff, RZ, 0xc0, !PT ;  /* 0x7fffffff0f0f7812 */ /* 0x004fe400078ec0ff */
[----:B------:R-:W-:-:S09]  /*af3d0*/  LOP3.LUT R14, R14, 0xfffffffd, RZ, 0xc0, !PT ;  /* 0xfffffffd0e0e7812 */ /* 0x000fd200078ec0ff */
[----:B------:R-:W-:Y:S02]  /*af3e0*/  @P0 LOP3.LUT R15, R15, 0x80000000, RZ, 0xfc, !PT ;  /* 0x800000000f0f0812 */ /* 0x000fe400078efcff */
[----:B------:R-:W-:Y:S02]  /*af3f0*/  ISETP.GE.AND P0, PT, R171, UR19, PT ;  /* 0x00000013ab007c0c */ /* 0x000fe4000bf06270 */
[----:B------:R-:W-:Y:S02]  /*af400*/  @P1 LOP3.LUT R14, R14, 0x2, RZ, 0xfc, !PT ;  /* 0x000000020e0e1812 */ /* 0x000fe400078efcff */
        /* <DEDUP_REMOVED lines=43> */
[----:B------:R-:W-:Y:S02]  /*af6c0*/  LOP3.LUT R15, R15, 0xfffff7ff, RZ, 0xc0, !PT ;  /* 0xfffff7ff0f0f7812 */ /* 0x000fe400078ec0ff */
[----:B------:R-:W-:Y:S01]  /*af6d0*/  ISETP.GE.AND P0, PT, R177, UR15, PT ;  /* 0x0000000fb1007c0c */ /* 0x000fe2000bf06270 */
[----:B------:R-:W-:-:S06]  /*af6e0*/  ULDC.64 UR14, c[0x0][0x228] ;  /* 0x00008a00000e7ab9 */ /* 0x000fcc0000000a00 */
[----:B------:R-:W-:-:S04]  /*af6f0*/  @P2 LOP3.LUT R15, R15, 0x800, RZ, 0xfc, !PT ;  /* 0x000008000f0f2812 */ /* 0x000fc800078efcff */
[----:B------:R-:W-:-:S04]  /*af700*/  LOP3.LUT R15, R15, 0xfffffdff, RZ, 0xc0, !PT ;  /* 0xfffffdff0f0f7812 */ /* 0x000fc800078ec0ff */
[----:B------:R-:W-:Y:S02]  /*af710*/  @P1 LOP3.LUT R15, R15, 0x200, RZ, 0xfc, !PT ;  /* 0x000002000f0f1812 */ /* 0x000fe400078efcff */
[----:B------:R-:W-:Y:S02]  /*af720*/  ISETP.LT.AND P1, PT, R7, UR16, !P0 ;  /* 0x0000001007007c0c */ /* 0x000fe4000c721270 */
[----:B------:R-:W-:Y:S01]  /*af730*/  ISETP.LT.AND P0, PT, R6, UR60, !P0 ;  /* 0x0000003c06007c0c */ /* 0x000fe2000c701270 */
[----:B------:R-:W-:Y:S01]  /*af740*/  VIADD R209, R0, 0x9 ;  /* 0x0000000900d17836 */ /* 0x000fe20000000000 */
[----:B------:R-:W-:Y:S01]  /*af750*/  LOP3.LUT R15, R15, 0xfffffeff, RZ, 0xc0, !PT ;  /* 0xfffffeff0f0f7812 */ /* 0x000fe200078ec0ff */
[----:B------:R-:W-:-:S08]  /*af760*/  ULDC UR60, c[0x0][0x228] ;  /* 0x00008a00003c7ab9 */ /* 0x000fd00000000800 */
        /* <DEDUP_REMOVED lines=19> */
[----:B------:R-:W-:Y:S01]  /*af8a0*/  ULDC UR58, c[0x0][0x228] ;  /* 0x00008a00003a7ab9 */ /* 0x000fe20000000800 */
[----:B------:R-:W-:-:S09]  /*af8b0*/  LOP3.LUT R15, R15, 0xfffffffd, RZ, 0xc0, !PT ;  /* 0xfffffffd0f0f7812 */ /* 0x000fd200078ec0ff */
[----:B------:R-:W-:Y:S02]  /*af8c0*/  @P0 LOP3.LUT R236, R236, 0x80000000, RZ, 0xfc, !PT ;  /* 0x80000000ecec0812 */ /* 0x000fe400078efcff */
[----:B------:R-:W-:Y:S01]  /*af8d0*/  ISETP.GE.AND P0, PT, R180, UR7, PT ;  /* 0x00000007b4007c0c */ /* 0x000fe2000bf06270 */
[----:B------:R-:W-:-:S03]  /*af8e0*/  ULDC.64 UR6, c[0x0][0x228] ;  /* 0x00008a0000067ab9 */ /* 0x000fc60000000a00 */
[----:B------:R-:W-:Y:S02]  /*af8f0*/  ISETP.LT.AND P2, PT, R7, UR20, !P0 ;  /* 0x0000001407007c0c */ /* 0x000fe4000c741270 */
[----:B------:R-:W-:Y:S02]  /*af900*/  @P1 LOP3.LUT R15, R15, 0x2, RZ, 0xfc, !PT ;  /* 0x000000020f0f1812 */ /* 0x000fe400078efcff */
[----:B------:R-:W-:Y:S01]  /*af910*/  ISETP.LT.AND P1, PT, R6, UR57, !P0 ;  /* 0x0000003906007c0c */ /* 0x000fe2000c721270 */
[----:B------:R-:W-:Y:S01]  /*af920*/  ULDC UR57, c[0x0][0x228] ;  /* 0x00008a0000397ab9 */ /* 0x000fe20000000800 */
[----:B------:R-:W-:Y:S02]  /*af930*/  LOP3.LUT R236, R236, 0xdfffffff, RZ, 0xc0, !PT ;  /* 0xdfffffffecec7812 */ /* 0x000fe400078ec0ff */
[----:B------:R-:W-:Y:S01]  /*af940*/  ISETP.GE.AND P0, PT, R181, UR9, PT ;  /* 0x00000009b5007c0c */ /* 0x000fe2000bf06270 */
[----:B------:R-:W-:-:S04]  /*af950*/  ULDC.64 UR8, c[0x0][0x228] ;  /* 0x00008a0000087ab9 */ /* 0x000fc80000000a00 */
[----:B------:R-:W-:Y:S02]  /*af960*/  @P2 LOP3.LUT R236, R236, 0x20000000, RZ, 0xfc, !PT ;  /* 0x20000000ecec2812 */ /* 0x000fe400078efcff */
[----:B------:R-:W-:Y:S02]  /*af970*/  ISETP.LT.AND P2, PT, R7, UR6, !P0 ;  /* 0x0000000607007c0c */ /* 0x000fe4000c741270 */
[----:B------:R-:W-:-:S04]  /*af980*/  LOP3.LUT R236, R236, 0xf7ffffff, RZ, 0xc0, !PT ;  /* 0xf7ffffffecec7812 */ /* 0x000fc800078ec0ff */
[----:B------:R-:W-:Y:S02]  /*af990*/  @P1 LOP3.LUT R236, R236, 0x8000000, RZ, 0xfc, !PT ;  /* 0x08000000ecec1812 */ /* 0x000fe400078efcff */
[----:B------:R-:W-:Y:S02]  /*af9a0*/  ISETP.LT.AND P1, PT, R6, UR54, !P0 ;  /* 0x0000003606007c0c */ /* 0x000fe4000c721270 */
[----:B------:R-:W-:Y:S01]  /*af9b0*/  LOP3.LUT R237, R237, 0x7fffffff, RZ, 0xc0, !PT ;  /* 0x7fffffffeded7812 */ /* 0x000fe200078ec0ff */
[----:B------:R-:W-:Y:S01]  /*af9c0*/  VIADD R96, R0, 0x159 ;  /* 0x0000015900607836 */ /* 0x000fe20000000000 */
[----:B------:R-:W-:Y:S01]  /*af9d0*/  LOP3.LUT R236, R236, 0xfdffffff, RZ, 0xc0, !PT ;  /* 0xfdffffffecec7812 */ /* 0x000fe200078ec0ff */
[----:B------:R-:W-:Y:S01]  /*af9e0*/  VIADD R94, R0, 0x15b ;  /* 0x0000015b005e7836 */ /* 0x000fe20000000000 */
[----:B------:R-:W-:Y:S01]  /*af9f0*/  ISETP.GE.AND P0, PT, R182, UR13, PT ;  /* 0x0000000db6007c0c */ /* 0x000fe2000bf06270 */
[----:B------:R-:W-:Y:S01]  /*afa00*/  ULDC.64 UR12, c[0x0][0x228] ;  /* 0x00008a00000c7ab9 */ /* 0x000fe20000000a00 */
[----:B------:R-:W-:Y:S01]  /*afa10*/  @P2 LOP3.LUT R236, R236, 0x2000000, RZ, 0xfc, !PT ;  /* 0x02000000ecec2812 */ /* 0x000fe200078efcff */
[C---:B------:R-:W-:Y:S01]  /*afa20*/  VIADD R93, R0.reuse, 0x15c ;  /* 0x0000015c005d7836 */ /* 0x040fe20000000000 */
[----:B------:R-:W-:Y:S01]  /*afa30*/  ISETP.LT.AND P2, PT, R7, UR8, !P0 ;  /* 0x0000000807007c0c */ /* 0x000fe2000c741270 */
[----:B------:R-:W-:Y:S01]  /*afa40*/  VIADD R92, R0, 0x15d ;  /* 0x0000015d005c7836 */ /* 0x000fe20000000000 */
[----:B------:R-:W-:Y:S01]  /*afa50*/  LOP3.LUT R236, R236, 0xff7fffff, RZ, 0xc0, !PT ;  /* 0xff7fffffecec7812 */ /* 0x000fe200078ec0ff */
[----:B------:R-:W-:-:S02]  /*afa60*/  VIADD R91, R0, 0x15e ;  /* 0x0000015e005b7836 */ /* 0x000fc40000000000 */
[----:B------:R-:W-:Y:S01]  /*afa70*/  VIADD R90, R0, 0x15f ;  /* 0x0000015f005a7836 */ /* 0x000fe20000000000 */
[----:B------:R-:W-:Y:S01]  /*afa80*/  @P1 LOP3.LUT R236, R236, 0x800000, RZ, 0xfc, !PT ;  /* 0x00800000ecec1812 */ /* 0x000fe200078efcff */
[----:B------:R-:W-:Y:S01]  /*afa90*/  VIADD R89, R0, 0x160 ;  /* 0x0000016000597836 */ /* 0x000fe20000000000 */
[----:B------:R-:W-:Y:S01]  /*afaa0*/  ISETP.LT.AND P1, PT, R6, UR52, !P0 ;  /* 0x0000003406007c0c */ /* 0x000fe2000c721270 */
[----:B------:R-:W-:Y:S01]  /*afab0*/  VIADD R88, R0, 0x161 ;  /* 0x0000016100587836 */ /* 0x000fe20000000000 */
[----:B------:R-:W-:Y:S01]  /*afac0*/  LOP3.LUT R236, R236, 0xffdfffff, RZ, 0xc0, !PT ;  /* 0xffdfffffecec7812 */ /* 0x000fe200078ec0ff */
[----:B------:R-:W-:Y:S01]  /*afad0*/  VIADD R87, R0, 0x162 ;  /* 0x0000016200577836 */ /* 0x000fe20000000000 */
[----:B------:R-:W-:Y:S01]  /*afae0*/  ISETP.GE.AND P0, PT, R183, UR17, PT ;  /* 0x00000011b7007c0c */ /* 0x000fe2000bf06270 */
[----:B------:R-:W-:Y:S01]  /*afaf0*/  ULDC.64 UR16, c[0x0][0x228] ;  /* 0x00008a0000107ab9 */ /* 0x000fe20000000a00 */
[----:B------:R-:W-:Y:S01]  /*afb00*/  @P2 LOP3.LUT R236, R236, 0x200000, RZ, 0xfc, !PT ;  /* 0x00200000ecec2812 */ /* 0x000fe200078efcff */
[C---:B------:R-:W-:Y:S01]  /*afb10*/  VIADD R86, R0.reuse, 0x163 ;  /* 0x0000016300567836 */ /* 0x040fe20000000000 */
[C---:B------:R-:W-:Y:S01]  /*afb20*/  ISETP.LT.AND P2, PT, R7.reuse, UR12, !P0 ;  /* 0x0000000c07007c0c */ /* 0x040fe2000c741270 */
[----:B------:R-:W-:Y:S01]  /*afb30*/  VIADD R85, R0, 0x164 ;  /* 0x0000016400557836 */ /* 0x000fe20000000000 */
[----:B------:R-:W-:Y:S01]  /*afb40*/  LOP3.LUT R236, R236, 0xfff7ffff, RZ, 0xc0, !PT ;  /* 0xfff7ffffecec7812 */ /* 0x000fe200078ec0ff */
[----:B------:R-:W-:Y:S01]  /*afb50*/  VIADD R95, R0, 0x15a ;  /* 0x0000015a005f7836 */ /* 0x000fe20000000000 */
[----:B------:R-:W-:Y:S01]  /*afb60*/  ISETP.GE.AND P3, PT, R92, UR41, PT ;  /* 0x000000295c007c0c */ /* 0x000fe2000bf66270 */
        /* <DEDUP_REMOVED lines=18> */
[----:B------:R-:W-:Y:S02]  /*afc90*/  ISETP.LT.AND P1, PT, R6, UR48, !P0 ;  /* 0x0000003006007c0c */ /* 0x000fe4000c721270 */
[----:B---3--:R-:W-:Y:S01]  /*afca0*/  R2UR UR11, R75 ;  /* 0x000000004b0b72ca */ /* 0x008fe200000e0000 */
[----:B------:R-:W-:Y:S01]  /*afcb0*/  VIADD R74, R0, 0x16f ;  /* 0x0000016f004a7836 */ /* 0x000fe20000000000 */
[----:B------:R-:W-:Y:S02]  /*afcc0*/  LOP3.LUT R236, R236, 0xffffbfff, RZ, 0xc0, !PT ;  /* 0xffffbfffecec7812 */ /* 0x000fe400078ec0ff */
[----:B------:R-:W-:Y:S01]  /*afcd0*/  R2UR UR10, R73 ;  /* 0x00000000490a72ca */ /* 0x000fe200000e0000 */
[----:B------:R-:W-:Y:S01]  /*afce0*/  VIADD R72, R0, 0x171 ;  /* 0x0000017100487836 */ /* 0x000fe20000000000 */
[----:B------:R-:W-:Y:S01]  /*afcf0*/  ISETP.GE.AND P0, PT, R185, UR19, PT ;  /* 0x00000013b9007c0c */ /* 0x000fe2000bf06270 */
[----:B------:R-:W-:Y:S01]  /*afd00*/  ULDC.64 UR18, c[0x0][0x228] ;  /* 0x00008a0000127ab9 */ /* 0x000fe20000000a00 */
[----:B------:R-:W-:-:S02]  /*afd10*/  @P2 LOP3.LUT R236, R236, 0x4000, RZ, 0xfc, !PT ;  /* 0x00004000ecec2812 */ /* 0x000fc400078efcff */
[----:B------:R-:W-:Y:S01]  /*afd20*/  R2UR UR4, R71 ;  /* 0x00000000470472ca */ /* 0x000fe200000e0000 */
[C---:B------:R-:W-:Y:S01]  /*afd30*/  VIADD R70, R0.reuse, 0x173 ;  /* 0x0000017300467836 */ /* 0x040fe20000000000 */
[----:B------:R-:W-:Y:S02]  /*afd40*/  ISETP.LT.AND P2, PT, R7, UR14, !P0 ;  /* 0x0000000e07007c0c */ /* 0x000fe4000c741270 */
[----:B------:R-:W-:Y:S01]  /*afd50*/  PRMT R145, R67, 0x5410, R145 ;  /* 0x0000541043917816 */ /* 0x000fe20000000091 */
[----:B------:R-:W-:Y:S01]  /*afd60*/  VIADD R69, R0, 0x174 ;  /* 0x0000017400457836 */ /* 0x000fe20000000000 */
[----:B------:R-:W-:Y:S02]  /*afd70*/  LOP3.LUT R236, R236, 0xffffefff, RZ, 0xc0, !PT ;  /* 0xffffefffecec7812 */ /* 0x000fe400078ec0ff */
[----:B------:R-:W-:Y:S02]  /*afd80*/  PRMT R146, R66, 0x5410, R146 ;  /* 0x0000541042927816 */ /* 0x000fe40000000092 */
[----:B------:R-:W-:-:S02]  /*afd90*/  PRMT R144, R68, 0x5410, R144 ;  /* 0x0000541044907816 */ /* 0x000fc40000000090 */
[----:B------:R-:W-:Y:S02]  /*afda0*/  PRMT R147, R65, 0x5410, R147 ;  /* 0x0000541041937816 */ /* 0x000fe40000000093 */
[----:B------:R-:W-:Y:S02]  /*afdb0*/  PRMT R136, R64, 0x5410, R136 ;  /* 0x0000541040887816 */ /* 0x000fe40000000088 */
[----:B------:R-:W-:Y:S01]  /*afdc0*/  PRMT R140, R63, 0x5410, R140 ;  /* 0x000054103f8c7816 */ /* 0x000fe2000000008c */
[----:B------:R-:W-:Y:S01]  /*afdd0*/  VIADD R62, R0, 0x17b ;  /* 0x0000017b003e7836 */ /* 0x000fe20000000000 */
[----:B------:R-:W-:Y:S02]  /*afde0*/  @P1 LOP3.LUT R236, R236, 0x1000, RZ, 0xfc, !PT ;  /* 0x00001000ecec1812 */ /* 0x000fe400078efcff */
[----:B------:R-:W-:Y:S02]  /*afdf0*/  PRMT R141, R61, 0x5410, R141 ;  /* 0x000054103d8d7816 */ /* 0x000fe4000000008d */
[----:B------:R-:W-:-:S02]  /*afe00*/  PRMT R142, R60, 0x5410, R142 ;  /* 0x000054103c8e7816 */ /* 0x000fc4000000008e */
[----:B------:R-:W-:Y:S02]  /*afe10*/  PRMT R132, R59, 0x5410, R132 ;  /* 0x000054103b847816 */ /* 0x000fe40000000084 */
[----:B------:R-:W-:Y:S02]  /*afe20*/  PRMT R137, R58, 0x5410, R137 ;  /* 0x000054103a897816 */ /* 0x000fe40000000089 */
[----:B------:R-:W-:Y:S01]  /*afe30*/  PRMT R138, R57, 0x5410, R138 ;  /* 0x00005410398a7816 */ /* 0x000fe2000000008a */
        /* <DEDUP_REMOVED lines=47> */
[C---:B------:R-:W-:Y:S01]  /*b0130*/  VIADD R48, R0.reuse, 0x189 ;  /* 0x0000018900307836 */ /* 0x040fe20000000000 */
[----:B------:R-:W-:Y:S01]  /*b0140*/  ISETP.GE.AND P0, PT, R189, UR13, PT ;  /* 0x0000000dbd007c0c */ /* 0x000fe2000bf06270 */
[----:B------:R-:W-:Y:S01]  /*b0150*/  ULDC.64 UR12, c[0x0][0x228] ;  /* 0x00008a00000c7ab9 */ /* 0x000fe20000000a00 */
[C---:B------:R-:W-:Y:S01]  /*b0160*/  VIADD R47, R0.reuse, 0x18a ;  /* 0x0000018a002f7836 */ /* 0x040fe20000000000 */
[----:B------:R-:W-:Y:S01]  /*b0170*/  @P2 LOP3.LUT R237, R237, 0x80000000, RZ, 0xfc, !PT ;  /* 0x80000000eded2812 */ /* 0x000fe200078efcff */
[C---:B------:R-:W-:Y:S01]  /*b0180*/  VIADD R46, R0.reuse, 0x18b ;  /* 0x0000018b002e7836 */ /* 0x040fe20000000000 */
[----:B------:R-:W-:Y:S01]  /*b0190*/  ISETP.LT.AND P2, PT, R7, UR8, !P0 ;  /* 0x0000000807007c0c */ /* 0x000fe2000c741270 */
[C---:B------:R-:W-:Y:S01]  /*b01a0*/  VIADD R45, R0.reuse, 0x18c ;  /* 0x0000018c002d7836 */ /* 0x040fe20000000000 */
[----:B------:R-:W-:Y:S01]  /*b01b0*/  LOP3.LUT R237, R237, 0xdfffffff, RZ, 0xc0, !PT ;  /* 0xdfffffffeded7812 */ /* 0x000fe200078ec0ff */
[----:B------:R-:W-:Y:S01]  /*b01c0*/  VIADD R44, R0, 0x18d ;  /* 0x0000018d002c7836 */ /* 0x000fe20000000000 */
[----:B------:R-:W-:Y:S01]  /*b01d0*/  LOP3.LUT R236, R236, 0xfffffffe, RZ, 0xc0, !PT ;  /* 0xfffffffeecec7812 */ /* 0x000fe200078ec0ff */
[C---:B------:R-:W-:Y:S01]  /*b01e0*/  VIADD R43, R0.reuse, 0x18e ;  /* 0x0000018e002b7836 */ /* 0x040fe20000000000 */
[----:B------:R-:W-:Y:S01]  /*b01f0*/  @P1 LOP3.LUT R237, R237, 0x20000000, RZ, 0xfc, !PT ;  /* 0x20000000eded1812 */ /* 0x000fe200078efcff */
[----:B------:R-:W-:Y:S01]  /*b0200*/  VIADD R42, R0, 0x18f ;  /* 0x0000018f002a7836 */ /* 0x000fe20000000000 */
[----:B------:R-:W-:Y:S01]  /*b0210*/  ISETP.LT.AND P1, PT, R6, UR34, !P0 ;  /* 0x0000002206007c0c */ /* 0x000fe2000c721270 */
[C---:B------:R-:W-:Y:S01]  /*b0220*/  VIADD R41, R0.reuse, 0x190 ;  /* 0x0000019000297836 */ /* 0x040fe20000000000 */
[----:B------:R-:W-:Y:S01]  /*b0230*/  LOP3.LUT R237, R237, 0xefffffff, RZ, 0xc0, !PT ;  /* 0xefffffffeded7812 */ /* 0x000fe200078ec0ff */
[----:B------:R-:W-:Y:S01]  /*b0240*/  VIADD R40, R0, 0x191 ;  /* 0x0000019100287836 */ /* 0x000fe20000000000 */
[----:B------:R-:W-:Y:S01]  /*b0250*/  ISETP.GE.AND P0, PT, R190, UR17, PT ;  /* 0x00000011be007c0c */ /* 0x000fe2000bf06270 */
[----:B------:R-:W-:Y:S01]  /*b0260*/  ULDC.64 UR16, c[0x0][0x228] ;  /* 0x00008a0000107ab9 */ /* 0x000fe20000000a00 */
[----:B------:R-:W-:Y:S01]  /*b0270*/  @P2 LOP3.LUT R237, R237, 0x10000000, RZ, 0xfc, !PT ;  /* 0x10000000eded2812 */ /* 0x000fe200078efcff */
[C---:B------:R-:W-:Y:S01]  /*b0280*/  VIADD R38, R0.reuse, 0x193 ;  /* 0x0000019300267836 */ /* 0x040fe20000000000 */
[----:B------:R-:W-:Y:S01]  /*b0290*/  ISETP.LT.AND P2, PT, R7, UR12, !P0 ;  /* 0x0000000c07007c0c */ /* 0x000fe2000c741270 */
[C---:B------:R-:W-:Y:S01]  /*b02a0*/  VIADD R39, R0.reuse, 0x192 ;  /* 0x0000019200277836 */ /* 0x040fe20000000000 */
[----:B------:R-:W-:Y:S01]  /*b02b0*/  LOP3.LUT R237, R237, 0xfdffffff, RZ, 0xc0, !PT ;  /* 0xfdffffffeded7812 */ /* 0x000fe200078ec0ff */
[C---:B------:R-:W-:Y:S01]  /*b02c0*/  VIADD R37, R0.reuse, 0x194 ;  /* 0x0000019400257836 */ /* 0x040fe20000000000 */
[----:B------:R-:W-:Y:S01]  /*b02d0*/  LOP3.LUT R15, R15, 0xfffffffe, RZ, 0xc0, !PT ;  /* 0xfffffffe0f0f7812 */ /* 0x000fe200078ec0ff */
[C---:B------:R-:W-:Y:S01]  /*b02e0*/  VIADD R36, R0.reuse, 0x195 ;  /* 0x0000019500247836 */ /* 0x040fe20000000000 */
[----:B------:R-:W-:Y:S01]  /*b02f0*/  @P1 LOP3.LUT R237, R237, 0x2000000, RZ, 0xfc, !PT ;  /* 0x02000000eded1812 */ /* 0x000fe200078efcff */
[----:B------:R-:W-:Y:S01]  /*b0300*/  VIADD R35, R0, 0x196 ;  /* 0x0000019600237836 */ /* 0x000fe20000000000 */
[----:B------:R-:W-:Y:S01]  /*b0310*/  ISETP.LT.AND P1, PT, R6, UR30, !P0 ;  /* 0x0000001e06007c0c */ /* 0x000fe2000c721270 */
[----:B------:R-:W-:Y:S01]  /*b0320*/  ULDC UR30, c[0x0][0x22c] ;  /* 0x00008b00001e7ab9 */ /* 0x000fe20000000800 */
[----:B------:R-:W-:Y:S01]  /*b0330*/  LOP3.LUT R237, R237, 0xfeffffff, RZ, 0xc0, !PT ;  /* 0xfeffffffeded7812 */ /* 0x000fe200078ec0ff */
[C---:B------:R-:W-:Y:S01]  /*b0340*/  VIADD R34, R0.reuse, 0x197 ;  /* 0x0000019700227836 */ /* 0x040fe20000000000 */
[----:B------:R-:W-:Y:S01]  /*b0350*/  ISETP.GE.AND P0, PT, R191, UR15, PT ;  /* 0x0000000fbf007c0c */ /* 0x000fe2000bf06270 */
[----:B------:R-:W-:Y:S01]  /*b0360*/  ULDC.64 UR14, c[0x0][0x228] ;  /* 0x00008a00000e7ab9 */ /* 0x000fe20000000a00 */
[----:B------:R-:W-:Y:S01]  /*b0370*/  @P2 LOP3.LUT R237, R237, 0x1000000, RZ, 0xfc, !PT ;  /* 0x01000000eded2812 */ /* 0x000fe200078efcff */
[----:B------:R-:W-:Y:S01]  /*b0380*/  ULDC UR34, c[0x0][0x22c] ;  /* 0x00008b0000227ab9 */ /* 0x000fe20000000800 */
[----:B------:R-:W-:Y:S01]  /*b0390*/  ISETP.LT.AND P2, PT, R7, UR16, !P0 ;  /* 0x0000001007007c0c */ /* 0x000fe2000c741270 */
[C---:B------:R-:W-:Y:S01]  /*b03a0*/  VIADD R33, R0.reuse, 0x198 ;  /* 0x0000019800217836 */ /* 0x040fe20000000000 */
[----:B------:R-:W-:Y:S01]  /*b03b0*/  LOP3.LUT R237, R237, 0xffbfffff, RZ, 0xc0, !PT ;  /* 0xffbfffffeded7812 */ /* 0x000fe200078ec0ff */
[----:B------:R-:W-:Y:S01]  /*b03c0*/  ULDC UR36, c[0x0][0x22c] ;  /* 0x00008b0000247ab9 */ /* 0x000fe20000000800 */
[C---:B------:R-:W-:Y:S01]  /*b03d0*/  VIADD R32, R0.reuse, 0x199 ;  /* 0x0000019900207836 */ /* 0x040fe20000000000 */
[----:B------:R-:W-:Y:S01]  /*b03e0*/  ULDC UR40, c[0x0][0x22c] ;  /* 0x00008b0000287ab9 */ /* 0x000fe20000000800 */
[----:B------:R-:W-:Y:S01]  /*b03f0*/  @P1 LOP3.LUT R237, R237, 0x400000, RZ, 0xfc, !PT ;  /* 0x00400000eded1812 */ /* 0x000fe200078efcff */
[----:B------:R-:W-:Y:S01]  /*b0400*/  VIADD R31, R0, 0x19a ;  /* 0x0000019a001f7836 */ /* 0x000fe20000000000 */
[----:B------:R-:W-:Y:S01]  /*b0410*/  ISETP.LT.AND P1, PT, R6, UR28, !P0 ;  /* 0x0000001c06007c0c */ /* 0x000fe2000c721270 */
[----:B------:R-:W-:Y:S01]  /*b0420*/  ULDC UR28, c[0x0][0x22c] ;  /* 0x00008b00001c7ab9 */ /* 0x000fe20000000800 */
[----:B------:R-:W-:Y:S01]  /*b0430*/  LOP3.LUT R237, R237, 0xffdfffff, RZ, 0xc0, !PT ;  /* 0xffdfffffeded7812 */ /* 0x000fe200078ec0ff */
[----:B------:R-:W-:Y:S01]  /*b0440*/  VIADD R30, R0, 0x19b ;  /* 0x0000019b001e7836 */ /* 0x000fe20000000000 */
[----:B------:R-:W-:Y:S01]  /*b0450*/  ISETP.GE.AND P0, PT, R192, UR19, PT ;  /* 0x00000013c0007c0c */ /* 0x000fe2000bf06270 */
[----:B------:R-:W-:Y:S01]  /*b0460*/  ULDC.64 UR18, c[0x0][0x228] ;  /* 0x00008a0000127ab9 */ /* 0x000fe20000000a00 */
[----:B------:R-:W-:Y:S01]  /*b0470*/  @P2 LOP3.LUT R237, R237, 0x200000, RZ, 0xfc, !PT ;  /* 0x00200000eded2812 */ /* 0x000fe200078efcff */
[C---:B------:R-:W-:Y:S01]  /*b0480*/  VIADD R29, R0.reuse, 0x19c ;  /* 0x0000019c001d7836 */ /* 0x040fe20000000000 */
[----:B------:R-:W-:Y:S01]  /*b0490*/  ISETP.LT.AND P2, PT, R7, UR14, !P0 ;  /* 0x0000000e07007c0c */ /* 0x000fe2000c741270 */
[----:B------:R-:W-:Y:S01]  /*b04a0*/  ULDC UR42, c[0x0][0x22c] ;  /* 0x00008b00002a7ab9 */ /* 0x000fe20000000800 */
[----:B------:R-:W-:Y:S01]  /*b04b0*/  LOP3.LUT R237, R237, 0xfff7ffff, RZ, 0xc0, !PT ;  /* 0xfff7ffffeded7812 */ /* 0x000fe200078ec0ff */
[C---:B------:R-:W-:Y:S01]  /*b04c0*/  VIADD R28, R0.reuse, 0x19d ;  /* 0x0000019d001c7836 */ /* 0x040fe20000000000 */
[----:B------:R-:W-:Y:S01]  /*b04d0*/  ULDC UR46, c[0x0][0x22c] ;  /* 0x00008b00002e7ab9 */ /* 0x000fe20000000800 */
        /* <DEDUP_REMOVED lines=10> */
[C---:B------:R-:W-:Y:S01]  /*b0580*/  VIADD R25, R0.reuse, 0x1a0 ;  /* 0x000001a000197836 */ /* 0x040fe20000000000 */
[----:B------:R-:W-:Y:S01]  /*b0590*/  ISETP.LT.AND P2, PT, R7, UR18, !P0 ;  /* 0x0000001207007c0c */ /* 0x000fe2000c741270 */
[----:B------:R-:W-:Y:S01]  /*b05a0*/  ULDC UR48, c[0x0][0x22c] ;  /* 0x00008b0000307ab9 */ /* 0x000fe20000000800 */
[----:B------:R-:W-:Y:S01]  /*b05b0*/  LOP3.LUT R237, R237, 0xffff7fff, RZ, 0xc0, !PT ;  /* 0xffff7fffeded7812 */ /* 0x000fe200078ec0ff */
[----:B------:R-:W-:Y:S01]  /*b05c0*/  VIADD R23, R0, 0x1a2 ;  /* 0x000001a200177836 */ /* 0x000fe20000000000 */
[----:B------:R-:W-:Y:S01]  /*b05d0*/  ULDC UR51, c[0x0][0x22c] ;  /* 0x00008b0000337ab9 */ /* 0x000fe20000000800 */
[----:B------:R-:W-:Y:S01]  /*b05e0*/  LOP3.LUT R14, R14, 0xfffffffe, RZ, 0xc0, !PT ;  /* 0xfffffffe0e0e7812 */ /* 0x000fe200078ec0ff */
[----:B------:R-:W-:Y:S01]  /*b05f0*/  VIADD R22, R0, 0x1a3 ;  /* 0x000001a300167836 */ /* 0x000fe20000000000 */
[----:B------:R-:W-:Y:S01]  /*b0600*/  @P1 LOP3.LUT R237, R237, 0x8000, RZ, 0xfc, !PT ;  /* 0x00008000eded1812 */ /* 0x000fe200078efcff */
[----:B------:R-:W-:Y:S01]  /*b0610*/  ULDC UR52, c[0x0][0x22c] ;  /* 0x00008b0000347ab9 */ /* 0x000fe20000000800 */
        /* <DEDUP_REMOVED lines=11> */
[----:B------:R-:W-:Y:S01]  /*b06d0*/  VIADD R18, R0, 0x1a7 ;  /* 0x000001a700127836 */ /* 0x000fe20000000000 */
[----:B------:R-:W-:-:S02]  /*b06e0*/  ULDC UR54, c[0x0][0x22c] ;  /* 0x00008b0000367ab9 */ /* 0x000fc40000000800 */
[----:B------:R-:W-:Y:S02]  /*b06f0*/  @P1 LOP3.LUT R237, R237, 0x800, RZ, 0xfc, !PT ;  /* 0x00000800eded1812 */ /* 0x000fe400078efcff */
[----:B------:R-:W-:Y:S01]  /*b0700*/  ISETP.LT.AND P1, PT, R6, UR24, !P0 ;  /* 0x0000001806007c0c */ /* 0x000fe2000c721270 */
[----:B------:R-:W-:Y:S01]  /*b0710*/  ULDC UR24, c[0x0][0x22c] ;  /* 0x00008b0000187ab9 */ /* 0x000fe20000000800 */
[----:B------:R-:W-:Y:S02]  /*b0720*/  LOP3.LUT R237, R237, 0xfffffdff, RZ, 0xc0, !PT ;  /* 0xfffffdffeded7812 */ /* 0x000fe400078ec0ff */
[----:B------:R-:W-:Y:S01]  /*b0730*/  ISETP.GE.AND P0, PT, R195, UR9, PT ;  /* 0x00000009c3007c0c */ /* 0x000fe2000bf06270 */
[----:B------:R-:W-:Y:S01]  /*b0740*/  ULDC.64 UR8, c[0x0][0x228] ;  /* 0x00008a0000087ab9 */ /* 0x000fe20000000a00 */
[----:B------:R-:W-:Y:S02]  /*b0750*/  @P2 LOP3.LUT R237, R237, 0x200, RZ, 0xfc, !PT ;  /* 0x00000200eded2812 */ /* 0x000fe400078efcff */
[----:B------:R-:W-:-:S02]  /*b0760*/  ISETP.LT.AND P2, PT, R7, UR6, !P0 ;  /* 0x0000000607007c0c */ /* 0x000fc4000c741270 */
[----:B------:R-:W-:-:S04]  /*b0770*/  LOP3.LUT R237, R237, 0xffffff7f, RZ, 0xc0, !PT ;  /* 0xffffff7feded7812 */ /* 0x000fc800078ec0ff */
        /* <DEDUP_REMOVED lines=21> */
[----:B------:R-:W-:Y:S01]  /*b08d0*/  ISETP.GE.AND P0, PT, R198, UR15, PT ;  /* 0x0000000fc6007c0c */ /* 0x000fe2000bf06270 */
[----:B------:R-:W-:Y:S02]  /*b08e0*/  ULDC.64 UR14, c[0x0][0x228] ;  /* 0x00008a00000e7ab9 */ /* 0x000fe40000000a00 */
[----:B------:R-:W-:Y:S02]  /*b08f0*/  @P2 LOP3.LUT R238, R238, 0x80000000, RZ, 0xfc, !PT ;  /* 0x80000000eeee2812 */ /* 0x000fe400078efcff */
[----:B------:R-:W-:Y:S02]  /*b0900*/  ISETP.LT.AND P2, PT, R7, UR16, !P0 ;  /* 0x0000001007007c0c */ /* 0x000fe4000c741270 */
        /* <DEDUP_REMOVED lines=8> */
[----:B------:R-:W-:Y:S01]  /*b0990*/  ISETP.LT.AND P2, PT, R7, UR14, !P0 ;  /* 0x0000000e07007c0c */ /* 0x000fe2000c741270 */
[----:B------:R-:W-:Y:S01]  /*b09a0*/  ULDC UR14, c[0x0][0x22c] ;  /* 0x00008b00000e7ab9 */ /* 0x000fe20000000800 */
[----:B------:R-:W-:-:S04]  /*b09b0*/  LOP3.LUT R238, R238, 0xfdffffff, RZ, 0xc0, !PT ;  /* 0xfdffffffeeee7812 */ /* 0x000fc800078ec0ff */
[----:B------:R-:W-:Y:S02]  /*b09c0*/  @P1 LOP3.LUT R238, R238, 0x2000000, RZ, 0xfc, !PT ;  /* 0x02000000eeee1812 */ /* 0x000fe400078efcff */
[----:B------:R-:W-:Y:S01]  /*b09d0*/  ISETP.LT.AND P1, PT, R6, UR39, !P0 ;  /* 0x0000002706007c0c */ /* 0x000fe2000c721270 */
[----:B------:R-:W-:Y:S01]  /*b09e0*/  ULDC UR39, c[0x0][0x22c] ;  /* 0x00008b0000277ab9 */ /* 0x000fe20000000800 */
[----:B------:R-:W-:-:S04]  /*b09f0*/  LOP3.LUT R238, R238, 0xff7fffff, RZ, 0xc0, !PT ;  /* 0xff7fffffeeee7812 */ /* 0x000fc800078ec0ff */
[----:B------:R-:W-:Y:S02]  /*b0a00*/  @P2 LOP3.LUT R238, R238, 0x800000, RZ, 0xfc, !PT ;  /* 0x00800000eeee2812 */ /* 0x000fe400078efcff */
[----:B------:R-:W-:Y:S01]  /*b0a10*/  ISETP.GE.AND P0, PT, R200, UR21, PT ;  /* 0x00000015c8007c0c */ /* 0x000fe2000bf06270 */
[----:B------:R-:W-:Y:S01]  /*b0a20*/  ULDC.64 UR20, c[0x0][0x228] ;  /* 0x00008a0000147ab9 */ /* 0x000fe20000000a00 */
[----:B------:R-:W-:-:S04]  /*b0a30*/  LOP3.LUT R238, R238, 0xffdfffff, RZ, 0xc0, !PT ;  /* 0xffdfffffeeee7812 */ /* 0x000fc800078ec0ff */
[----:B------:R-:W-:Y:S02]  /*b0a40*/  @P1 LOP3.LUT R238, R238, 0x200000, RZ, 0xfc, !PT ;  /* 0x00200000eeee1812 */ /* 0x000fe400078efcff */
[----:B------:R-:W-:Y:S01]  /*b0a50*/  ISETP.LT.AND P1, PT, R7, UR18, !P0 ;  /* 0x0000001207007c0c */ /* 0x000fe2000c721270 */
[----:B------:R-:W-:Y:S01]  /*b0a60*/  ULDC UR18, c[0x0][0x22c] ;  /* 0x00008b0000127ab9 */ /* 0x000fe20000000800 */
[----:B------:R-:W-:Y:S01]  /*b0a70*/  ISETP.LT.AND P0, PT, R6, UR45, !P0 ;  /* 0x0000002d06007c0c */ /* 0x000fe2000c701270 */
[----:B------:R-:W-:Y:S01]  /*b0a80*/  ULDC UR45, c[0x0][0x22c] ;  /* 0x00008b00002d7ab9 */ /* 0x000fe20000000800 */
[----:B------:R-:W-:-:S04]  /*b0a90*/  LOP3.LUT R238, R238, 0xfffdffff, RZ, 0xc0, !PT ;  /* 0xfffdffffeeee7812 */ /* 0x000fc800078ec0ff */
[----:B------:R-:W-:-:S05]  /*b0aa0*/  LOP3.LUT R238, R238, 0xfff7ffff, RZ, 0xc0, !PT ;  /* 0xfff7ffffeeee7812 */ /* 0x000fca00078ec0ff */
[----:B------:R-:W-:-:S04]  /*b0ab0*/  @P1 LOP3.LUT R238, R238, 0x80000, RZ, 0xfc, !PT ;  /* 0x00080000eeee1812 */ /* 0x000fc800078efcff */
        /* <DEDUP_REMOVED lines=42> */
[----:B------:R-:W-:-:S03]  /*b0d60*/  ULDC UR15, c[0x0][0x22c] ;  /* 0x00008b00000f7ab9 */ /* 0x000fc60000000800 */
[----:B------:R-:W-:Y:S01]  /*b0d70*/  ISETP.LT.AND P1, PT, R7, UR16, !P0 ;  /* 0x0000001007007c0c */ /* 0x000fe2000c721270 */
[----:B------:R-:W-:Y:S01]  /*b0d80*/  ULDC UR16, c[0x0][0x22c] ;  /* 0x00008b0000107ab9 */ /* 0x000fe20000000800 */
[----:B------:R-:W-:Y:S01]  /*b0d90*/  ISETP.LT.AND P0, PT, R6, UR57, !P0 ;  /* 0x0000003906007c0c */ /* 0x000fe2000c701270 */
[----:B------:R-:W-:Y:S01]  /*b0da0*/  ULDC UR57, c[0x0][0x228] ;  /* 0x00008a0000397ab9 */ /* 0x000fe20000000800 */
[----:B------:R-:W-:-:S11]  /*b0db0*/  LOP3.LUT R238, R238, 0xfffffffd, RZ, 0xc0, !PT ;  /* 0xfffffffdeeee7812 */ /* 0x000fd600078ec0ff */
[----:B------:R-:W-:Y:S02]  /*b0dc0*/  @P0 LOP3.LUT R2, R2, 0x80000000, RZ, 0xfc, !PT ;  /* 0x8000000002020812 */ /* 0x000fe400078efcff */
[----:B------:R-:W-:Y:S01]  /*b0dd0*/  ISETP.GE.AND P0, PT, R206, UR19, PT ;  /* 0x00000013ce007c0c */ /* 0x000fe2000bf06270 */
[----:B------:R-:W-:Y:S01]  /*b0de0*/  ULDC UR19, c[0x0][0x22c] ;  /* 0x00008b0000137ab9 */ /* 0x000fe20000000800 */
[----:B------:R-:W-:Y:S02]  /*b0df0*/  @P1 LOP3.LUT R238, R238, 0x2, RZ, 0xfc, !PT ;  /* 0x00000002eeee1812 */ /* 0x000fe400078efcff */
[----:B------:R-:W-:Y:S01]  /*b0e00*/  ISETP.LT.AND P1, PT, R7, UR56, !P0 ;  /* 0x0000003807007c0c */ /* 0x000fe2000c721270 */
[----:B------:R-:W-:Y:S01]  /*b0e10*/  VIADD R17, R0, 0x1a8 ;  /* 0x000001a800117836 */ /* 0x000fe20000000000 */
[----:B------:R-:W-:Y:S01]  /*b0e20*/  ISETP.LT.AND P0, PT, R6, UR57, !P0 ;  /* 0x0000003906007c0c */ /* 0x000fe2000c701270 */
[----:B------:R-:W-:Y:S01]  /*b0e30*/  ULDC UR57, c[0x0][0x228] ;  /* 0x00008a0000397ab9 */ /* 0x000fe20000000800 */
[----:B------:R-:W-:Y:S01]  /*b0e40*/  LOP3.LUT R2, R2, 0xdfffffff, RZ, 0xc0, !PT ;  /* 0xdfffffff02027812 */ /* 0x000fe200078ec0ff */
[----:B------:R-:W-:Y:S01]  /*b0e50*/  VIADD R16, R0, 0x1a9 ;  /* 0x000001a900107836 */ /* 0x000fe20000000000 */
[----:B------:R-:W-:Y:S01]  /*b0e60*/  ISETP.GE.AND P2, PT, R94, UR35, PT ;  /* 0x000000235e007c0c */ /* 0x000fe2000bf46270 */
[----:B------:R-:W-:Y:S01]  /*b0e70*/  ULDC UR35, c[0x0][0x22c] ;  /* 0x00008b0000237ab9 */ /* 0x000fe20000000800 */
[----:B------:R-:W-:Y:S01]  /*b0e80*/  LOP3.LUT R238, R238, 0xfffffffe, RZ, 0xc0, !PT ;  /* 0xfffffffeeeee7812 */ /* 0x000fe200078ec0ff */
[----:B------:R-:W-:-:S04]  /*b0e90*/  ULDC UR56, c[0x0][0x22c] ;  /* 0x00008b0000387ab9 */ /* 0x000fc80000000800 */
        /* <DEDUP_REMOVED lines=50> */
[----:B------:R-:W-:Y:S02]  /*b11c0*/  @P1 LOP3.LUT R2, R2, 0x800, RZ, 0xfc, !PT ;  /* 0x0000080002021812 */ /* 0x000fe400078efcff */
[----:B------:R-:W-:Y:S01]  /*b11d0*/  ISETP.GE.AND P1, PT, R96, UR29, PT ;  /* 0x0000001d60007c0c */ /* 0x000fe2000bf26270 */
[----:B------:R-:W-:Y:S01]  /*b11e0*/  ULDC UR29, c[0x0][0x22c] ;  /* 0x00008b00001d7ab9 */ /* 0x000fe20000000800 */
[----:B------:R-:W-:-:S04]  /*b11f0*/  LOP3.LUT R2, R2, 0xfffffdff, RZ, 0xc0, !PT ;  /* 0xfffffdff02027812 */ /* 0x000fc800078ec0ff */
[----:B------:R-:W-:-:S04]  /*b1200*/  @P0 LOP3.LUT R2, R2, 0x200, RZ, 0xfc, !PT ;  /* 0x0000020002020812 */ /* 0x000fc800078efcff */
[----:B------:R-:W-:-:S04]  /*b1210*/  LOP3.LUT R2, R2, 0xfffffffe, RZ, 0xc0, !PT ;  /* 0xfffffffe02027812 */ /* 0x000fc800078ec0ff */
[----:B------:R-:W-:Y:S02]  /*b1220*/  @P1 LOP3.LUT R2, R2, 0x1, RZ, 0xfc, !PT ;  /* 0x0000000102021812 */ /* 0x000fe400078efcff */
[----:B------:R-:W-:Y:S01]  /*b1230*/  ISETP.GE.AND P1, PT, R93, UR37, PT ;  /* 0x000000255d007c0c */ /* 0x000fe2000bf26270 */
[----:B------:R-:W-:Y:S01]  /*b1240*/  ULDC UR37, c[0x0][0x22c] ;  /* 0x00008b0000257ab9 */ /* 0x000fe20000000800 */
[----:B------:R-:W-:-:S04]  /*b1250*/  LOP3.LUT R2, R2, 0xffffffef, RZ, 0xc0, !PT ;  /* 0xffffffef02027812 */ /* 0x000fc800078ec0ff */
[----:B------:R-:W-:-:S04]  /*b1260*/  @P2 LOP3.LUT R2, R2, 0x10, RZ, 0xfc, !PT ;  /* 0x0000001002022812 */ /* 0x000fc800078efcff */
[----:B------:R-:W-:-:S04]  /*b1270*/  LOP3.LUT R2, R2, 0xfffffeff, RZ, 0xc0, !PT ;  /* 0xfffffeff02027812 */ /* 0x000fc800078ec0ff */
[----:B------:R-:W-:Y:S02]  /*b1280*/  @P1 LOP3.LUT R2, R2, 0x100, RZ, 0xfc, !PT ;  /* 0x0000010002021812 */ /* 0x000fe400078efcff */
[----:B------:R-:W-:Y:S02]  /*b1290*/  ISETP.GE.AND P2, PT, R91, UR43, PT ;  /* 0x0000002b5b007c0c */ /* 0x000fe4000bf46270 */
        /* <DEDUP_REMOVED lines=13> */
[----:B------:R-:W-:-:S04]  /*b1370*/  @P2 LOP3.LUT R2, R2, 0x40000, RZ, 0xfc, !PT ;  /* 0x0004000002022812 */ /* 0x000fc800078efcff */
[----:B------:R-:W-:-:S04]  /*b1380*/  LOP3.LUT R2, R2, 0xffdfffff, RZ, 0xc0, !PT ;  /* 0xffdfffff02027812 */ /* 0x000fc800078ec0ff */
[----:B------:R-:W-:Y:S02]  /*b1390*/  @P1 LOP3.LUT R2, R2, 0x200000, RZ, 0xfc, !PT ;  /* 0x0020000002021812 */ /* 0x000fe400078efcff */
[----:B------:R-:W-:Y:S02]  /*b13a0*/  ISETP.GE.AND P1, PT, R86, UR61, PT ;  /* 0x0000003d56007c0c */ /* 0x000fe4000bf26270 */
[----:B------:R-:W-:Y:S01]  /*b13b0*/  ISETP.GE.AND P3, PT, R85, UR35, PT ;  /* 0x0000002355007c0c */ /* 0x000fe2000bf66270 */
[----:B------:R-:W-:Y:S01]  /*b13c0*/  ULDC UR35, c[0x0][0x22c] ;  /* 0x00008b0000237ab9 */ /* 0x000fe20000000800 */
[----:B------:R-:W-:Y:S02]  /*b13d0*/  LOP3.LUT R2, R2, 0xfeffffff, RZ, 0xc0, !PT ;  /* 0xfeffffff02027812 */ /* 0x000fe400078ec0ff */
[----:B------:R-:W-:Y:S01]  /*b13e0*/  ISETP.GE.AND P0, PT, R95, UR31, PT ;  /* 0x0000001f5f007c0c */ /* 0x000fe2000bf06270 */
[----:B------:R-:W-:Y:S02]  /*b13f0*/  ULDC UR31, c[0x0][0x22c] ;  /* 0x00008b00001f7ab9 */ /* 0x000fe40000000800 */
[----:B------:R-:W-:Y:S01]  /*b1400*/  ISETP.GE.AND P2, PT, R84, UR31, PT ;  /* 0x0000001f54007c0c */ /* 0x000fe2000bf46270 */
[----:B------:R-:W-:-:S03]  /*b1410*/  ULDC UR31, c[0x0][0x22c] ;  /* 0x00008b00001f7ab9 */ /* 0x000fc60000000800 */
        /* <DEDUP_REMOVED lines=11> */
[----:B------:R-:W-:Y:S01]  /*b14d0*/  ISETP.GE.AND P3, PT, R81, UR35, PT ;  /* 0x0000002351007c0c */ /* 0x000fe2000bf66270 */
[----:B------:R-:W-:Y:S01]  /*b14e0*/  ULDC UR35, c[0x0][0x22c] ;  /* 0x00008b0000237ab9 */ /* 0x000fe20000000800 */
[----:B------:R-:W-:Y:S01]  /*b14f0*/  ISETP.GE.AND P2, PT, R80, UR31, PT ;  /* 0x0000001f50007c0c */ /* 0x000fe2000bf46270 */
[----:B------:R-:W-:-:S08]  /*b1500*/  ULDC UR31, c[0x0][0x22c] ;  /* 0x00008b00001f7ab9 */ /* 0x000fd00000000800 */
        /* <DEDUP_REMOVED lines=13> */
[----:B------:R-:W-:Y:S02]  /*b15e0*/  LOP3.LUT R238, R238, 0xfffffeff, RZ, 0xc0, !PT ;  /* 0xfffffeffeeee7812 */ /* 0x000fe400078ec0ff */
[----:B------:R-:W-:Y:S01]  /*b15f0*/  ISETP.GE.AND P2, PT, R76, UR31, PT ;  /* 0x0000001f4c007c0c */ /* 0x000fe2000bf46270 */
[----:B------:R-:W-:-:S06]  /*b1600*/  ULDC UR31, c[0x0][0x22c] ;  /* 0x00008b00001f7ab9 */ /* 0x000fcc0000000800 */
        /* <DEDUP_REMOVED lines=27> */
[----:B------:R-:W-:Y:S02]  /*b17c0*/  LOP3.LUT R238, R238, 0xfbffffff, RZ, 0xc0, !PT ;  /* 0xfbffffffeeee7812 */ /* 0x000fe400078ec0ff */
[----:B------:R-:W-:Y:S01]  /*b17d0*/  ISETP.GE.AND P3, PT, R69, UR35, PT ;  /* 0x0000002345007c0c */ /* 0x000fe2000bf66270 */
[----:B------:R-:W-:-:S08]  /*b17e0*/  ULDC UR35, c[0x0][0x22c] ;  /* 0x00008b0000237ab9 */ /* 0x000fd00000000800 */
[----:B------:R-:W-:Y:S02]  /*b17f0*/  @P1 LOP3.LUT R238, R238, 0x4000000, RZ, 0xfc, !PT ;  /* 0x04000000eeee1812 */ /* 0x000fe400078efcff */
[----:B------:R-:W-:Y:S01]  /*b1800*/  ISETP.GE.AND P1, PT, R67, UR29, PT ;  /* 0x0000001d43007c0c */ /* 0x000fe2000bf26270 */
[----:B------:R-:W-:Y:S01]  /*b1810*/  ULDC UR29, c[0x0][0x22c] ;  /* 0x00008b00001d7ab9 */ /* 0x000fe20000000800 */
[----:B------:R-:W-:Y:S02]  /*b1820*/  LOP3.LUT R237, R237, 0xfffffffd, RZ, 0xc0, !PT ;  /* 0xfffffffdeded7812 */ /* 0x000fe400078ec0ff */
[----:B------:R-:W-:Y:S01]  /*b1830*/  ISETP.GE.AND P2, PT, R68, UR31, PT ;  /* 0x0000001f44007c0c */ /* 0x000fe2000bf46270 */
[----:B------:R-:W-:Y:S01]  /*b1840*/  ULDC UR31, c[0x0][0x22c] ;  /* 0x00008b00001f7ab9 */ /* 0x000fe20000000800 */
[----:B------:R-:W-:-:S07]  /*b1850*/  LOP3.LUT R238, R238, 0xefffffff, RZ, 0xc0, !PT ;  /* 0xefffffffeeee7812 */ /* 0x000fce00078ec0ff */
[----:B------:R-:W-:Y:S02]  /*b1860*/  @P1 LOP3.LUT R237, R237, 0x2, RZ, 0xfc, !PT ;  /* 0x00000002eded1812 */ /* 0x000fe400078efcff */
[----:B------:R-:W-:Y:S01]  /*b1870*/  ISETP.GE.AND P1, PT, R66, UR37, PT ;  /* 0x0000002542007c0c */ /* 0x000fe2000bf26270 */
[----:B------:R-:W-:Y:S01]  /*b1880*/  ULDC UR37, c[0x0][0x22c] ;  /* 0x00008b0000257ab9 */ /* 0x000fe20000000800 */
[----:B------:R-:W-:Y:S02]  /*b1890*/  @P3 LOP3.LUT R238, R238, 0x10000000, RZ, 0xfc, !PT ;  /* 0x10000000eeee3812 */ /* 0x000fe400078efcff */
[----:B------:R-:W-:Y:S01]  /*b18a0*/  ISETP.GE.AND P3, PT, R65, UR35, PT ;  /* 0x0000002341007c0c */ /* 0x000fe2000bf66270 */
[----:B------:R-:W-:Y:S01]  /*b18b0*/  ULDC UR35, c[0x0][0x22c] ;  /* 0x00008b0000237ab9 */ /* 0x000fe20000000800 */
[----:B------:R-:W-:Y:S02]  /*b18c0*/  LOP3.LUT R237, R237, 0xffffffef, RZ, 0xc0, !PT ;  /* 0xffffffefeded7812 */ /* 0x000fe400078ec0ff */
[----:B------:R-:W-:-:S05]  /*b18d0*/  LOP3.LUT R238, R238, 0xbfffffff, RZ, 0xc0, !PT ;  /* 0xbfffffffeeee7812 */ /* 0x000fca00078ec0ff */
[----:B------:R-:W-:Y:S02]  /*b18e0*/  @P1 LOP3.LUT R237, R237, 0x10, RZ, 0xfc, !PT ;  /* 0x00000010eded1812 */ /* 0x000fe400078efcff */
[----:B------:R-:W-:Y:S02]  /*b18f0*/  @P2 LOP3.LUT R238, R238, 0x40000000, RZ, 0xfc, !PT ;  /* 0x40000000eeee2812 */ /* 0x000fe400078efcff */
[----:B------:R-:W-:Y:S01]  /*b1900*/  ISETP.GE.AND P2, PT, R64, UR31, PT ;  /* 0x0000001f40007c0c */ /* 0x000fe2000bf46270 */
[----:B------:R-:W-:Y:S01]  /*b1910*/  ULDC UR31, c[0x0][0x22c] ;  /* 0x00008b00001f7ab9 */ /* 0x000fe20000000800 */
[----:B------:R-:W-:-:S04]  /*b1920*/  LOP3.LUT R237, R237, 0xffffffdf, RZ, 0xc0, !PT ;  /* 0xffffffdfeded7812 */ /* 0x000fc800078ec0ff */
[----:B------:R-:W-:Y:S02]  /*b1930*/  @P3 LOP3.LUT R237, R237, 0x20, RZ, 0xfc, !PT ;  /* 0x00000020eded3812 */ /* 0x000fe400078efcff */
[----:B------:R-:W-:Y:S01]  /*b1940*/  ISETP.GE.AND P1, PT, R63, UR29, PT ;  /* 0x0000001d3f007c0c */ /* 0x000fe2000bf26270 */
[----:B------:R-:W-:Y:S01]  /*b1950*/  ULDC UR29, c[0x0][0x22c] ;  /* 0x00008b00001d7ab9 */ /* 0x000fe20000000800 */
        /* <DEDUP_REMOVED lines=27> */
[----:B------:R-:W-:Y:S02]  /*b1b10*/  ISETP.GE.AND P1, PT, R54, UR16, PT ;  /* 0x0000001036007c0c */ /* 0x000fe4000bf26270 */
[----:B------:R-:W-:-:S04]  /*b1b20*/  LOP3.LUT R237, R237, 0xf7ffffff, RZ, 0xc0, !PT ;  /* 0xf7ffffffeded7812 */ /* 0x000fc800078ec0ff */
[----:B------:R-:W-:Y:S02]  /*b1b30*/  @P3 LOP3.LUT R237, R237, 0x8000000, RZ, 0xfc, !PT ;  /* 0x08000000eded3812 */ /* 0x000fe400078efcff */
[----:B------:R-:W-:Y:S02]  /*b1b40*/  ISETP.GE.AND P3, PT, R52, UR14, PT ;  /* 0x0000000e34007c0c */ /* 0x000fe4000bf66270 */
[----:B------:R-:W-:Y:S02]  /*b1b50*/  LOP3.LUT R237, R237, 0xbfffffff, RZ, 0xc0, !PT ;  /* 0xbfffffffeded7812 */ /* 0x000fe400078ec0ff */
[----:B------:R-:W-:Y:S02]  /*b1b60*/  @P2 LOP3.LUT R236, R236, 0x1, RZ, 0xfc, !PT ;  /* 0x00000001ecec2812 */ /* 0x000fe400078efcff */
[----:B------:R-:W-:Y:S02]  /*b1b70*/  @P1 LOP3.LUT R237, R237, 0x40000000, RZ, 0xfc, !PT ;  /* 0x40000000eded1812 */ /* 0x000fe400078efcff */
[----:B------:R-:W-:-:S02]  /*b1b80*/  ISETP.GE.AND P1, PT, R51, UR19, PT ;  /* 0x0000001333007c0c */ /* 0x000fc4000bf26270 */
        /* <DEDUP_REMOVED lines=86> */
[----:B------:R-:W-:-:S04]  /*b20f0*/  @P2 LOP3.LUT R14, R14, 0x4, RZ, 0xfc, !PT ;  /* 0x000000040e0e2812 */ /* 0x000fc800078efcff */
[----:B------:R-:W-:Y:S02]  /*b2100*/  LOP3.LUT R14, R14, 0xffffffef, RZ, 0xc0, !PT ;  /* 0xffffffef0e0e7812 */ /* 0x000fe400078ec0ff */
[----:B------:R-:W-:Y:S02]  /*b2110*/  ISETP.GE.AND P1, PT, R21, UR54, PT ;  /* 0x0000003615007c0c */ /* 0x000fe4000bf26270 */
[----:B------:R-:W-:Y:S02]  /*b2120*/  @P3 LOP3.LUT R14, R14, 0x10, RZ, 0xfc, !PT ;  /* 0x000000100e0e3812 */ /* 0x000fe400078efcff */
[----:B------:R-:W-:Y:S02]  /*b2130*/  ISETP.GE.AND P2, PT, R20, UR56, PT ;  /* 0x0000003814007c0c */ /* 0x000fe4000bf46270 */
[----:B------:R-:W-:Y:S02]  /*b2140*/  ISETP.GE.AND P3, PT, R19, UR57, PT ;  /* 0x0000003913007c0c */ /* 0x000fe4000bf66270 */
[----:B------:R-:W-:-:S02]  /*b2150*/  ISETP.GE.AND P4, PT, R18, UR58, PT ;  /* 0x0000003a12007c0c */ /* 0x000fc4000bf86270 */
[----:B------:R-:W-:Y:S02]  /*b2160*/  ISETP.GE.AND P5, PT, R17, UR59, PT ;  /* 0x0000003b11007c0c */ /* 0x000fe4000bfa6270 */
[----:B------:R-:W-:Y:S01]  /*b2170*/  ISETP.GE.AND P6, PT, R16, UR60, PT ;  /* 0x0000003c10007c0c */ /* 0x000fe2000bfc6270 */
[----:B------:R-:W2:Y:S01]  /*b2180*/  LDL.LU R107, [R1+0x74] ;  /* 0x00007400016b7983 */ /* 0x000ea20000300800 */
[----:B------:R-:W-:Y:S01]  /*b2190*/  LOP3.LUT R239, R239, 0xfffffffb, RZ, 0xc0, !PT ;  /* 0xfffffffbefef7812 */ /* 0x000fe200078ec0ff */
[----:B------:R-:W-:Y:S01]  /*b21a0*/  ULDC.64 UR28, c[0x0][0x228] ;  /* 0x00008a00001c7ab9 */ /* 0x000fe20000000a00 */
[----:B------:R-:W-:Y:S01]  /*b21b0*/  LOP3.LUT R13, R13, 0x7fffffff, RZ, 0xc0, !PT ;  /* 0x7fffffff0d0d7812 */ /* 0x000fe200078ec0ff */
[----:B------:R-:W2:Y:S01]  /*b21c0*/  LDL.LU R106, [R1+0x384] ;  /* 0x00038400016a7983 */ /* 0x000ea20000300800 */
[----:B------:R-:W-:Y:S01]  /*b21d0*/  ULDC.64 UR26, c[0x0][0x228] ;  /* 0x00008a00001a7ab9 */ /* 0x000fe20000000a00 */
[----:B------:R-:W-:Y:S01]  /*b21e0*/  ULDC.64 UR24, c[0x0][0x228] ;  /* 0x00008a0000187ab9 */ /* 0x000fe20000000a00 */
[----:B------:R-:W-:Y:S01]  /*b21f0*/  ULDC.64 UR22, c[0x0][0x228] ;  /* 0x00008a0000167ab9 */ /* 0x000fe20000000a00 */
[----:B------:R-:W3:Y:S01]  /*b2200*/  LDL.LU R105, [R1+0x70] ;  /* 0x0000700001697983 */ /* 0x000ee20000300800 */
[----:B------:R-:W-:Y:S01]  /*b2210*/  ULDC.64 UR20, c[0x0][0x228] ;  /* 0x00008a0000147ab9 */ /* 0x000fe20000000a00 */
[----:B------:R-:W-:Y:S01]  /*b2220*/  ULDC.64 UR18, c[0x0][0x228] ;  /* 0x00008a0000127ab9 */ /* 0x000fe20000000a00 */
[----:B------:R-:W-:Y:S01]  /*b2230*/  ULDC.64 UR14, c[0x0][0x228] ;  /* 0x00008a00000e7ab9 */ /* 0x000fe20000000a00 */
[----:B------:R-:W3:Y:S01]  /*b2240*/  LDL.LU R104, [R1+0x380] ;  /* 0x0003800001687983 */ /* 0x000ee20000300800 */
[----:B------:R-:W-:Y:S01]  /*b2250*/  ULDC.64 UR12, c[0x0][0x228] ;  /* 0x00008a00000c7ab9 */ /* 0x000fe20000000a00 */
[----:B------:R-:W-:Y:S01]  /*b2260*/  ULDC.64 UR8, c[0x0][0x228] ;  /* 0x00008a0000087ab9 */ /* 0x000fe20000000a00 */
[----:B------:R-:W-:Y:S01]  /*b2270*/  ULDC.64 UR6, c[0x0][0x228] ;  /* 0x00008a0000067ab9 */ /* 0x000fe20000000a00 */
[----:B------:R-:W4:Y:S01]  /*b2280*/  LDL.LU R103, [R1+0x118] ;  /* 0x0001180001677983 */ /* 0x000f220000300800 */
[----:B------:R-:W-:-:S03]  /*b2290*/  ULDC.64 UR30, c[0x0][0x228] ;  /* 0x00008a00001e7ab9 */ /* 0x000fc60000000a00 */
[----:B------:R-:W4:Y:S04]  /*b22a0*/  LDL.LU R102, [R1+0x2874] ;  /* 0x0028740001667983 */ /* 0x000f280000300800 */
[----:B------:R-:W4:Y:S04]  /*b22b0*/  LDL.LU R101, [R1+0x2870] ;  /* 0x0028700001657983 */ /* 0x000f280000300800 */
[----:B------:R-:W4:Y:S04]  /*b22c0*/  LDL.LU R100, [R1+0x286c] ;  /* 0x00286c0001647983 */ /* 0x000f280000300800 */
[----:B------:R-:W4:Y:S04]  /*b22d0*/  LDL.LU R99, [R1+0x10c] ;  /* 0x00010c0001637983 */ /* 0x000f280000300800 */
[----:B------:R-:W4:Y:S04]  /*b22e0*/  LDL.LU R98, [R1+0x108] ;  /* 0x0001080001627983 */ /* 0x000f280000300800 */
[----:B------:R-:W4:Y:S01]  /*b22f0*/  LDL.LU R97, [R1+0x94] ;  /* 0x0000940001617983 */ /* 0x000f220000300800 */
[----:B------:R-:W-:-:S02]  /*b2300*/  @P0 LOP3.LUT R239, R239, 0x4, RZ, 0xfc, !PT ;  /* 0x00000004efef0812 */ /* 0x000fc400078efcff */
[----:B------:R-:W-:Y:S01]  /*b2310*/  @P3 LOP3.LUT R13, R13, 0x80000000, RZ, 0xfc, !PT ;  /* 0x800000000d0d3812 */ /* 0x000fe200078efcff */
[----:B------:R-:W-:Y:S01]  /*b2320*/  STL.64 [R1+0x2b78], R236 ;  /* 0x002b78ec01007387 */ /* 0x000fe20000100a00 */
[----:B------:R-:W-:Y:S02]  /*b2330*/  LOP3.LUT R239, R239, 0xfffffffd, RZ, 0xc0, !PT ;  /* 0xfffffffdefef7812 */ /* 0x000fe400078ec0ff */
[----:B------:R-:W-:Y:S01]  /*b2340*/  LOP3.LUT R13, R13, 0xbfffffff, RZ, 0xc0, !PT ;  /* 0xbfffffff0d0d7812 */ /* 0x000fe200078ec0ff */
[----:B------:R0:W-:Y:S01]  /*b2350*/  STL.64 [R1+0x2b70], R14 ;  /* 0x002b700e01007387 */ /* 0x0001e20000100a00 */
[----:B------:R-:W-:Y:S02]  /*b2360*/  @P1 LOP3.LUT R239, R239, 0x2, RZ, 0xfc, !PT ;  /* 0x00000002efef1812 */ /* 0x000fe400078efcff */
[----:B------:R-:W-:Y:S01]  /*b2370*/  @P4 LOP3.LUT R13, R13, 0x40000000, RZ, 0xfc, !PT ;  /* 0x400000000d0d4812 */ /* 0x000fe200078efcff */
[----:B------:R-:W-:Y:S01]  /*b2380*/  STL.64 [R1+0x2b68], R250 ;  /* 0x002b68fa01007387 */ /* 0x000fe20000100a00 */
[----:B------:R-:W-:-:S02]  /*b2390*/  LOP3.LUT R239, R239, 0xfffffffe, RZ, 0xc0, !PT ;  /* 0xfffffffeefef7812 */ /* 0x000fc400078ec0ff */
[----:B------:R-:W-:Y:S01]  /*b23a0*/  LOP3.LUT R13, R13, 0xdfffffff, RZ, 0xc0, !PT ;  /* 0xdfffffff0d0d7812 */ /* 0x000fe200078ec0ff */
[----:B------:R-:W-:Y:S01]  /*b23b0*/  STL.64 [R1+0x2b60], R244 ;  /* 0x002b60f401007387 */ /* 0x000fe20000100a00 */
[----:B------:R-:W-:Y:S02]  /*b23c0*/  @P2 LOP3.LUT R239, R239, 0x1, RZ, 0xfc, !PT ;  /* 0x00000001efef2812 */ /* 0x000fe400078efcff */
[----:B------:R-:W-:Y:S01]  /*b23d0*/  @P5 LOP3.LUT R13, R13, 0x20000000, RZ, 0xfc, !PT ;  /* 0x200000000d0d5812 */ /* 0x000fe200078efcff */
[----:B------:R-:W-:Y:S01]  /*b23e0*/  STL.64 [R1+0x2b58], R242 ;  /* 0x002b58f201007387 */ /* 0x000fe20000100a00 */
[C---:B------:R-:W-:Y:S02]  /*b23f0*/  LOP3.LUT P5, RZ, R2.reuse, 0x2, RZ, 0xc0, !PT ;  /* 0x0000000202ff7812 */ /* 0x040fe400078ac0ff */
[----:B------:R-:W-:Y:S01]  /*b2400*/  LOP3.LUT R13, R13, 0xefffffff, RZ, 0xc0, !PT ;  /* 0xefffffff0d0d7812 */ /* 0x000fe200078ec0ff */
[----:B------:R-:W-:Y:S01]  /*b2410*/  STL.64 [R1+0x2b50], R240 ;  /* 0x002b50f001007387 */ /* 0x000fe20000100a00 */
[----:B------:R-:W-:-:S02]  /*b2420*/  LOP3.LUT P4, RZ, R2, 0x4, RZ, 0xc0, !PT ;  /* 0x0000000402ff7812 */ /* 0x000fc4000788c0ff */
[----:B------:R-:W-:Y:S01]  /*b2430*/  @P6 LOP3.LUT R13, R13, 0x10000000, RZ, 0xfc, !PT ;  /* 0x100000000d0d6812 */ /* 0x000fe200078efcff */
[----:B------:R-:W-:Y:S01]  /*b2440*/  STL.64 [R1+0x2b48], R10 ;  /* 0x002b480a01007387 */ /* 0x000fe20000100a00 */
[----:B------:R-:W-:Y:S02]  /*b2450*/  LOP3.LUT P6, RZ, R8, 0x20000000, RZ, 0xc0, !PT ;  /* 0x2000000008ff7812 */ /* 0x000fe400078cc0ff */
[C---:B------:R-:W-:Y:S01]  /*b2460*/  LOP3.LUT P3, RZ, R2.reuse, 0x8, RZ, 0xc0, !PT ;  /* 0x0000000802ff7812 */ /* 0x040fe2000786c0ff */
[----:B------:R1:W-:Y:S01]  /*b2470*/  STL.64 [R1+0x2b40], R4 ;  /* 0x002b400401007387 */ /* 0x0003e20000100a00 */
[C---:B------:R-:W-:Y:S02]  /*b2480*/  LOP3.LUT P2, RZ, R2.reuse, 0x20, RZ, 0xc0, !PT ;  /* 0x0000002002ff7812 */ /* 0x040fe4000784c0ff */
[C---:B------:R-:W-:Y:S01]  /*b2490*/  LOP3.LUT P1, RZ, R2.reuse, 0x40, RZ, 0xc0, !PT ;  /* 0x0000004002ff7812 */ /* 0x040fe2000782c0ff */
[----:B------:R1:W-:Y:S01]  /*b24a0*/  STL.64 [R1+0x2b38], R6 ;  /* 0x002b380601007387 */ /* 0x0003e20000100a00 */
[----:B------:R-:W-:-:S03]  /*b24b0*/  LOP3.LUT P0, RZ, R2, 0x80, RZ, 0xc0, !PT ;  /* 0x0000008002ff7812 */ /* 0x000fc6000780c0ff */
[----:B------:R-:W-:Y:S01]  /*b24c0*/  STL.64 [R1+0x2b80], R238 ;  /* 0x002b80ee01007387 */ /* 0x000fe20000100a00 */
[----:B------:R-:W0:Y:S02]  /*b24d0*/  S2R R108, SR_TID.X ;  /* 0x00000000006c7919 */ /* 0x000e240000002100 */
[----:B0-----:R-:W-:-:S05]  /*b24e0*/  IMAD.SHL.U32 R108, R108, 0x40, RZ ;  /* 0x000000406c6c7824 */ /* 0x001fca00078e00ff */
[----:B------:R-:W-:-:S04]  /*b24f0*/  LOP3.LUT R108, R108, 0x400, RZ, 0xc0, !PT ;  /* 0x000004006c6c7812 */ /* 0x000fc800078ec0ff */
[----:B------:R-:W-:Y:S02]  /*b2500*/  IADD3 R212, R108, UR4, R212 ;  /* 0x000000046cd47c10 */ /* 0x000fe4000fffe0d4 */
[----:B--2---:R-:W-:Y:S02]  /*b2510*/  PRMT R108, R106, 0x5410, R107 ;  /* 0x000054106a6c7816 */ /* 0x004fe4000000006b */
[----:B---3--:R-:W-:Y:S02]  /*b2520*/  PRMT R109, R104, 0x5410, R105 ;  /* 0x00005410686d7816 */ /* 0x008fe40000000069 */
[----:B----4-:R-:W-:Y:S02]  /*b2530*/  PRMT R110, R103, 0x5410, R248 ;  /* 0x00005410676e7816 */ /* 0x010fe400000000f8 */
[----:B------:R-:W2:Y:S01]  /*b2540*/  LDL.LU R103, [R1+0x198] ;  /* 0x0001980001677983 */ /* 0x000ea20000300800 */
[----:B------:R-:W-:-:S03]  /*b2550*/  LOP3.LUT R21, R102, 0xffff, RZ, 0xc0, !PT ;  /* 0x0000ffff66157812 */ /* 0x000fc600078ec0ff */
[----:B------:R-:W2:Y:S01]  /*b2560*/  LDL.LU R102, [R1+0x3ac] ;  /* 0x0003ac0001667983 */ /* 0x000ea20000300800 */
[----:B------:R-:W-:-:S03]  /*b2570*/  LOP3.LUT R20, R101, 0xffff, RZ, 0xc0, !PT ;  /* 0x0000ffff65147812 */ /* 0x000fc600078ec0ff */
[----:B------:R-:W3:Y:S01]  /*b2580*/  LDL.LU R101, [R1+0x174] ;  /* 0x0001740001657983 */ /* 0x000ee20000300800 */
[----:B------:R-:W-:-:S03]  /*b2590*/  LOP3.LUT R19, R100, 0xffff, RZ, 0xc0, !PT ;  /* 0x0000ffff64137812 */ /* 0x000fc600078ec0ff */
[----:B------:R-:W4:Y:S01]  /*b25a0*/  LDL.LU R100, [R1+0x90] ;  /* 0x0000900001647983 */ /* 0x000f220000300800 */
[----:B------:R-:W-:Y:S02]  /*b25b0*/  LOP3.LUT R18, R99, 0xffff, RZ, 0xc0, !PT ;  /* 0x0000ffff63127812 */ /* 0x000fe400078ec0ff */
[----:B------:R-:W-:Y:S02]  /*b25c0*/  LOP3.LUT R17, R98, 0xffff, RZ, 0xc0, !PT ;  /* 0x0000ffff62117812 */ /* 0x000fe400078ec0ff */
[----:B------:R-:W4:Y:S01]  /*b25d0*/  LDL.LU R98, [R1+0x154] ;  /* 0x0001540001627983 */ /* 0x000f220000300800 */
[----:B------:R-:W-:-:S03]  /*b25e0*/  LOP3.LUT R16, R97, 0xffff, RZ, 0xc0, !PT ;  /* 0x0000ffff61107812 */ /* 0x000fc600078ec0ff */
[----:B------:R-:W4:Y:S01]  /*b25f0*/  LDL.LU R97, [R1+0x150] ;  /* 0x0001500001617983 */ /* 0x000f220000300800 */
[----:B------:R-:W-:Y:S02]  /*b2600*/  SHF.R.U32.HI R24, RZ, 0x8, R21 ;  /* 0x00000008ff187819 */ /* 0x000fe40000011615 */
[--C-:B------:R-:W-:Y:S02]  /*b2610*/  SHF.R.U32.HI R23, RZ, 0x8, R18.reuse ;  /* 0x00000008ff177819 */ /* 0x100fe40000011612 */
[----:B------:R-:W-:Y:S02]  /*b2620*/  PRMT R14, R21, 0x3340, R18 ;  /* 0x00003340150e7816 */ /* 0x000fe40000000012 */
[----:B------:R-:W-:Y:S02]  /*b2630*/  SHF.R.U32.HI R18, RZ, 0x8, R20 ;  /* 0x00000008ff127819 */ /* 0x000fe40000011614 */
[--C-:B------:R-:W-:Y:S02]  /*b2640*/  PRMT R236, R20, 0x3340, R17.reuse ;  /* 0x0000334014ec7816 */ /* 0x100fe40000000011 */
[----:B------:R-:W-:-:S02]  /*b2650*/  SHF.R.U32.HI R22, RZ, 0x8, R17 ;  /* 0x00000008ff167819 */ /* 0x000fc40000011611 */
[--C-:B-1----:R-:W-:Y:S02]  /*b2660*/  PRMT R4, R19, 0x3340, R16.reuse ;  /* 0x0000334013047816 */ /* 0x102fe40000000010 */
[----:B------:R-:W-:Y:S02]  /*b2670*/  SHF.R.U32.HI R20, RZ, 0x8, R16 ;  /* 0x00000008ff147819 */ /* 0x000fe40000011610 */
[----:B------:R-:W-:Y:S02]  /*b2680*/  LOP3.LUT R17, R24, 0xffff, RZ, 0xc0, !PT ;  /* 0x0000ffff18117812 */ /* 0x000fe400078ec0ff */
[----:B------:R-:W-:-:S04]  /*b2690*/  LOP3.LUT R16, R23, 0xffff, RZ, 0xc0, !PT ;  /* 0x0000ffff17107812 */ /* 0x000fc800078ec0ff */
[----:B------:R-:W-:-:S05]  /*b26a0*/  PRMT R15, R17, 0x3340, R16 ;  /* 0x00003340110f7816 */ /* 0x000fca0000000010 */
[----:B------:R-:W-:Y:S04]  /*b26b0*/  STL.64 [R1+0x2bb0], R14 ;  /* 0x002bb00e01007387 */ /* 0x000fe80000100a00 */
[----:B------:R-:W-:Y:S04]  /*b26c0*/  STL.64 [R1+0x2ba8], R12 ;  /* 0x002ba80c01007387 */ /* 0x000fe80000100a00 */
[----:B------:R-:W4:Y:S04]  /*b26d0*/  LDL.LU R150, [R1+0x1c0] ;  /* 0x0001c00001967983 */ /* 0x000f280000300800 */
[----:B------:R-:W4:Y:S04]  /*b26e0*/  LDL.LU R149, [R1+0x1b8] ;  /* 0x0001b80001957983 */ /* 0x000f280000300800 */
[----:B------:R-:W4:Y:S04]  /*b26f0*/  LDL.LU R148, [R1+0x1b4] ;  /* 0x0001b40001947983 */ /* 0x000f280000300800 */
[----:B------:R-:W4:Y:S04]  /*b2700*/  LDL.LU R143, [R1+0x1c4] ;  /* 0x0001c400018f7983 */ /* 0x000f280000300800 */
[----:B------:R-:W4:Y:S04]  /*b2710*/  LDL.LU R135, [R1+0x190] ;  /* 0x0001900001877983 */ /* 0x000f280000300800 */
[----:B------:R-:W4:Y:S04]  /*b2720*/  LDL.LU R127, [R1+0x184] ;  /* 0x00018400017f7983 */ /* 0x000f280000300800 */
[----:B------:R-:W4:Y:S01]  /*b2730*/  LDL.LU R119, [R1+0x17c] ;  /* 0x00017c0001777983 */ /* 0x000f220000300800 */
[----:B------:R-:W0:Y:S01]  /*b2740*/  S2R R99, SR_TID.X ;  /* 0x0000000000637919 */ /* 0x000e220000002100 */
[----:B------:R-:W-:-:S02]  /*b2750*/  SHF.R.U32.HI R21, RZ, 0x8, R19 ;  /* 0x00000008ff157819 */ /* 0x000fc40000011613 */
[----:B------:R-:W4:Y:S02]  /*b2760*/  LDL.LU R111, [R1+0x148] ;  /* 0x00014800016f7983 */ /* 0x000f240000300800 */
[----:B------:R-:W-:Y:S02]  /*b2770*/  LOP3.LUT R21, R21, 0xffff, RZ, 0xc0, !PT ;  /* 0x0000ffff15157812 */ /* 0x000fe400078ec0ff */
[----:B------:R-:W-:Y:S01]  /*b2780*/  LOP3.LUT R19, R18, 0xffff, RZ, 0xc0, !PT ;  /* 0x0000ffff12137812 */ /* 0x000fe200078ec0ff */
[----:B------:R-:W4:Y:S01]  /*b2790*/  LDL.LU R107, [R1+0x234] ;  /* 0x00023400016b7983 */ /* 0x000f220000300800 */
[----:B------:R-:W-:Y:S02]  /*b27a0*/  LOP3.LUT R20, R20, 0xffff, RZ, 0xc0, !PT ;  /* 0x0000ffff14147812 */ /* 0x000fe400078ec0ff */
[----:B------:R-:W-:Y:S01]  /*b27b0*/  LOP3.LUT R18, R22, 0xffff, RZ, 0xc0, !PT ;  /* 0x0000ffff16127812 */ /* 0x000fe200078ec0ff */
[----:B------:R-:W4:Y:S01]  /*b27c0*/  LDL.LU R106, [R1+0x230] ;  /* 0x00023000016a7983 */ /* 0x000f220000300800 */
[----:B------:R-:W-:-:S03]  /*b27d0*/  PRMT R6, R21, 0x3340, R20 ;  /* 0x0000334015067816 */ /* 0x000fc60000000014 */
[----:B------:R-:W4:Y:S01]  /*b27e0*/  LDL.LU R105, [R1+0x22c] ;  /* 0x00022c0001697983 */ /* 0x000f220000300800 */
[----:B------:R-:W-:Y:S01]  /*b27f0*/  PRMT R237, R19, 0x3340, R18 ;  /* 0x0000334013ed7816 */ /* 0x000fe20000000012 */
[C---:B0-----:R-:W-:Y:S01]  /*b2800*/  IMAD.SHL.U32 R248, R99.reuse, 0x8, RZ ;  /* 0x0000000863f87824 */ /* 0x041fe200078e00ff */
[----:B------:R-:W-:-:S04]  /*b2810*/  LOP3.LUT R19, R99, 0x7f, RZ, 0xc0, !PT ;  /* 0x0000007f63137812 */ /* 0x000fc800078ec0ff */
[----:B------:R-:W-:Y:S01]  /*b2820*/  LEA R5, R19, UR4, 0x4 ;  /* 0x0000000413057c11 */ /* 0x000fe2000f8e20ff */
[----:B------:R-:W-:Y:S01]  /*b2830*/  ULDC.64 UR4, c[0x0][0x228] ;  /* 0x00008a0000047ab9 */ /* 0x000fe20000000a00 */
[----:B------:R-:W-:Y:S02]  /*b2840*/  LOP3.LUT R248, R248, 0x300, RZ, 0xc0, !PT ;  /* 0x00000300f8f87812 */ /* 0x000fe400078ec0ff */
[----:B------:R-:W-:Y:S02]  /*b2850*/  PRMT R21, R226, 0x5410, R216 ;  /* 0x00005410e2157816 */ /* 0x000fe400000000d8 */
[----:B------:R-:W-:Y:S01]  /*b2860*/  PRMT R22, R225, 0x5410, R217 ;  /* 0x00005410e1167816 */ /* 0x000fe200000000d9 */
[----:B------:R-:W-:Y:S01]  /*b2870*/  IMAD.IADD R248, R212, 0x1, R248 ;  /* 0x00000001d4f87824 */ /* 0x000fe200078e02f8 */
[----:B------:R-:W-:Y:S01]  /*b2880*/  BAR.SYNC.DEFER_BLOCKING 0x0 ;  /* 0x0000000000007b1d */ /* 0x000fe20000010000 */
[----:B------:R-:W-:Y:S02]  /*b2890*/  PRMT R23, R224, 0x5410, R218 ;  /* 0x00005410e0177816 */ /* 0x000fe400000000da */
[----:B--2---:R-:W-:-:S03]  /*b28a0*/  PRMT R104, R102, 0x5410, R103 ;  /* 0x0000541066687816 */ /* 0x004fc60000000067 */
[----:B------:R-:W2:Y:S01]  /*b28b0*/  LDL.LU R103, [R1+0x210] ;  /* 0x0002100001677983 */ /* 0x000ea20000300800 */
[----:B---3--:R-:W-:-:S03]  /*b28c0*/  PRMT R16, R101, 0x5410, R213 ;  /* 0x0000541065107816 */ /* 0x008fc600000000d5 */
[----:B------:R-:W3:Y:S01]  /*b28d0*/  LDL.LU R102, [R1+0x20c] ;  /* 0x00020c0001667983 */ /* 0x000ee20000300800 */
[----:B----4-:R-:W-:-:S03]  /*b28e0*/  PRMT R20, R100, 0x5410, R215 ;  /* 0x0000541064147816 */ /* 0x010fc600000000d7 */
[----:B------:R-:W4:Y:S04]  /*b28f0*/  LDL.LU R101, [R1+0x200] ;  /* 0x0002000001657983 */ /* 0x000f280000300800 */
[----:B------:R-:W4:Y:S04]  /*b2900*/  LDL.LU R100, [R1] ;  /* 0x0000000001647983 */ /* 0x000f280000300800 */
[----:B------:R-:W4:Y:S01]  /*b2910*/  LDL.LU R99, [R1+0x1fc] ;  /* 0x0001fc0001637983 */ /* 0x000f220000300800 */
[----:B------:R-:W-:Y:S02]  /*b2920*/  PRMT R18, R98, 0x5410, R219 ;  /* 0x0000541062127816 */ /* 0x000fe400000000db */
[----:B------:R-:W-:Y:S01]  /*b2930*/  PRMT R19, R97, 0x5410, R220 ;  /* 0x0000541061137816 */ /* 0x000fe200000000dc */
[----:B------:R-:W4:Y:S04]  /*b2940*/  LDL.LU R98, [R1+0x4] ;  /* 0x0000040001627983 */ /* 0x000f280000300800 */
[----:B------:R-:W4:Y:S04]  /*b2950*/  LDL.LU R97, [R1+0x138] ;  /* 0x0001380001617983 */ /* 0x000f280000300800 */
[----:B------:R-:W-:Y:S01]  /*b2960*/  STSM.16.M88.4 [R248], R20 ;  /* 0x00000014f8007844 */ /* 0x000fe20000000200 */
[----:B------:R-:W-:Y:S01]  /*b2970*/  PRMT R17, R227, 0x5410, R214 ;  /* 0x00005410e3117816 */ /* 0x000fe200000000d6 */
[----:B------:R-:W-:Y:S06]  /*b2980*/  BAR.SYNC.DEFER_BLOCKING 0x0 ;  /* 0x0000000000007b1d */ /* 0x000fec0000010000 */
[----:B------:R-:W0:Y:S02]  /*b2990*/  LDS.128 R224, [R5] ;  /* 0x0000000005e07984 */ /* 0x000e240000000c00 */
[----:B------:R-:W-:Y:S06]  /*b29a0*/  BAR.SYNC.DEFER_BLOCKING 0x0 ;  /* 0x0000000000007b1d */ /* 0x000fec0000010000 */
[----:B------:R1:W-:Y:S02]  /*b29b0*/  STSM.16.M88.4 [R248], R16 ;  /* 0x00000010f8007844 */ /* 0x0003e40000000200 */
[----:B-1----:R-:W-:-:S02]  /*b29c0*/  PRMT R16, R150, 0x5410, R221 ;  /* 0x0000541096107816 */ /* 0x002fc400000000dd */
[----:B------:R-:W-:Y:S02]  /*b29d0*/  PRMT R17, R149, 0x5410, R222 ;  /* 0x0000541095117816 */ /* 0x000fe400000000de */
[----:B------:R-:W-:Y:S01]  /*b29e0*/  PRMT R18, R148, 0x5410, R223 ;  /* 0x0000541094127816 */ /* 0x000fe200000000df */
[----:B------:R-:W-:Y:S01]  /*b29f0*/  BAR.SYNC.DEFER_BLOCKING 0x0 ;  /* 0x0000000000007b1d */ /* 0x000fe20000010000 */
[----:B------:R-:W-:Y:S02]  /*b2a00*/  PRMT R20, R143, 0x5410, R228 ;  /* 0x000054108f147816 */ /* 0x000fe400000000e4 */
[----:B------:R-:W-:-:S03]  /*b2a10*/  PRMT R21, R135, 0x5410, R229 ;  /* 0x0000541087157816 */ /* 0x000fc600000000e5 */
[----:B------:R-:W1:Y:S01]  /*b2a20*/  LDS.128 R220, [R5] ;  /* 0x0000000005dc7984 */ /* 0x000e620000000c00 */
[----:B------:R-:W-:Y:S02]  /*b2a30*/  PRMT R22, R127, 0x5410, R230 ;  /* 0x000054107f167816 */ /* 0x000fe400000000e6 */
[----:B------:R-:W-:Y:S01]  /*b2a40*/  PRMT R23, R119, 0x5410, R231 ;  /* 0x0000541077177816 */ /* 0x000fe200000000e7 */
[----:B------:R-:W-:Y:S06]  /*b2a50*/  BAR.SYNC.DEFER_BLOCKING 0x0 ;  /* 0x0000000000007b1d */ /* 0x000fec0000010000 */
[----:B------:R1:W-:Y:S02]  /*b2a60*/  STSM.16.M88.4 [R248], R20 ;  /* 0x00000014f8007844 */ /* 0x0003e40000000200 */
[----:B------:R-:W-:Y:S06]  /*b2a70*/  BAR.SYNC.DEFER_BLOCKING 0x0 ;  /* 0x0000000000007b1d */ /* 0x000fec0000010000 */
[----:B------:R-:W-:Y:S04]  /*b2a80*/  STL [R1+0x90], R5 ;  /* 0x0000900501007387 */ /* 0x000fe80000100800 */
[----:B0-----:R-:W-:Y:S04]  /*b2a90*/  STL.64 [R1+0x2ba0], R226 ;  /* 0x002ba0e201007387 */ /* 0x001fe80000100a00 */
[----:B------:R-:W-:Y:S04]  /*b2aa0*/  STL.64 [R1+0x2b98], R224 ;  /* 0x002b98e001007387 */ /* 0x000fe80000100a00 */
[----:B-1----:R-:W-:Y:S04]  /*b2ab0*/  STL.64 [R1+0x2b90], R222 ;  /* 0x002b90de01007387 */ /* 0x002fe80000100a00 */
[----:B------:R-:W-:Y:S04]  /*b2ac0*/  LDS.128 R216, [R5] ;  /* 0x0000000005d87984 */ /* 0x000fe80000000c00 */
[----:B------:R-:W-:Y:S04]  /*b2ad0*/  STL.64 [R1+0x2b88], R220 ;  /* 0x002b88dc01007387 */ /* 0x000fe80000100a00 */
        /* <DEDUP_REMOVED lines=15> */
[----:B------:R-:W-:Y:S01]  /*b2bd0*/  PRMT R19, R111, 0x5410, R232 ;  /* 0x000054106f137816 */ /* 0x000fe200000000e8 */
[----:B------:R-:W-:Y:S01]  /*b2be0*/  BAR.SYNC.DEFER_BLOCKING 0x0 ;  /* 0x0000000000007b1d */ /* 0x000fe20000010000 */
[----:B------:R-:W-:-:S05]  /*b2bf0*/  PRMT R20, R107, 0x5410, R233 ;  /* 0x000054106b147816 */ /* 0x000fca00000000e9 */
[----:B------:R-:W4:Y:S04]  /*b2c00*/  LDL.LU R149, [R1+0x14c] ;  /* 0x00014c0001957983 */ /* 0x000f280000300800 */
[----:B------:R-:W4:Y:S04]  /*b2c10*/  LDL.LU R148, [R1+0xb8] ;  /* 0x0000b80001947983 */ /* 0x000f280000300800 */
[----:B------:R-:W4:Y:S04]  /*b2c20*/  LDL.LU R143, [R1+0x2a4] ;  /* 0x0002a400018f7983 */ /* 0x000f280000300800 */
[----:B------:R-:W4:Y:S01]  /*b2c30*/  LDL.LU R135, [R1+0xb0] ;  /* 0x0000b00001877983 */ /* 0x000f220000300800 */
[----:B------:R-:W-:-:S03]  /*b2c40*/  PRMT R21, R106, 0x5410, R235 ;  /* 0x000054106a157816 */ /* 0x000fc600000000eb */
[----:B------:R-:W4:Y:S01]  /*b2c50*/  LDL.LU R127, [R1+0x298] ;  /* 0x00029800017f7983 */ /* 0x000f220000300800 */
[----:B------:R-:W-:-:S03]  /*b2c60*/  PRMT R22, R105, 0x5410, R247 ;  /* 0x0000541069167816 */ /* 0x000fc600000000f7 */
[----:B------:R-:W4:Y:S04]  /*b2c70*/  LDL.LU R119, [R1+0xac] ;  /* 0x0000ac0001777983 */ /* 0x000f280000300800 */
[----:B------:R-:W4:Y:S04]  /*b2c80*/  LDL.LU R111, [R1+0x294] ;  /* 0x00029400016f7983 */ /* 0x000f280000300800 */
[----:B------:R-:W4:Y:S04]  /*b2c90*/  LDL.LU R107, [R1+0xa8] ;  /* 0x0000a800016b7983 */ /* 0x000f280000300800 */
[----:B------:R2:W-:Y:S04]  /*b2ca0*/  STSM.16.M88.4 [R248], R16 ;  /* 0x00000010f8007844 */ /* 0x0005e80000000200 */
[----:B------:R-:W4:Y:S04]  /*b2cb0*/  LDL.LU R106, [R1+0x2a0] ;  /* 0x0002a000016a7983 */ /* 0x000f280000300800 */
[----:B------:R-:W4:Y:S01]  /*b2cc0*/  LDL.LU R105, [R1+0xa4] ;  /* 0x0000a40001697983 */ /* 0x000f220000300800 */
[----:B------:R-:W-:Y:S01]  /*b2cd0*/  BAR.SYNC.DEFER_BLOCKING 0x0 ;  /* 0x0000000000007b1d */ /* 0x000fe20000010000 */
[----:B--2---:R-:W-:-:S02]  /*b2ce0*/  PRMT R16, R103, 0x5410, R234 ;  /* 0x0000541067107816 */ /* 0x004fc400000000ea */
[----:B---3--:R-:W-:-:S03]  /*b2cf0*/  PRMT R17, R102, 0x5410, R246 ;  /* 0x0000541066117816 */ /* 0x008fc600000000f6 */
[----:B------:R-:W2:Y:S01]  /*b2d00*/  LDL.LU R103, [R1+0x29c] ;  /* 0x00029c0001677983 */ /* 0x000ea20000300800 */
[----:B----4-:R-:W-:Y:S02]  /*b2d10*/  PRMT R18, R101, 0x5410, R252 ;  /* 0x0000541065127816 */ /* 0x010fe400000000fc */
[----:B------:R-:W-:Y:S01]  /*b2d20*/  PRMT R19, R99, 0x5410, R100 ;  /* 0x0000541063137816 */ /* 0x000fe20000000064 */
[----:B------:R-:W3:Y:S04]  /*b2d30*/  LDL.LU R102, [R1+0x9c] ;  /* 0x00009c0001667983 */ /* 0x000ee80000300800 */
[----:B------:R-:W3:Y:S04]  /*b2d40*/  LDL.LU R101, [R1+0x290] ;  /* 0x0002900001657983 */ /* 0x000ee80000300800 */
[----:B------:R-:W4:Y:S04]  /*b2d50*/  LDL.LU R100, [R1+0x98] ;  /* 0x0000980001647983 */ /* 0x000f280000300800 */
[----:B------:R-:W4:Y:S01]  /*b2d60*/  LDL.LU R99, [R1+0x28c] ;  /* 0x00028c0001637983 */ /* 0x000f220000300800 */
[----:B------:R-:W-:-:S03]  /*b2d70*/  PRMT R23, R97, 0x5410, R98 ;  /* 0x0000541061177816 */ /* 0x000fc60000000062 */
[----:B------:R-:W4:Y:S04]  /*b2d80*/  LDL.LU R98, [R1+0xc] ;  /* 0x00000c0001627983 */ /* 0x000f280000300800 */
[----:B------:R-:W4:Y:S04]  /*b2d90*/  LDL.LU R97, [R1+0x168] ;  /* 0x0001680001617983 */ /* 0x000f280000300800 */
[----:B------:R-:W-:Y:S01]  /*b2da0*/  LDS.128 R212, [R5] ;  /* 0x0000000005d47984 */ /* 0x000fe20000000c00 */
[----:B------:R-:W-:Y:S01]  /*b2db0*/  BAR.SYNC.DEFER_BLOCKING 0x0 ;  /* 0x0000000000007b1d */ /* 0x000fe20000010000 */
[----:B------:R-:W-:-:S05]  /*b2dc0*/  PRMT R28, R164, 0x5410, R165 ;  /* 0x00005410a41c7816 */ /* 0x000fca00000000a5 */
[----:B------:R-:W4:Y:S04]  /*b2dd0*/  LDL.LU R165, [R1+0xd4] ;  /* 0x0000d40001a57983 */ /* 0x000f280000300800 */
[----:B------:R-:W4:Y:S01]  /*b2de0*/  LDL.LU R164, [R1+0x2bc] ;  /* 0x0002bc0001a47983 */ /* 0x000f220000300800 */
[----:B------:R-:W-:-:S03]  /*b2df0*/  PRMT R29, R162, 0x5410, R163 ;  /* 0x00005410a21d7816 */ /* 0x000fc600000000a3 */
        /* <DEDUP_REMOVED lines=32> */
[----:B--2---:R-:W-:-:S03]  /*b3000*/  PRMT R33, R103, 0x5410, R105 ;  /* 0x0000541067217816 */ /* 0x004fc60000000069 */
[----:B------:R-:W2:Y:S04]  /*b3010*/  LDL.LU R105, [R1+0xe0] ;  /* 0x0000e00001697983 */ /* 0x000ea80000300800 */
[----:B------:R-:W2:Y:S01]  /*b3020*/  LDL.LU R103, [R1+0x2cc] ;  /* 0x0002cc0001677983 */ /* 0x000ea20000300800 */
[----:B---3--:R-:W-:-:S03]  /*b3030*/  PRMT R34, R101, 0x5410, R102 ;  /* 0x0000541065227816 */ /* 0x008fc60000000066 */
[----:B------:R-:W3:Y:S04]  /*b3040*/  LDL.LU R102, [R1+0xdc] ;  /* 0x0000dc0001667983 */ /* 0x000ee80000300800 */
[----:B------:R-:W3:Y:S01]  /*b3050*/  LDL.LU R101, [R1+0x2c8] ;  /* 0x0002c80001657983 */ /* 0x000ee20000300800 */
[----:B----4-:R-:W-:-:S03]  /*b3060*/  PRMT R35, R99, 0x5410, R100 ;  /* 0x0000541063237816 */ /* 0x010fc60000000064 */
        /* <DEDUP_REMOVED lines=51> */
[----:B------:R-:W2:Y:S04]  /*b33a0*/  LDL.LU R98, [R1+0x1c] ;  /* 0x00001c0001627983 */ /* 0x000ea80000300800 */
[----:B------:R-:W2:Y:S01]  /*b33b0*/  LDL.LU R97, [R1+0x19c] ;  /* 0x00019c0001617983 */ /* 0x000ea20000300800 */
        /* <DEDUP_REMOVED lines=21> */
[----:B--2---:R-:W-:-:S03]  /*b3510*/  PRMT R71, R97, 0x5410, R98 ;  /* 0x0000541061477816 */ /* 0x004fc60000000062 */
[----:B------:R-:W2:Y:S04]  /*b3520*/  LDL.LU R98, [R1+0x20] ;  /* 0x0000200001627983 */ /* 0x000ea80000300800 */
[----:B------:R-:W2:Y:S01]  /*b3530*/  LDL.LU R97, [R1+0x1a4] ;  /* 0x0001a40001617983 */ /* 0x000ea20000300800 */
[----:B------:R-:W-:Y:S02]  /*b3540*/  PRMT R58, R154, 0x5410, R155 ;  /* 0x000054109a3a7816 */ /* 0x000fe4000000009b */
[----:B------:R-:W-:Y:S01]  /*b3550*/  PRMT R59, R151, 0x5410, R153 ;  /* 0x00005410973b7816 */ /* 0x000fe20000000099 */
[----:B------:R-:W2:Y:S01]  /*b3560*/  LDL.LU R155, [R1+0x1b0] ;  /* 0x0001b000019b7983 */ /* 0x000ea20000300800 */
[----:B------:R-:W-:-:S03]  /*b3570*/  PRMT R63, R149, 0x5410, R150 ;  /* 0x00005410953f7816 */ /* 0x000fc60000000096 */
        /* <DEDUP_REMOVED lines=15> */
[----:B------:R-:W2:Y:S04]  /*b3670*/  LDL.LU R111, [R1+0x38c] ;  /* 0x00038c00016f7983 */ /* 0x000ea80000300800 */
[----:B------:R-:W2:Y:S04]  /*b3680*/  LDL.LU R107, [R1+0x180] ;  /* 0x00018000016b7983 */ /* 0x000ea80000300800 */
[----:B------:R-:W2:Y:S04]  /*b3690*/  LDL.LU R106, [R1+0x388] ;  /* 0x00038800016a7983 */ /* 0x000ea80000300800 */
        /* <DEDUP_REMOVED lines=10> */
[----:B------:R-:W2:Y:S04]  /*b3740*/  LDL.LU R97, [R1+0x3cc] ;  /* 0x0003cc0001617983 */ /* 0x000ea80000300800 */
[----:B------:R-:W-:Y:S01]  /*b3750*/  STSM.16.M88.4 [R248], R16 ;  /* 0x00000010f8007844 */ /* 0x000fe20000000200 */
[----:B------:R-:W-:Y:S01]  /*b3760*/  BAR.SYNC.DEFER_BLOCKING 0x0 ;  /* 0x0000000000007b1d */ /* 0x000fe20000010000 */
[----:B------:R-:W-:-:S05]  /*b3770*/  PRMT R85, R151, 0x5410, R153 ;  /* 0x0000541097557816 */ /* 0x000fca0000000099 */
[----:B------:R-:W2:Y:S04]  /*b3780*/  LDL.LU R151, [R1+0x1ec] ;  /* 0x0001ec0001977983 */ /* 0x000ea80000300800 */
[----:B------:R-:W-:Y:S01]  /*b3790*/  LDS.128 R16, [R5] ;  /* 0x0000000005107984 */ /* 0x000fe20000000c00 */
[----:B------:R-:W-:Y:S01]  /*b37a0*/  BAR.SYNC.DEFER_BLOCKING 0x0 ;  /* 0x0000000000007b1d */ /* 0x000fe20000010000 */
[----:B------:R-:W-:Y:S02]  /*b37b0*/  PRMT R86, R149, 0x5410, R150 ;  /* 0x0000541095567816 */ /* 0x000fe40000000096 */
[----:B------:R-:W-:Y:S02]  /*b37c0*/  PRMT R80, R143, 0x5410, R148 ;  /* 0x000054108f507816 */ /* 0x000fe40000000094 */
[----:B------:R-:W-:Y:S01]  /*b37d0*/  PRMT R81, R127, 0x5410, R135 ;  /* 0x000054107f517816 */ /* 0x000fe20000000087 */
        /* <DEDUP_REMOVED lines=8> */
[----:B------:R-:W-:Y:S01]  /*b3860*/  STSM.16.M88.4 [R248], R20 ;  /* 0x00000014f8007844 */ /* 0x000fe20000000200 */
[----:B------:R-:W-:-:S03]  /*b3870*/  PRMT R72, R158, 0x5410, R159 ;  /* 0x000054109e487816 */ /* 0x000fc6000000009f */
[----:B------:R-:W2:Y:S01]  /*b3880*/  LDL.LU R111, [R1+0x1cc] ;  /* 0x0001cc00016f7983 */ /* 0x000ea20000300800 */
[----:B------:R-:W-:Y:S01]  /*b3890*/  BAR.SYNC.DEFER_BLOCKING 0x0 ;  /* 0x0000000000007b1d */ /* 0x000fe20000010000 */
[----:B------:R-:W-:-:S05]  /*b38a0*/  PRMT R73, R156, 0x5410, R157 ;  /* 0x000054109c497816 */ /* 0x000fca000000009d */
[----:B------:R-:W2:Y:S04]  /*b38b0*/  LDL.LU R107, [R1+0x3b8] ;  /* 0x0003b800016b7983 */ /* 0x000ea80000300800 */
[----:B------:R-:W2:Y:S04]  /*b38c0*/  LDL.LU R106, [R1+0x28] ;  /* 0x00002800016a7983 */ /* 0x000ea80000300800 */
[----:B------:R-:W2:Y:S04]  /*b38d0*/  LDL.LU R105, [R1+0x1bc] ;  /* 0x0001bc0001697983 */ /* 0x000ea80000300800 */
[----:B------:R-:W2:Y:S01]  /*b38e0*/  LDL.LU R159, [R1+0x254] ;  /* 0x00025400019f7983 */ /* 0x000ea20000300800 */
[----:B------:R-:W-:-:S03]  /*b38f0*/  PRMT R84, R154, 0x5410, R155 ;  /* 0x000054109a547816 */ /* 0x000fc6000000009b */
[----:B------:R-:W-:Y:S01]  /*b3900*/  LDS.128 R20, [R5] ;  /* 0x0000000005147984 */ /* 0x000fe20000000c00 */
[----:B------:R-:W-:Y:S06]  /*b3910*/  BAR.SYNC.DEFER_BLOCKING 0x0 ;  /* 0x0000000000007b1d */ /* 0x000fec0000010000 */
[----:B------:R-:W-:Y:S02]  /*b3920*/  STSM.16.M88.4 [R248], R24 ;  /* 0x00000018f8007844 */ /* 0x000fe40000000200 */
[----:B------:R-:W-:Y:S06]  /*b3930*/  BAR.SYNC.DEFER_BLOCKING 0x0 ;  /* 0x0000000000007b1d */ /* 0x000fec0000010000 */
[----:B------:R-:W-:Y:S02]  /*b3940*/  LDS.128 R24, [R5] ;  /* 0x0000000005187984 */ /* 0x000fe40000000c00 */
[----:B------:R-:W-:Y:S06]  /*b3950*/  BAR.SYNC.DEFER_BLOCKING 0x0 ;  /* 0x0000000000007b1d */ /* 0x000fec0000010000 */
[----:B------:R-:W-:Y:S02]  /*b3960*/  STSM.16.M88.4 [R248], R28 ;  /* 0x0000001cf8007844 */ /* 0x000fe40000000200 */
[----:B------:R-:W-:Y:S06]  /*b3970*/  BAR.SYNC.DEFER_BLOCKING 0x0 ;  /* 0x0000000000007b1d */ /* 0x000fec0000010000 */
[----:B------:R-:W-:Y:S02]  /*b3980*/  LDS.128 R28, [R5] ;  /* 0x00000000051c7984 */ /* 0x000fe40000000c00 */
[----:B------:R-:W-:Y:S01]  /*b3990*/  BAR.SYNC.DEFER_BLOCKING 0x0 ;  /* 0x0000000000007b1d */ /* 0x000fe20000010000 */
[----:B---3--:R-:W-:-:S02]  /*b39a0*/  PRMT R92, R101, 0x5410, R102 ;  /* 0x00005410655c7816 */ /* 0x008fc40000000066 */
[----:B----4-:R-:W-:-:S03]  /*b39b0*/  PRMT R93, R99, 0x5410, R100 ;  /* 0x00005410635d7816 */ /* 0x010fc60000000064 */
[----:B------:R-:W3:Y:S04]  /*b39c0*/  LDL.LU R100, [R1+0x418] ;  /* 0x0004180001647983 */ /* 0x000ee80000300800 */
[----:B------:R-:W4:Y:S04]  /*b39d0*/  LDL.LU R158, [R1+0x244] ;  /* 0x00024400019e7983 */ /* 0x000f280000300800 */
[----:B------:R-:W4:Y:S04]  /*b39e0*/  LDL.LU R101, [R1+0x40c] ;  /* 0x00040c0001657983 */ /* 0x000f280000300800 */
[----:B------:R-:W4:Y:S01]  /*b39f0*/  LDL.LU R157, [R1+0x240] ;  /* 0x00024000019d7983 */ /* 0x000f220000300800 */
[----:B--2---:R-:W-:-:S03]  /*b3a00*/  PRMT R94, R97, 0x5410, R98 ;  /* 0x00005410615e7816 */ /* 0x004fc60000000062 */
[----:B------:R-:W2:Y:S04]  /*b3a10*/  LDL.LU R102, [R1+0x408] ;  /* 0x0004080001667983 */ /* 0x000ea80000300800 */
[----:B------:R-:W2:Y:S04]  /*b3a20*/  LDL.LU R156, [R1+0x23c] ;  /* 0x00023c00019c7983 */ /* 0x000ea80000300800 */
[----:B------:R-:W2:Y:S04]  /*b3a30*/  LDL.LU R155, [R1+0x414] ;  /* 0x00041400019b7983 */ /* 0x000ea80000300800 */
[----:B------:R-:W3:Y:S04]  /*b3a40*/  LDL.LU R154, [R1+0x238] ;  /* 0x00023800019a7983 */ /* 0x000ee80000300800 */
[----:B------:R-:W3:Y:S04]  /*b3a50*/  LDL.LU R97, [R1+0x410] ;  /* 0x0004100001617983 */ /* 0x000ee80000300800 */
[----:B------:R-:W4:Y:S04]  /*b3a60*/  LDL.LU R153, [R1+0x228] ;  /* 0x0002280001997983 */ /* 0x000f280000300800 */
[----:B------:R-:W4:Y:S04]  /*b3a70*/  LDL.LU R98, [R1+0x404] ;  /* 0x0004040001627983 */ /* 0x000f280000300800 */
[----:B------:R-:W2:Y:S04]  /*b3a80*/  LDL.LU R143, [R1+0x224] ;  /* 0x00022400018f7983 */ /* 0x000ea80000300800 */
[----:B------:R-:W2:Y:S04]  /*b3a90*/  LDL.LU R99, [R1+0x400] ;  /* 0x0004000001637983 */ /* 0x000ea80000300800 */
[----:B------:R-:W3:Y:S04]  /*b3aa0*/  LDL.LU R127, [R1+0x30] ;  /* 0x00003000017f7983 */ /* 0x000ee80000300800 */
[----:B------:R-:W3:Y:S04]  /*b3ab0*/  LDL.LU R103, [R1+0x1d0] ;  /* 0x0001d00001677983 */ /* 0x000ee80000300800 */
[----:B------:R-:W-:Y:S01]  /*b3ac0*/  STSM.16.M88.4 [R248], R32 ;  /* 0x00000020f8007844 */ /* 0x000fe20000000200 */
[----:B------:R-:W-:Y:S06]  /*b3ad0*/  BAR.SYNC.DEFER_BLOCKING 0x0 ;  /* 0x0000000000007b1d */ /* 0x000fec0000010000 */
[----:B------:R-:W-:Y:S02]  /*b3ae0*/  LDS.128 R32, [R5] ;  /* 0x0000000005207984 */ /* 0x000fe40000000c00 */
        /* <DEDUP_REMOVED lines=9> */
[----:B------:R-:W-:-:S02]  /*b3b80*/  PRMT R88, R150, 0x5410, R151 ;  /* 0x0000541096587816 */ /* 0x000fc40000000097 */
[----:B------:R-:W-:Y:S02]  /*b3b90*/  PRMT R95, R105, 0x5410, R106 ;  /* 0x00005410695f7816 */ /* 0x000fe4000000006a */
[----:B------:R-:W-:Y:S01]  /*b3ba0*/  PRMT R89, R148, 0x5410, R149 ;  /* 0x0000541094597816 */ /* 0x000fe20000000095 */
[----:B------:R-:W4:Y:S01]  /*b3bb0*/  LDL.LU R151, [R1+0x274] ;  /* 0x0002740001977983 */ /* 0x000f220000300800 */
[----:B------:R-:W-:-:S03]  /*b3bc0*/  PRMT R91, R107, 0x5410, R111 ;  /* 0x000054106b5b7816 */ /* 0x000fc6000000006f */
[----:B------:R-:W4:Y:S04]  /*b3bd0*/  LDL.LU R105, [R1+0x424] ;  /* 0x0004240001697983 */ /* 0x000f280000300800 */
[----:B------:R-:W4:Y:S04]  /*b3be0*/  LDL.LU R150, [R1+0x26c] ;  /* 0x00026c0001967983 */ /* 0x000f280000300800 */
[----:B------:R-:W4:Y:S04]  /*b3bf0*/  LDL.LU R106, [R1+0x420] ;  /* 0x00042000016a7983 */ /* 0x000f280000300800 */
[----:B------:R-:W-:Y:S01]  /*b3c00*/  STSM.16.M88.4 [R248], R44 ;  /* 0x0000002cf8007844 */ /* 0x000fe20000000200 */
[----:B------:R-:W-:Y:S01]  /*b3c10*/  BAR.SYNC.DEFER_BLOCKING 0x0 ;  /* 0x0000000000007b1d */ /* 0x000fe20000010000 */
[----:B------:R-:W-:-:S05]  /*b3c20*/  PRMT R90, R119, 0x5410, R135 ;  /* 0x00005410775a7816 */ /* 0x000fca0000000087 */
[----:B------:R-:W4:Y:S04]  /*b3c30*/  LDL.LU R149, [R1+0x268] ;  /* 0x0002680001957983 */ /* 0x000f280000300800 */
[----:B------:R-:W4:Y:S04]  /*b3c40*/  LDL.LU R107, [R1+0x41c] ;  /* 0x00041c00016b7983 */ /* 0x000f280000300800 */
[----:B------:R-:W4:Y:S04]  /*b3c50*/  LDL.LU R148, [R1+0x48] ;  /* 0x0000480001947983 */ /* 0x000f280000300800 */
[----:B------:R-:W4:Y:S04]  /*b3c60*/  LDL.LU R111, [R1+0x1d8] ;  /* 0x0001d800016f7983 */ /* 0x000f280000300800 */
[----:B------:R-:W4:Y:S04]  /*b3c70*/  LDL.LU R135, [R1+0x44] ;  /* 0x0000440001877983 */ /* 0x000f280000300800 */
[----:B------:R-:W4:Y:S04]  /*b3c80*/  LDL.LU R119, [R1+0x1c8] ;  /* 0x0001c80001777983 */ /* 0x000f280000300800 */
[----:B------:R-:W-:Y:S01]  /*b3c90*/  LDS.128 R44, [R5] ;  /* 0x00000000052c7984 */ /* 0x000fe20000000c00 */
[----:B------:R-:W-:Y:S06]  /*b3ca0*/  BAR.SYNC.DEFER_BLOCKING 0x0 ;  /* 0x0000000000007b1d */ /* 0x000fec0000010000 */
[----:B------:R-:W-:Y:S02]  /*b3cb0*/  STSM.16.M88.4 [R248], R48 ;  /* 0x00000030f8007844 */ /* 0x000fe40000000200 */
[----:B------:R-:W-:Y:S06]  /*b3cc0*/  BAR.SYNC.DEFER_BLOCKING 0x0 ;  /* 0x0000000000007b1d */ /* 0x000fec0000010000 */
[----:B------:R-:W-:Y:S02]  /*b3cd0*/  LDS.128 R48, [R5] ;  /* 0x0000000005307984 */ /* 0x000fe40000000c00 */
[----:B------:R-:W-:Y:S01]  /*b3ce0*/  BAR.SYNC.DEFER_BLOCKING 0x0 ;  /* 0x0000000000007b1d */ /* 0x000fe20000010000 */
[----:B--2---:R-:W-:-:S05]  /*b3cf0*/  PRMT R99, R99, 0x5410, R143 ;  /* 0x0000541063637816 */ /* 0x004fca000000008f */
[----:B------:R-:W2:Y:S01]  /*b3d00*/  LDL.LU R143, [R1+0x4c] ;  /* 0x00004c00018f7983 */ /* 0x000ea20000300800 */
[----:B---3--:R-:W-:-:S03]  /*b3d10*/  PRMT R103, R103, 0x5410, R127 ;  /* 0x0000541067677816 */ /* 0x008fc6000000007f */
[----:B------:R-:W2:Y:S04]  /*b3d20*/  LDL.LU R127, [R1+0x1d4] ;  /* 0x0001d400017f7983 */ /* 0x000ea80000300800 */
        /* <DEDUP_REMOVED lines=17> */
[----:B----4-:R-:W-:Y:S02]  /*b3e40*/  PRMT R119, R119, 0x5410, R135 ;  /* 0x0000541077777816 */ /* 0x010fe40000000087 */
[----:B------:R-:W-:Y:S01]  /*b3e50*/  PRMT R77, R162, 0x5410, R163 ;  /* 0x00005410a24d7816 */ /* 0x000fe200000000a3 */
[----:B------:R-:W3:Y:S01]  /*b3e60*/  LDL.LU R164, [R1+0x50] ;  /* 0x0000500001a47983 */ /* 0x000ee20000300800 */
[----:B------:R-:W-:-:S03]  /*b3e70*/  PRMT R98, R98, 0x5410, R153 ;  /* 0x0000541062627816 */ /* 0x000fc60000000099 */
[----:B------:R-:W3:Y:S01]  /*b3e80*/  LDL.LU R135, [R1+0x1dc] ;  /* 0x0001dc0001877983 */ /* 0x000ee20000300800 */
[----:B------:R-:W-:-:S03]  /*b3e90*/  PRMT R78, R160, 0x5410, R161 ;  /* 0x00005410a04e7816 */ /* 0x000fc600000000a1 */
[----:B------:R-:W4:Y:S04]  /*b3ea0*/  LDL.LU R163, [R1+0x54] ;  /* 0x0000540001a37983 */ /* 0x000f280000300800 */
[----:B------:R-:W-:Y:S01]  /*b3eb0*/  STSM.16.M88.4 [R248], R68 ;  /* 0x00000044f8007844 */ /* 0x000fe20000000200 */
[----:B------:R-:W-:Y:S01]  /*b3ec0*/  BAR.SYNC.DEFER_BLOCKING 0x0 ;  /* 0x0000000000007b1d */ /* 0x000fe20000010000 */
[----:B------:R-:W-:Y:S02]  /*b3ed0*/  PRMT R97, R97, 0x5410, R154 ;  /* 0x0000541061617816 */ /* 0x000fe4000000009a */
[----:B------:R-:W-:Y:S02]  /*b3ee0*/  PRMT R111, R111, 0x5410, R148 ;  /* 0x000054106f6f7816 */ /* 0x000fe40000000094 */
[----:B------:R-:W-:-:S02]  /*b3ef0*/  PRMT R100, R100, 0x5410, R159 ;  /* 0x0000541064647816 */ /* 0x000fc4000000009f */
[----:B------:R-:W-:Y:S02]  /*b3f00*/  PRMT R107, R107, 0x5410, R149 ;  /* 0x000054106b6b7816 */ /* 0x000fe40000000095 */
[----:B------:R-:W-:Y:S02]  /*b3f10*/  PRMT R101, R101, 0x5410, R158 ;  /* 0x0000541065657816 */ /* 0x000fe4000000009e */
[----:B------:R-:W-:Y:S02]  /*b3f20*/  PRMT R106, R106, 0x5410, R150 ;  /* 0x000054106a6a7816 */ /* 0x000fe40000000096 */
[----:B------:R-:W-:Y:S02]  /*b3f30*/  PRMT R102, R102, 0x5410, R157 ;  /* 0x0000541066667816 */ /* 0x000fe4000000009d */
[----:B------:R-:W-:Y:S01]  /*b3f40*/  PRMT R105, R105, 0x5410, R151 ;  /* 0x0000541069697816 */ /* 0x000fe20000000097 */
[----:B------:R-:W-:Y:S01]  /*b3f50*/  LDS.128 R68, [R5] ;  /* 0x0000000005447984 */ /* 0x000fe20000000c00 */
[----:B------:R-:W-:Y:S01]  /*b3f60*/  BAR.SYNC.DEFER_BLOCKING 0x0 ;  /* 0x0000000000007b1d */ /* 0x000fe20000010000 */
[----:B------:R-:W-:-:S02]  /*b3f70*/  PRMT R96, R155, 0x5410, R156 ;  /* 0x000054109b607816 */ /* 0x000fc4000000009c */
[----:B--2---:R-:W-:-:S03]  /*b3f80*/  PRMT R127, R127, 0x5410, R143 ;  /* 0x000054107f7f7816 */ /* 0x004fc6000000008f */
[----:B------:R-:W4:Y:S04]  /*b3f90*/  LDL.LU R143, [R1+0x1f4] ;  /* 0x0001f400018f7983 */ /* 0x000f280000300800 */
        /* <DEDUP_REMOVED lines=14> */
[----:B------:R-:W-:Y:S01]  /*b4080*/  STSM.16.M88.4 [R248], R72 ;  /* 0x00000048f8007844 */ /* 0x000fe20000000200 */
[----:B------:R-:W-:Y:S06]  /*b4090*/  BAR.SYNC.DEFER_BLOCKING 0x0 ;  /* 0x0000000000007b1d */ /* 0x000fec0000010000 */
[----:B------:R-:W2:Y:S04]  /*b40a0*/  LDL.LU R187, [R1+0x354] ;  /* 0x0003540001bb7983 */ /* 0x000ea80000300800 */
        /* <DEDUP_REMOVED lines=19> */
[----:B------:R-:W-:Y:S01]  /*b41e0*/  BAR.SYNC.DEFER_BLOCKING 0x0 ;  /* 0x0000000000007b1d */ /* 0x000fe20000010000 */
[----:B----4-:R-:W-:-:S02]  /*b41f0*/  PRMT R148, R148, 0x5410, R160 ;  /* 0x0000541094947816 */ /* 0x010fc400000000a0 */
[----:B---3--:R-:W-:Y:S02]  /*b4200*/  PRMT R154, R154, 0x5410, R161 ;  /* 0x000054109a9a7816 */ /* 0x008fe400000000a1 */
[----:B--2---:R-:W-:Y:S01]  /*b4210*/  PRMT R153, R153, 0x5410, R162 ;  /* 0x0000541099997816 */ /* 0x004fe200000000a2 */
[----:B------:R-:W2:Y:S04]  /*b4220*/  LDL.LU R160, [R1+0x5cc] ;  /* 0x0005cc0001a07983 */ /* 0x000ea80000300800 */
[----:B------:R-:W3:Y:S01]  /*b4230*/  LDL.LU R186, [R1+0x350] ;  /* 0x0003500001ba7983 */ /* 0x000ee20000300800 */
[----:B------:R-:W-:-:S03]  /*b4240*/  PRMT R155, R155, 0x5410, R156 ;  /* 0x000054109b9b7816 */ /* 0x000fc6000000009c */
[----:B------:R-:W3:Y:S04]  /*b4250*/  LDL.LU R161, [R1+0x5c8] ;  /* 0x0005c80001a17983 */ /* 0x000ee80000300800 */
[----:B------:R-:W4:Y:S04]  /*b4260*/  LDL.LU R185, [R1+0x33c] ;  /* 0x00033c0001b97983 */ /* 0x000f280000300800 */
[----:B------:R-:W-:Y:S01]  /*b4270*/  LDS.128 R92, [R5] ;  /* 0x00000000055c7984 */ /* 0x000fe20000000c00 */
[----:B------:R-:W-:Y:S01]  /*b4280*/  BAR.SYNC.DEFER_BLOCKING 0x0 ;  /* 0x0000000000007b1d */ /* 0x000fe20000010000 */
[----:B------:R-:W-:-:S02]  /*b4290*/  PRMT R151, R151, 0x5410, R157 ;  /* 0x0000541097977816 */ /* 0x000fc4000000009d */
[----:B------:R-:W-:-:S03]  /*b42a0*/  PRMT R150, R150, 0x5410, R158 ;  /* 0x0000541096967816 */ /* 0x000fc6000000009e */
[----:B------:R-:W4:Y:S04]  /*b42b0*/  LDL.LU R162, [R1+0x5b8] ;  /* 0x0005b80001a27983 */ /* 0x000f280000300800 */
[----:B------:R-:W2:Y:S04]  /*b42c0*/  LDL.LU R184, [R1+0x334] ;  /* 0x0003340001b87983 */ /* 0x000ea80000300800 */
[----:B------:R-:W2:Y:S04]  /*b42d0*/  LDL.LU R156, [R1+0x5c4] ;  /* 0x0005c400019c7983 */ /* 0x000ea80000300800 */
[----:B------:R-:W3:Y:S01]  /*b42e0*/  LDL.LU R183, [R1+0x330] ;  /* 0x0003300001b77983 */ /* 0x000ee20000300800 */
[----:B------:R-:W-:-:S03]  /*b42f0*/  PRMT R149, R149, 0x5410, R159 ;  /* 0x0000541095957816 */ /* 0x000fc6000000009f */
[----:B------:R-:W3:Y:S04]  /*b4300*/  LDL.LU R157, [R1+0x5c0] ;  /* 0x0005c000019d7983 */ /* 0x000ee80000300800 */
[----:B------:R-:W3:Y:S01]  /*b4310*/  LDL.LU R182, [R1+0x324] ;  /* 0x0003240001b67983 */ /* 0x000ee20000300800 */
[----:B------:R-:W-:-:S03]  /*b4320*/  PRMT R143, R143, 0x5410, R163 ;  /* 0x000054108f8f7816 */ /* 0x000fc600000000a3 */
[----:B------:R-:W3:Y:S04]  /*b4330*/  LDL.LU R158, [R1+0x5b4] ;  /* 0x0005b400019e7983 */ /* 0x000ee80000300800 */
[----:B------:R-:W3:Y:S04]  /*b4340*/  LDL.LU R181, [R1+0x5c] ;  /* 0x00005c0001b57983 */ /* 0x000ee80000300800 */
[----:B------:R-:W3:Y:S04]  /*b4350*/  LDL.LU R159, [R1+0x1f8] ;  /* 0x0001f800019f7983 */ /* 0x000ee80000300800 */
[----:B------:R-:W3:Y:S04]  /*b4360*/  LDL.LU R180, [R1+0x340] ;  /* 0x0003400001b47983 */ /* 0x000ee80000300800 */
[----:B------:R-:W3:Y:S04]  /*b4370*/  LDL.LU R163, [R1+0x5bc] ;  /* 0x0005bc0001a37983 */ /* 0x000ee80000300800 */
[----:B------:R-:W4:Y:S04]  /*b4380*/  LDL.LU R179, [R1+0x398] ;  /* 0x0003980001b37983 */ /* 0x000f280000300800 */
[----:B------:R-:W4:Y:S04]  /*b4390*/  LDL.LU R168, [R1+0x5e8] ;  /* 0x0005e80001a87983 */ /* 0x000f280000300800 */
[----:B------:R-:W2:Y:S01]  /*b43a0*/  LDL.LU R178, [R1+0x378] ;  /* 0x0003780001b27983 */ /* 0x000ea20000300800 */
[----:B------:R-:W-:-:S03]  /*b43b0*/  PRMT R135, R135, 0x5410, R164 ;  /* 0x0000541087877816 */ /* 0x000fc600000000a4 */
[----:B------:R-:W2:Y:S04]  /*b43c0*/  LDL.LU R169, [R1+0x5dc] ;  /* 0x0005dc0001a97983 */ /* 0x000ea80000300800 */
[----:B------:R-:W3:Y:S04]  /*b43d0*/  LDL.LU R177, [R1+0x374] ;  /* 0x0003740001b17983 */ /* 0x000ee80000300800 */
[----:B------:R-:W-:Y:S04]  /*b43e0*/  STSM.16.M88.4 [R248], R96 ;  /* 0x00000060f8007844 */ /* 0x000fe80000000200 */
[----:B------:R-:W3:Y:S01]  /*b43f0*/  LDL.LU R170, [R1+0x5d8] ;  /* 0x0005d80001aa7983 */ /* 0x000ee20000300800 */
[----:B------:R-:W-:Y:S06]  /*b4400*/  BAR.SYNC.DEFER_BLOCKING 0x0 ;  /* 0x0000000000007b1d */ /* 0x000fec0000010000 */
        /* <DEDUP_REMOVED lines=10> */
[----:B------:R-:W-:Y:S01]  /*b44b0*/  LDS.128 R96, [R5] ;  /* 0x0000000005607984 */ /* 0x000fe20000000c00 */
[----:B------:R-:W-:Y:S06]  /*b44c0*/  BAR.SYNC.DEFER_BLOCKING 0x0 ;  /* 0x0000000000007b1d */ /* 0x000fec0000010000 */
        /* <DEDUP_REMOVED lines=29> */
[----:B------:R-:W-:Y:S01]  /*b46a0*/  STSM.16.M88.4 [R248], R120 ;  /* 0x00000078f8007844 */ /* 0x000fe20000000200 */
        /* <DEDUP_REMOVED lines=18> */
[----:B------:R-:W4:Y:S01]  /*b47d0*/  LDL.LU R195, [R1+0x3fc] ;  /* 0x0003fc0001c37983 */ /* 0x000f220000300800 */
[----:B------:R-:W-:-:S03]  /*b47e0*/  PRMT R161, R161, 0x5410, R186 ;  /* 0x00005410a1a17816 */ /* 0x000fc600000000ba */
[----:B------:R-:W4:Y:S04]  /*b47f0*/  LDL.LU R184, [R1+0x267c] ;  /* 0x00267c0001b87983 */ /* 0x000f280000300800 */
[----:B------:R-:W2:Y:S01]  /*b4800*/  LDL.LU R194, [R1+0x3f8] ;  /* 0x0003f80001c27983 */ /* 0x000ea20000300800 */
[----:B------:R-:W-:-:S03]  /*b4810*/  PRMT R163, R163, 0x5410, R180 ;  /* 0x00005410a3a37816 */ /* 0x000fc600000000b4 */
[----:B------:R-:W2:Y:S04]  /*b4820*/  LDL.LU R185, [R1+0x8f4] ;  /* 0x0008f40001b97983 */ /* 0x000ea80000300800 */
[----:B------:R-:W3:Y:S01]  /*b4830*/  LDL.LU R193, [R1+0x3f4] ;  /* 0x0003f40001c17983 */ /* 0x000ee20000300800 */
[----:B------:R-:W-:-:S03]  /*b4840*/  PRMT R159, R159, 0x5410, R181 ;  /* 0x000054109f9f7816 */ /* 0x000fc600000000b5 */
[----:B------:R-:W-:Y:S04]  /*b4850*/  LDS.128 R120, [R5] ;  /* 0x0000000005787984 */ /* 0x000fe80000000c00 */
[----:B------:R-:W3:Y:S01]  /*b4860*/  LDL.LU R186, [R1+0x8f0] ;  /* 0x0008f00001ba7983 */ /* 0x000ee20000300800 */
[----:B------:R-:W-:Y:S01]  /*b4870*/  BAR.SYNC.DEFER_BLOCKING 0x0 ;  /* 0x0000000000007b1d */ /* 0x000fe20000010000 */
[----:B------:R-:W-:-:S05]  /*b4880*/  PRMT R158, R158, 0x5410, R182 ;  /* 0x000054109e9e7816 */ /* 0x000fca00000000b6 */
[----:B------:R-:W4:Y:S04]  /*b4890*/  LDL.LU R192, [R1+0x3e4] ;  /* 0x0003e40001c07983 */ /* 0x000f280000300800 */
[----:B------:R-:W4:Y:S04]  /*b48a0*/  LDL.LU R180, [R1+0x7a8] ;  /* 0x0007a80001b47983 */ /* 0x000f280000300800 */
        /* <DEDUP_REMOVED lines=46> */
[----:B------:R-:W4:Y:S04]  /*b4b90*/  LDL.LU R243, [R1+0x4bc] ;  /* 0x0004bc0001f37983 */ /* 0x000f280000300800 */
        /* <DEDUP_REMOVED lines=18> */
[----:B------:R-:W3:Y:S04]  /*b4cc0*/  LDL.LU R201, [R1+0x26a8] ;  /* 0x0026a80001c97983 */ /* 0x000ee80000300800 */
[----:B------:R-:W4:Y:S01]  /*b4cd0*/  LDL.LU R209, [R1+0x4dc] ;  /* 0x0004dc0001d17983 */ /* 0x000f220000300800 */
[----:B------:R-:W-:-:S03]  /*b4ce0*/  PRMT R175, R175, 0x5410, R197 ;  /* 0x00005410afaf7816 */ /* 0x000fc600000000c5 */
[----:B------:R-:W-:Y:S04]  /*b4cf0*/  STSM.16.M88.4 [R248], R148 ;  /* 0x00000094f8007844 */ /* 0x000fe80000000200 */
[----:B------:R-:W4:Y:S01]  /*b4d00*/  LDL.LU R202, [R1+0x26a4] ;  /* 0x0026a40001ca7983 */ /* 0x000f220000300800 */
[----:B------:R-:W-:Y:S01]  /*b4d10*/  BAR.SYNC.DEFER_BLOCKING 0x0 ;  /* 0x0000000000007b1d */ /* 0x000fe20000010000 */
[----:B------:R-:W-:-:S05]  /*b4d20*/  PRMT R174, R174, 0x5410, R198 ;  /* 0x00005410aeae7816 */ /* 0x000fca00000000c6 */
        /* <DEDUP_REMOVED lines=12> */
[----:B------:R-:W-:Y:S01]  /*b4df0*/  LDS.128 R148, [R5] ;  /* 0x0000000005947984 */ /* 0x000fe20000000c00 */
[----:B------:R-:W-:Y:S06]  /*b4e00*/  BAR.SYNC.DEFER_BLOCKING 0x0 ;  /* 0x0000000000007b1d */ /* 0x000fec0000010000 */
        /* <DEDUP_REMOVED lines=21> */
[----:B--2---:R-:W-:-:S02]  /*b4f60*/  PRMT R196, R196, 0x5410, R208 ;  /* 0x00005410c4c47816 */ /* 0x004fc400000000d0 */
[----:B----4-:R-:W-:Y:S02]  /*b4f70*/  PRMT R202, R202, 0x5410, R209 ;  /* 0x00005410caca7816 */ /* 0x010fe400000000d1 */
[----:B---3--:R-:W-:Y:S01]  /*b4f80*/  PRMT R201, R201, 0x5410, R210 ;  /* 0x00005410c9c97816 */ /* 0x008fe200000000d2 */
        /* <DEDUP_REMOVED lines=26> */
[----:B------:R-:W-:-:S03]  /*b5130*/  PRMT R192, R192, 0x5410, R240 ;  /* 0x00005410c0c07816 */ /* 0x000fc600000000f0 */
[----:B------:R-:W4:Y:S01]  /*b5140*/  LDL.LU R239, [R1+0x518] ;  /* 0x0005180001ef7983 */ /* 0x000f220000300800 */
[----:B------:R-:W-:-:S03]  /*b5150*/  PRMT R193, R193, 0x5410, R241 ;  /* 0x00005410c1c17816 */ /* 0x000fc600000000f1 */
[----:B------:R-:W-:Y:S04]  /*b5160*/  LDS.128 R172, [R5] ;  /* 0x0000000005ac7984 */ /* 0x000fe80000000c00 */
[----:B------:R-:W4:Y:S01]  /*b5170*/  LDL.LU R7, [R1+0x2704] ;  /* 0x0027040001077983 */ /* 0x000f220000300800 */
[----:B------:R-:W-:Y:S01]  /*b5180*/  PRMT R194, R194, 0x5410, R242 ;  /* 0x00005410c2c27816 */ /* 0x000fe200000000f2 */
        /* <DEDUP_REMOVED lines=8> */
[----:B------:R-:W-:Y:S01]  /*b5210*/  STSM.16.M88.4 [R248], R176 ;  /* 0x000000b0f8007844 */ /* 0x000fe20000000200 */
[----:B------:R-:W-:Y:S06]  /*b5220*/  BAR.SYNC.DEFER_BLOCKING 0x0 ;  /* 0x0000000000007b1d */ /* 0x000fec0000010000 */
[----:B------:R-:W-:Y:S02]  /*b5230*/  LDS.128 R176, [R5] ;  /* 0x0000000005b07984 */ /* 0x000fe40000000c00 */
[----:B------:R-:W-:Y:S01]  /*b5240*/  BAR.SYNC.DEFER_BLOCKING 0x0 ;  /* 0x0000000000007b1d */ /* 0x000fe20000010000 */
[----:B------:R-:W-:-:S02]  /*b5250*/  PRMT R189, R189, 0x5410, R244 ;  /* 0x00005410bdbd7816 */ /* 0x000fc400000000f4 */
[----:B------:R-:W-:-:S03]  /*b5260*/  PRMT R190, R190, 0x5410, R245 ;  /* 0x00005410bebe7816 */ /* 0x000fc600000000f5 */
[----:B------:R-:W4:Y:S04]  /*b5270*/  LDL.LU R244, [R1+0x84] ;  /* 0x0000840001f47983 */ /* 0x000f280000300800 */
[----:B------:R-:W4:Y:S04]  /*b5280*/  LDL.LU R245, [R1+0x250] ;  /* 0x0002500001f57983 */ /* 0x000f280000300800 */
[----:B------:R-:W-:Y:S01]  /*b5290*/  STSM.16.M88.4 [R248], R180 ;  /* 0x000000b4f8007844 */ /* 0x000fe20000000200 */
[----:B------:R-:W-:Y:S06]  /*b52a0*/  BAR.SYNC.DEFER_BLOCKING 0x0 ;  /* 0x0000000000007b1d */ /* 0x000fec0000010000 */
[----:B------:R-:W-:Y:S02]  /*b52b0*/  LDS.128 R180, [R5] ;  /* 0x0000000005b47984 */ /* 0x000fe40000000c00 */
[----:B------:R-:W-:Y:S06]  /*b52c0*/  BAR.SYNC.DEFER_BLOCKING 0x0 ;  /* 0x0000000000007b1d */ /* 0x000fec0000010000 */
[----:B------:R-:W-:Y:S02]  /*b52d0*/  STSM.16.M88.4 [R248], R184 ;  /* 0x000000b8f8007844 */ /* 0x000fe40000000200 */
[----:B------:R-:W-:Y:S01]  /*b52e0*/  BAR.SYNC.DEFER_BLOCKING 0x0 ;  /* 0x0000000000007b1d */ /* 0x000fe20000010000 */
[----:B------:R-:W-:-:S02]  /*b52f0*/  PRMT R191, R191, 0x5410, R250 ;  /* 0x00005410bfbf7816 */ /* 0x000fc400000000fa */
[----:B------:R-:W-:-:S03]  /*b5300*/  PRMT R195, R195, 0x5410, R251 ;  /* 0x00005410c3c37816 */ /* 0x000fc600000000fb */
        /* <DEDUP_REMOVED lines=15> */
[----:B---3--:R-:W-:-:S02]  /*b5400*/  PRMT R209, R209, 0x5410, R229 ;  /* 0x00005410d1d17816 */ /* 0x008fc400000000e5 */
[----:B--2---:R-:W-:Y:S02]  /*b5410*/  PRMT R208, R208, 0x5410, R230 ;  /* 0x00005410d0d07816 */ /* 0x004fe400000000e6 */
[----:B----4-:R-:W-:Y:S02]  /*b5420*/  PRMT R229, R241, 0x5410, R240 ;  /* 0x00005410f1e57816 */ /* 0x010fe400000000f0 */
[----:B------:R-:W2:Y:S01]  /*b5430*/  LDL.LU R240, [R1+0x538] ;  /* 0x0005380001f07983 */ /* 0x000ea20000300800 */
[----:B------:R-:W-:-:S03]  /*b5440*/  PRMT R230, R243, 0x5410, R242 ;  /* 0x00005410f3e67816 */ /* 0x000fc600000000f2 */
[----:B------:R-:W2:Y:S04]  /*b5450*/  LDL.LU R241, [R1+0x2ad0] ;  /* 0x002ad00001f17983 */ /* 0x000ea80000300800 */
[----:B------:R-:W3:Y:S04]  /*b5460*/  LDL.LU R242, [R1+0x530] ;  /* 0x0005300001f27983 */ /* 0x000ee80000300800 */
[----:B------:R-:W3:Y:S04]  /*b5470*/  LDL.LU R243, [R1+0x2ac0] ;  /* 0x002ac00001f37983 */ /* 0x000ee80000300800 */
[----:B------:R-:W-:Y:S01]  /*b5480*/  LDS.128 R196, [R5] ;  /* 0x0000000005c47984 */ /* 0x000fe20000000c00 */
[----:B------:R-:W-:Y:S06]  /*b5490*/  BAR.SYNC.DEFER_BLOCKING 0x0 ;  /* 0x0000000000007b1d */ /* 0x000fec0000010000 */
[----:B------:R-:W-:Y:S02]  /*b54a0*/  STSM.16.M88.4 [R248], R200 ;  /* 0x000000c8f8007844 */ /* 0x000fe40000000200 */
[----:B------:R-:W-:Y:S01]  /*b54b0*/  BAR.SYNC.DEFER_BLOCKING 0x0 ;  /* 0x0000000000007b1d */ /* 0x000fe20000010000 */
[----:B------:R-:W-:-:S02]  /*b54c0*/  PRMT R204, R204, 0x5410, R224 ;  /* 0x00005410cccc7816 */ /* 0x000fc400000000e0 */
[----:B------:R-:W-:-:S03]  /*b54d0*/  PRMT R205, R205, 0x5410, R225 ;  /* 0x00005410cdcd7816 */ /* 0x000fc600000000e1 */
[----:B------:R-:W-:Y:S01]  /*b54e0*/  LDS.128 R200, [R5] ;  /* 0x0000000005c87984 */ /* 0x000fe20000000c00 */
[----:B------:R-:W-:Y:S02]  /*b54f0*/  PRMT R206, R206, 0x5410, R226 ;  /* 0x00005410cece7816 */ /* 0x000fe400000000e2 */
[----:B------:R-:W-:Y:S01]  /*b5500*/  PRMT R207, R207, 0x5410, R227 ;  /* 0x00005410cfcf7816 */ /* 0x000fe200000000e3 */
[----:B------:R-:W-:Y:S01]  /*b5510*/  BAR.SYNC.DEFER_BLOCKING 0x0 ;  /* 0x0000000000007b1d */ /* 0x000fe20000010000 */
[----:B------:R-:W-:-:S05]  /*b5520*/  PRMT R231, R245, 0x5410, R244 ;  /* 0x00005410f5e77816 */ /* 0x000fca00000000f4 */
[----:B------:R-:W4:Y:S04]  /*b5530*/  LDL.LU R244, [R1+0x52c] ;  /* 0x00052c0001f47983 */ /* 0x000f280000300800 */
[----:B------:R-:W4:Y:S01]  /*b5540*/  LDL.LU R245, [R1+0x2acc] ;  /* 0x002acc0001f57983 */ /* 0x000f220000300800 */
[----:B------:R-:W-:Y:S02]  /*b5550*/  PRMT R210, R210, 0x5410, R228 ;  /* 0x00005410d2d27816 */ /* 0x000fe400000000e4 */
[----:B------:R-:W-:Y:S01]  /*b5560*/  PRMT R211, R211, 0x5410, R12 ;  /* 0x00005410d3d37816 */ /* 0x000fe2000000000c */
[----:B------:R-:W4:Y:S04]  /*b5570*/  LDL.LU R221, [R1+0x528] ;  /* 0x0005280001dd7983 */ /* 0x000f280000300800 */
[----:B------:R-:W-:Y:S01]  /*b5580*/  STSM.16.M88.4 [R248], R204 ;  /* 0x000000ccf8007844 */ /* 0x000fe20000000200 */
[----:B------:R-:W-:Y:S01]  /*b5590*/  BAR.SYNC.DEFER_BLOCKING 0x0 ;  /* 0x0000000000007b1d */ /* 0x000fe20000010000 */
[----:B------:R-:W-:-:S02]  /*b55a0*/  PRMT R232, R14, 0x5410, R13 ;  /* 0x000054100ee87816 */ /* 0x000fc4000000000d */
[----:B------:R-:W-:Y:S02]  /*b55b0*/  PRMT R228, R11, 0x5410, R10 ;  /* 0x000054100be47816 */ /* 0x000fe4000000000a */
[----:B------:R-:W-:Y:S01]  /*b55c0*/  PRMT R233, R238, 0x5410, R15 ;  /* 0x00005410eee97816 */ /* 0x000fe2000000000f */
[----:B------:R-:W4:Y:S04]  /*b55d0*/  LDL.LU R222, [R1+0x2ac8] ;  /* 0x002ac80001de7983 */ /* 0x000f280000300800 */
[----:B------:R-:W4:Y:S04]  /*b55e0*/  LDL.LU R12, [R1+0x524] ;  /* 0x00052400010c7983 */ /* 0x000f280000300800 */
[----:B------:R-:W4:Y:S04]  /*b55f0*/  LDL.LU R13, [R1+0x2714] ;  /* 0x00271400010d7983 */ /* 0x000f280000300800 */
[----:B------:R-:W4:Y:S04]  /*b5600*/  LDL.LU R14, [R1+0x8c] ;  /* 0x00008c00010e7983 */ /* 0x000f280000300800 */
[----:B------:R-:W-:Y:S01]  /*b5610*/  LDS.128 R204, [R5] ;  /* 0x0000000005cc7984 */ /* 0x000fe20000000c00 */
[----:B------:R-:W-:Y:S01]  /*b5620*/  BAR.SYNC.DEFER_BLOCKING 0x0 ;  /* 0x0000000000007b1d */ /* 0x000fe20000010000 */
[----:B------:R-:W-:-:S05]  /*b5630*/  PRMT R235, R251, 0x5410, R250 ;  /* 0x00005410fbeb7816 */ /* 0x000fca00000000fa */
[----:B------:R-:W4:Y:S04]  /*b5640*/  LDL.LU R15, [R1+0x25c] ;  /* 0x00025c00010f7983 */ /* 0x000f280000300800 */
[----:B------:R-:W4:Y:S04]  /*b5650*/  LDL.LU R250, [R1+0x534] ;  /* 0x0005340001fa7983 */ /* 0x000f280000300800 */
[----:B------:R-:W4:Y:S04]  /*b5660*/  LDL.LU R251, [R1+0x2ac4] ;  /* 0x002ac40001fb7983 */ /* 0x000f280000300800 */
[----:B------:R-:W-:Y:S01]  /*b5670*/  STSM.16.M88.4 [R248], R208 ;  /* 0x000000d0f8007844 */ /* 0x000fe20000000200 */
[----:B------:R-:W-:Y:S06]  /*b5680*/  BAR.SYNC.DEFER_BLOCKING 0x0 ;  /* 0x0000000000007b1d */ /* 0x000fec0000010000 */
[----:B------:R-:W-:Y:S02]  /*b5690*/  LDS.128 R208, [R5] ;  /* 0x0000000005d07984 */ /* 0x000fe40000000c00 */
[----:B------:R-:W-:Y:S06]  /*b56a0*/  BAR.SYNC.DEFER_BLOCKING 0x0 ;  /* 0x0000000000007b1d */ /* 0x000fec0000010000 */
[----:B------:R0:W-:Y:S02]  /*b56b0*/  STSM.16.M88.4 [R248], R228 ;  /* 0x000000e4f8007844 */ /* 0x0001e40000000200 */
[----:B------:R-:W-:Y:S06]  /*b56c0*/  BAR.SYNC.DEFER_BLOCKING 0x0 ;  /* 0x0000000000007b1d */ /* 0x000fec0000010000 */
[----:B0-----:R-:W4:Y:S04]  /*b56d0*/  LDL.LU R231, [R1+0x53c] ;  /* 0x00053c0001e77983 */ /* 0x001f280000300800 */
[----:B------:R-:W4:Y:S04]  /*b56e0*/  LDL.LU R223, [R1+0x558] ;  /* 0x0005580001df7983 */ /* 0x000f280000300800 */
[----:B------:R-:W0:Y:S01]  /*b56f0*/  LDS.128 R224, [R5] ;  /* 0x0000000005e07984 */ /* 0x000e220000000c00 */
[----:B------:R-:W-:Y:S01]  /*b5700*/  PRMT R234, R7, 0x5410, R239 ;  /* 0x0000541007ea7816 */ /* 0x000fe200000000ef */
[----:B------:R-:W-:Y:S06]  /*b5710*/  BAR.SYNC.DEFER_BLOCKING 0x0 ;  /* 0x0000000000007b1d */ /* 0x000fec0000010000 */
[----:B------:R-:W-:Y:S04]  /*b5720*/  STSM.16.M88.4 [R248], R232 ;  /* 0x000000e8f8007844 */ /* 0x000fe80000000200 */
[----:B0-----:R0:W-:Y:S04]  /*b5730*/  STL.64 [R1+0x60], R224 ;  /* 0x000060e001007387 */ /* 0x0011e80000100a00 */
[----:B------:R1:W-:Y:S04]  /*b5740*/  STL.64 [R1+0x68], R226 ;  /* 0x000068e201007387 */ /* 0x0003e80000100a00 */
[----:B0-----:R-:W4:Y:S04]  /*b5750*/  LDL.LU R224, [R1+0x2af0] ;  /* 0x002af00001e07983 */ /* 0x001f280000300800 */
[----:B------:R-:W4:Y:S04]  /*b5760*/  LDL.LU R225, [R1+0x550] ;  /* 0x0005500001e17983 */ /* 0x000f280000300800 */
[----:B-1----:R-:W4:Y:S04]  /*b5770*/  LDL.LU R226, [R1+0x2ae4] ;  /* 0x002ae40001e27983 */ /* 0x002f280000300800 */
[----:B------:R-:W4:Y:S04]  /*b5780*/  LDL.LU R227, [R1+0x54c] ;  /* 0x00054c0001e37983 */ /* 0x000f280000300800 */
[----:B------:R-:W4:Y:S01]  /*b5790*/  LDL.LU R238, [R1+0x2ae0] ;  /* 0x002ae00001ee7983 */ /* 0x000f220000300800 */
[----:B--2---:R-:W-:-:S03]  /*b57a0*/  PRMT R233, R241, 0x5410, R240 ;  /* 0x00005410f1e97816 */ /* 0x004fc600000000f0 */
[----:B------:R-:W2:Y:S04]  /*b57b0*/  LDL.LU R239, [R1+0x548] ;  /* 0x0005480001ef7983 */ /* 0x000ea80000300800 */
[----:B------:R-:W2:Y:S01]  /*b57c0*/  LDL.LU R7, [R1+0x2aec] ;  /* 0x002aec0001077983 */ /* 0x000ea20000300800 */
[----:B---3--:R-:W-:-:S03]  /*b57d0*/  PRMT R234, R243, 0x5410, R242 ;  /* 0x00005410f3ea7816 */ /* 0x008fc600000000f2 */
[----:B------:R-:W3:Y:S04]  /*b57e0*/  LDL.LU R10, [R1+0x544] ;  /* 0x00054400010a7983 */ /* 0x000ee80000300800 */
[----:B------:R-:W3:Y:S04]  /*b57f0*/  LDL.LU R11, [R1+0x2adc] ;  /* 0x002adc00010b7983 */ /* 0x000ee80000300800 */
[----:B------:R-:W3:Y:S04]  /*b5800*/  LDL.LU R240, [R1+0x540] ;  /* 0x0005400001f07983 */ /* 0x000ee80000300800 */
[----:B------:R-:W3:Y:S04]  /*b5810*/  LDL.LU R241, [R1+0x2ad8] ;  /* 0x002ad80001f17983 */ /* 0x000ee80000300800 */
[----:B------:R-:W3:Y:S04]  /*b5820*/  LDL.LU R242, [R1+0xa0] ;  /* 0x0000a00001f27983 */ /* 0x000ee80000300800 */
[----:B------:R-:W3:Y:S01]  /*b5830*/  LDL.LU R243, [R1+0x27c] ;  /* 0x00027c0001f37983 */ /* 0x000ee20000300800 */
[----:B----4-:R-:W-:-:S03]  /*b5840*/  PRMT R228, R245, 0x5410, R244 ;  /* 0x00005410f5e47816 */ /* 0x010fc600000000f4 */
[----:B------:R-:W4:Y:S04]  /*b5850*/  LDL.LU R244, [R1+0x554] ;  /* 0x0005540001f47983 */ /* 0x000f280000300800 */
[----:B------:R-:W4:Y:S01]  /*b5860*/  LDL.LU R245, [R1+0x2ae8] ;  /* 0x002ae80001f57983 */ /* 0x000f220000300800 */
[----:B------:R-:W-:Y:S02]  /*b5870*/  PRMT R230, R13, 0x5410, R12 ;  /* 0x000054100de67816 */ /* 0x000fe4000000000c */
[----:B------:R-:W-:Y:S02]  /*b5880*/  PRMT R229, R222, 0x5410, R221 ;  /* 0x00005410dee57816 */ /* 0x000fe400000000dd */
[----:B------:R-:W-:Y:S02]  /*b5890*/  PRMT R235, R251, 0x5410, R250 ;  /* 0x00005410fbeb7816 */ /* 0x000fe400000000fa */
[----:B------:R-:W-:Y:S01]  /*b58a0*/  PRMT R232, R220, 0x5410, R231 ;  /* 0x00005410dce87816 */ /* 0x000fe200000000e7 */
[----:B------:R-:W-:Y:S01]  /*b58b0*/  BAR.SYNC.DEFER_BLOCKING 0x0 ;  /* 0x0000000000007b1d */ /* 0x000fe20000010000 */
[----:B------:R-:W-:-:S05]  /*b58c0*/  PRMT R231, R15, 0x5410, R14 ;  /* 0x000054100fe77816 */ /* 0x000fca000000000e */
[----:B------:R-:W0:Y:S02]  /*b58d0*/  LDS.128 R12, [R5] ;  /* 0x00000000050c7984 */ /* 0x000e240000000c00 */
[----:B------:R-:W-:Y:S06]  /*b58e0*/  BAR.SYNC.DEFER_BLOCKING 0x0 ;  /* 0x0000000000007b1d */ /* 0x000fec0000010000 */
[----:B0-----:R-:W-:Y:S04]  /*b58f0*/  STL.64 [R1+0x50], R12 ;  /* 0x0000500c01007387 */ /* 0x001fe80000100a00 */
[----:B------:R0:W-:Y:S04]  /*b5900*/  STL.64 [R1+0x58], R14 ;  /* 0x0000580e01007387 */ /* 0x0001e80000100a00 */
[----:B0-----:R-:W4:Y:S04]  /*b5910*/  LDL.LU.64 R14, [R1+0x2bb0] ;  /* 0x002bb000010e7983 */ /* 0x001f280000300a00 */
[----:B------:R-:W4:Y:S04]  /*b5920*/  LDL.LU.64 R12, [R1+0x2ba8] ;  /* 0x002ba800010c7983 */ /* 0x000f280000300a00 */
[----:B------:R-:W4:Y:S04]  /*b5930*/  LDL.LU R250, [R1+0x570] ;  /* 0x0005700001fa7983 */ /* 0x000f280000300800 */
[----:B------:R-:W4:Y:S04]  /*b5940*/  LDL.LU R251, [R1+0x2b08] ;  /* 0x002b080001fb7983 */ /* 0x000f280000300800 */
[----:B------:R-:W-:Y:S01]  /*b5950*/  STSM.16.M88.4 [R248], R228 ;  /* 0x000000e4f8007844 */ /* 0x000fe20000000200 */
[----:B------:R-:W-:Y:S06]  /*b5960*/  BAR.SYNC.DEFER_BLOCKING 0x0 ;  /* 0x0000000000007b1d */ /* 0x000fec0000010000 */
[----:B------:R-:W0:Y:S02]  /*b5970*/  LDS.128 R228, [R5] ;  /* 0x0000000005e47984 */ /* 0x000e240000000c00 */
[----:B------:R-:W-:Y:S06]  /*b5980*/  BAR.SYNC.DEFER_BLOCKING 0x0 ;  /* 0x0000000000007b1d */ /* 0x000fec0000010000 */
[----:B------:R1:W-:Y:S04]  /*b5990*/  STSM.16.M88.4 [R248], R232 ;  /* 0x000000e8f8007844 */ /* 0x0003e80000000200 */
[----:B0-----:R2:W-:Y:S04]  /*b59a0*/  STL.64 [R1+0x40], R228 ;  /* 0x000040e401007387 */ /* 0x0015e80000100a00 */
[----:B------:R3:W-:Y:S01]  /*b59b0*/  STL.64 [R1+0x48], R230 ;  /* 0x000048e601007387 */ /* 0x0007e20000100a00 */
[----:B-1----:R-:W-:-:S03]  /*b59c0*/  PRMT R232, R224, 0x5410, R223 ;  /* 0x00005410e0e87816 */ /* 0x002fc600000000df */
[----:B------:R-:W4:Y:S01]  /*b59d0*/  LDL.LU R220, [R1+0x2afc] ;  /* 0x002afc0001dc7983 */ /* 0x000f220000300800 */
[----:B--2---:R-:W-:-:S03]  /*b59e0*/  PRMT R228, R7, 0x5410, R239 ;  /* 0x0000541007e47816 */ /* 0x004fc600000000ef */
[----:B------:R-:W2:Y:S01]  /*b59f0*/  LDL.LU R221, [R1+0x560] ;  /* 0x0005600001dd7983 */ /* 0x000ea20000300800 */
[----:B---3--:R-:W-:-:S03]  /*b5a00*/  PRMT R230, R241, 0x5410, R240 ;  /* 0x00005410f1e67816 */ /* 0x008fc600000000f0 */
[----:B------:R-:W2:Y:S01]  /*b5a10*/  LDL.LU R222, [R1+0x2af8] ;  /* 0x002af80001de7983 */ /* 0x000ea20000300800 */
[----:B------:R-:W-:Y:S01]  /*b5a20*/  PRMT R231, R243, 0x5410, R242 ;  /* 0x00005410f3e77816 */ /* 0x000fe200000000f2 */
[----:B------:R-:W-:Y:S01]  /*b5a30*/  BAR.SYNC.DEFER_BLOCKING 0x0 ;  /* 0x0000000000007b1d */ /* 0x000fe20000010000 */
[----:B------:R-:W-:Y:S02]  /*b5a40*/  PRMT R229, R11, 0x5410, R10 ;  /* 0x000054100be57816 */ /* 0x000fe4000000000a */
[----:B------:R-:W-:Y:S02]  /*b5a50*/  PRMT R233, R226, 0x5410, R225 ;  /* 0x00005410e2e97816 */ /* 0x000fe400000000e1 */
[----:B------:R-:W-:Y:S01]  /*b5a60*/  PRMT R234, R238, 0x5410, R227 ;  /* 0x00005410eeea7816 */ /* 0x000fe200000000e3 */
[----:B------:R-:W3:Y:S04]  /*b5a70*/  LDL.LU R223, [R1+0x55c] ;  /* 0x00055c0001df7983 */ /* 0x000ee80000300800 */
[----:B------:R-:W3:Y:S04]  /*b5a80*/  LDL.LU R224, [R1+0x2af4] ;  /* 0x002af40001e07983 */ /* 0x000ee80000300800 */
[----:B------:R-:W3:Y:S04]  /*b5a90*/  LDL.LU R225, [R1+0xb4] ;  /* 0x0000b40001e17983 */ /* 0x000ee80000300800 */
[----:B------:R-:W3:Y:S04]  /*b5aa0*/  LDL.LU R238, [R1+0x280] ;  /* 0x0002800001ee7983 */ /* 0x000ee80000300800 */
[----:B------:R-:W0:Y:S01]  /*b5ab0*/  LDS.128 R240, [R5] ;  /* 0x0000000005f07984 */ /* 0x000e220000000c00 */
[----:B------:R-:W-:Y:S06]  /*b5ac0*/  BAR.SYNC.DEFER_BLOCKING 0x0 ;  /* 0x0000000000007b1d */ /* 0x000fec0000010000 */
[----:B------:R-:W3:Y:S04]  /*b5ad0*/  LDL.LU R239, [R1+0x574] ;  /* 0x0005740001ef7983 */ /* 0x000ee80000300800 */
[----:B------:R-:W3:Y:S04]  /*b5ae0*/  LDL.LU R7, [R1+0x2b0c] ;  /* 0x002b0c0001077983 */ /* 0x000ee80000300800 */
[----:B------:R1:W-:Y:S04]  /*b5af0*/  STSM.16.M88.4 [R248], R228 ;  /* 0x000000e4f8007844 */ /* 0x0003e80000000200 */
[----:B0-----:R-:W-:Y:S04]  /*b5b00*/  STL.64 [R1+0x30], R240 ;  /* 0x000030f001007387 */ /* 0x001fe80000100a00 */
[----:B------:R-:W-:Y:S01]  /*b5b10*/  STL.64 [R1+0x38], R242 ;  /* 0x000038f201007387 */ /* 0x000fe20000100a00 */
[----:B------:R-:W-:Y:S01]  /*b5b20*/  BAR.SYNC.DEFER_BLOCKING 0x0 ;  /* 0x0000000000007b1d */ /* 0x000fe20000010000 */
[----:B----4-:R-:W-:-:S05]  /*b5b30*/  PRMT R235, R245, 0x5410, R244 ;  /* 0x00005410f5eb7816 */ /* 0x010fca00000000f4 */
[----:B-1----:R-:W4:Y:S04]  /*b5b40*/  LDL.LU R228, [R1+0x2b04] ;  /* 0x002b040001e47983 */ /* 0x002f280000300800 */
[----:B------:R-:W2:Y:S04]  /*b5b50*/  LDL.LU R229, [R1+0x568] ;  /* 0x0005680001e57983 */ /* 0x000ea80000300800 */
[----:B------:R-:W2:Y:S04]  /*b5b60*/  LDL.LU R230, [R1+0x2b00] ;  /* 0x002b000001e67983 */ /* 0x000ea80000300800 */
[----:B------:R-:W4:Y:S04]  /*b5b70*/  LDL.LU R231, [R1+0x564] ;  /* 0x0005640001e77983 */ /* 0x000f280000300800 */
[----:B------:R-:W0:Y:S01]  /*b5b80*/  LDS.128 R240, [R5] ;  /* 0x0000000005f07984 */ /* 0x000e220000000c00 */
[----:B------:R-:W-:Y:S06]  /*b5b90*/  BAR.SYNC.DEFER_BLOCKING 0x0 ;  /* 0x0000000000007b1d */ /* 0x000fec0000010000 */
[----:B------:R1:W-:Y:S04]  /*b5ba0*/  STSM.16.M88.4 [R248], R232 ;  /* 0x000000e8f8007844 */ /* 0x0003e80000000200 */
[----:B0-----:R0:W-:Y:S04]  /*b5bb0*/  STL.64 [R1+0x20], R240 ;  /* 0x000020f001007387 */ /* 0x0011e80000100a00 */
[----:B------:R0:W-:Y:S04]  /*b5bc0*/  STL.64 [R1+0x28], R242 ;  /* 0x000028f201007387 */ /* 0x0001e80000100a00 */
[----:B-1----:R-:W4:Y:S04]  /*b5bd0*/  LDL.LU R235, [R1+0x56c] ;  /* 0x00056c0001eb7983 */ /* 0x002f280000300800 */
        /* <DEDUP_REMOVED lines=9> */
[----:B------:R-:W4:Y:S01]  /*b5c70*/  LDL.LU R245, [R1+0x2b18] ;  /* 0x002b180001f57983 */ /* 0x000f220000300800 */
[----:B------:R-:W-:-:S03]  /*b5c80*/  PRMT R232, R251, 0x5410, R250 ;  /* 0x00005410fbe87816 */ /* 0x000fc600000000fa */
[----:B------:R-:W4:Y:S04]  /*b5c90*/  LDL.LU R250, [R1+0x578] ;  /* 0x0005780001fa7983 */ /* 0x000f280000300800 */
[----:B------:R-:W4:Y:S01]  /*b5ca0*/  LDL.LU R251, [R1+0x2b14] ;  /* 0x002b140001fb7983 */ /* 0x000f220000300800 */
[----:B--2---:R-:W-:Y:S02]  /*b5cb0*/  PRMT R234, R230, 0x5410, R229 ;  /* 0x00005410e6ea7816 */ /* 0x004fe400000000e5 */
[----:B------:R-:W-:Y:S02]  /*b5cc0*/  PRMT R229, R222, 0x5410, R221 ;  /* 0x00005410dee57816 */ /* 0x000fe400000000dd */
[----:B---3--:R-:W-:Y:S02]  /*b5cd0*/  PRMT R230, R224, 0x5410, R223 ;  /* 0x00005410e0e67816 */ /* 0x008fe400000000df */
[----:B----4-:R-:W-:-:S02]  /*b5ce0*/  PRMT R233, R228, 0x5410, R235 ;  /* 0x00005410e4e97816 */ /* 0x010fc400000000eb */
[----:B------:R-:W-:Y:S01]  /*b5cf0*/  PRMT R228, R220, 0x5410, R231 ;  /* 0x00005410dce47816 */ /* 0x000fe200000000e7 */
[----:B------:R-:W-:Y:S01]  /*b5d00*/  BAR.SYNC.DEFER_BLOCKING 0x0 ;  /* 0x0000000000007b1d */ /* 0x000fe20000010000 */
[----:B------:R-:W-:-:S05]  /*b5d10*/  PRMT R231, R238, 0x5410, R225 ;  /* 0x00005410eee77816 */ /* 0x000fca00000000e1 */
[----:B------:R-:W0:Y:S02]  /*b5d20*/  LDS.128 R220, [R5] ;  /* 0x0000000005dc7984 */ /* 0x000e240000000c00 */
[----:B------:R-:W-:Y:S06]  /*b5d30*/  BAR.SYNC.DEFER_BLOCKING 0x0 ;  /* 0x0000000000007b1d */ /* 0x000fec0000010000 */
[----:B------:R-:W-:Y:S02]  /*b5d40*/  STSM.16.M88.4 [R248], R228 ;  /* 0x000000e4f8007844 */ /* 0x000fe40000000200 */
[----:B------:R-:W-:Y:S01]  /*b5d50*/  BAR.SYNC.DEFER_BLOCKING 0x0 ;  /* 0x0000000000007b1d */ /* 0x000fe20000010000 */
[----:B------:R-:W-:-:S05]  /*b5d60*/  PRMT R235, R7, 0x5410, R239 ;  /* 0x0000541007eb7816 */ /* 0x000fca00000000ef */
[----:B------:R-:W1:Y:S02]  /*b5d70*/  LDS.128 R228, [R5] ;  /* 0x0000000005e47984 */ /* 0x000e640000000c00 */
[----:B------:R-:W-:Y:S06]  /*b5d80*/  BAR.SYNC.DEFER_BLOCKING 0x0 ;  /* 0x0000000000007b1d */ /* 0x000fec0000010000 */
[----:B------:R-:W-:Y:S02]  /*b5d90*/  STSM.16.M88.4 [R248], R232 ;  /* 0x000000e8f8007844 */ /* 0x000fe40000000200 */
[----:B------:R-:W-:Y:S06]  /*b5da0*/  BAR.SYNC.DEFER_BLOCKING 0x0 ;  /* 0x0000000000007b1d */ /* 0x000fec0000010000 */
[----:B0-----:R0:W-:Y:S04]  /*b5db0*/  STL.64 [R1+0x10], R220 ;  /* 0x000010dc01007387 */ /* 0x0011e80000100a00 */
[----:B------:R2:W-:Y:S04]  /*b5dc0*/  STL.64 [R1+0x18], R222 ;  /* 0x000018de01007387 */ /* 0x0005e80000100a00 */
[----:B0-----:R-:W3:Y:S04]  /*b5dd0*/  LDL.LU R221, [R1+0x5a8] ;  /* 0x0005a80001dd7983 */ /* 0x001ee80000300800 */
[----:B------:R-:W-:Y:S04]  /*b5de0*/  LDS.128 R232, [R5] ;  /* 0x0000000005e87984 */ /* 0x000fe80000000c00 */
[----:B--2---:R-:W3:Y:S04]  /*b5df0*/  LDL.LU R222, [R1+0x2b30] ;  /* 0x002b300001de7983 */ /* 0x004ee80000300800 */
[----:B------:R-:W2:Y:S04]  /*b5e00*/  LDL.LU R223, [R1+0x5a4] ;  /* 0x0005a40001df7983 */ /* 0x000ea80000300800 */
[----:B------:R-:W2:Y:S04]  /*b5e10*/  LDL.LU R238, [R1+0x2b2c] ;  /* 0x002b2c0001ee7983 */ /* 0x000ea80000300800 */
[----:B------:R-:W4:Y:S04]  /*b5e20*/  LDL.LU R239, [R1+0x5a0] ;  /* 0x0005a00001ef7983 */ /* 0x000f280000300800 */
[----:B------:R-:W4:Y:S04]  /*b5e30*/  LDL.LU R7, [R1+0x2b28] ;  /* 0x002b280001077983 */ /* 0x000f280000300800 */
[----:B-1----:R0:W-:Y:S04]  /*b5e40*/  STL.64 [R1], R228 ;  /* 0x000000e401007387 */ /* 0x0021e80000100a00 */
[----:B------:R1:W-:Y:S01]  /*b5e50*/  STL.64 [R1+0x8], R230 ;  /* 0x000008e601007387 */ /* 0x0003e20000100a00 */
[----:B0-----:R-:W-:-:S02]  /*b5e60*/  PRMT R228, R243, 0x5410, R242 ;  /* 0x00005410f3e47816 */ /* 0x001fc400000000f2 */
[----:B------:R-:W-:Y:S02]  /*b5e70*/  PRMT R229, R245, 0x5410, R244 ;  /* 0x00005410f5e57816 */ /* 0x000fe400000000f4 */
[----:B-1----:R-:W-:Y:S02]  /*b5e80*/  PRMT R230, R251, 0x5410, R250 ;  /* 0x00005410fbe67816 */ /* 0x002fe400000000fa */
[----:B------:R-:W-:Y:S01]  /*b5e90*/  PRMT R231, R14, 0x5410, R15 ;  /* 0x000054100ee77816 */ /* 0x000fe2000000000f */
[----:B------:R-:W-:Y:S01]  /*b5ea0*/  BAR.SYNC.DEFER_BLOCKING 0x0 ;  /* 0x0000000000007b1d */ /* 0x000fe20000010000 */
[----:B------:R-:W-:Y:S02]  /*b5eb0*/  PRMT R226, R227, 0x5410, R226 ;  /* 0x00005410e3e27816 */ /* 0x000fe400000000e2 */
[----:B------:R-:W-:Y:S02]  /*b5ec0*/  PRMT R225, R11, 0x5410, R10 ;  /* 0x000054100be17816 */ /* 0x000fe4000000000a */
[----:B------:R-:W-:Y:S01]  /*b5ed0*/  PRMT R224, R241, 0x5410, R240 ;  /* 0x00005410f1e07816 */ /* 0x000fe200000000f0 */
[----:B------:R-:W4:Y:S04]  /*b5ee0*/  LDL.LU.64 R10, [R1+0x2670] ;  /* 0x00267000010a7983 */ /* 0x000f280000300a00 */
[----:B------:R-:W4:Y:S01]  /*b5ef0*/  LDL.LU.64 R240, [R1+0x2660] ;  /* 0x0026600001f07983 */ /* 0x000f220000300a00 */
[----:B------:R-:W-:-:S03]  /*b5f00*/  PRMT R220, R236, 0x5410, R237 ;  /* 0x00005410ecdc7816 */ /* 0x000fc600000000ed */
[----:B------:R-:W4:Y:S04]  /*b5f10*/  LDL.LU.64 R242, [R1+0x2668] ;  /* 0x0026680001f27983 */ /* 0x000f280000300a00 */
[----:B------:R-:W4:Y:S04]  /*b5f20*/  LDL.LU.64 R244, [R1+0x2650] ;  /* 0x0026500001f47983 */ /* 0x000f280000300a00 */
[----:B------:R0:W-:Y:S04]  /*b5f30*/  STSM.16.M88.4 [R248], R228 ;  /* 0x000000e4f8007844 */ /* 0x0001e80000000200 */
[----:B------:R-:W4:Y:S04]  /*b5f40*/  LDL.LU.64 R250, [R1+0x2658] ;  /* 0x0026580001fa7983 */ /* 0x000f280000300a00 */
[----:B------:R-:W4:Y:S04]  /*b5f50*/  LDL.LU.64 R14, [R1+0x2648] ;  /* 0x00264800010e7983 */ /* 0x000f280000300a00 */
[----:B------:R-:W4:Y:S01]  /*b5f60*/  LDL.LU.64 R236, [R1+0x2640] ;  /* 0x0026400001ec7983 */ /* 0x000f220000300a00 */
[----:B0-----:R-:W-:-:S02]  /*b5f70*/  IMAD.MOV.U32 R228, RZ, RZ, R226 ;  /* 0x000000ffffe47224 */ /* 0x001fc400078e00e2 */
[----:B------:R-:W-:Y:S02]  /*b5f80*/  IMAD.MOV.U32 R229, RZ, RZ, R225 ;  /* 0x000000ffffe57224 */ /* 0x000fe400078e00e1 */
[----:B------:R-:W-:Y:S01]  /*b5f90*/  IMAD.MOV.U32 R230, RZ, RZ, R224 ;  /* 0x000000ffffe67224 */ /* 0x000fe200078e00e0 */
[----:B------:R-:W-:Y:S06]  /*b5fa0*/  BAR.SYNC.DEFER_BLOCKING 0x0 ;  /* 0x0000000000007b1d */ /* 0x000fec0000010000 */
[----:B------:R-:W0:Y:S04]  /*b5fb0*/  LDS.128 R224, [R5] ;  /* 0x0000000005e07984 */ /* 0x000e280000000c00 */
[----:B0-----:R-:W-:Y:S04]  /*b5fc0*/  STL.64 [R1+0x70], R224 ;  /* 0x000070e001007387 */ /* 0x001fe80000100a00 */
[----:B------:R0:W-:Y:S04]  /*b5fd0*/  STL.64 [R1+0x78], R226 ;  /* 0x000078e201007387 */ /* 0x0001e80000100a00 */
[----:B0-----:R-:W4:Y:S04]  /*b5fe0*/  LDL.LU.64 R226, [R1+0x2ba0] ;  /* 0x002ba00001e27983 */ /* 0x001f280000300a00 */
[----:B------:R-:W4:Y:S01]  /*b5ff0*/  LDL.LU.64 R224, [R1+0x2b98] ;  /* 0x002b980001e07983 */ /* 0x000f220000300a00 */
[----:B------:R-:W-:Y:S01]  /*b6000*/  IMAD.MOV.U32 R231, RZ, RZ, R220 ;  /* 0x000000ffffe77224 */ /* 0x000fe200078e00dc */
[----:B------:R-:W-:Y:S06]  /*b6010*/  BAR.SYNC.DEFER_BLOCKING 0x0 ;  /* 0x0000000000007b1d */ /* 0x000fec0000010000 */
[----:B------:R-:W-:Y:S02]  /*b6020*/  STSM.16.M88.4 [R248], R228 ;  /* 0x000000e4f8007844 */ /* 0x000fe40000000200 */
[----:B------:R-:W-:Y:S06]  /*b6030*/  BAR.SYNC.DEFER_BLOCKING 0x0 ;  /* 0x0000000000007b1d */ /* 0x000fec0000010000 */
[----:B------:R-:W0:Y:S01]  /*b6040*/  LDS.128 R228, [R5] ;  /* 0x0000000005e47984 */ /* 0x000e220000000c00 */
[----:B---3--:R-:W-:-:S02]  /*b6050*/  PRMT R220, R222, 0x5410, R221 ;  /* 0x00005410dedc7816 */ /* 0x008fc400000000dd */
[----:B--2---:R-:W-:Y:S02]  /*b6060*/  PRMT R221, R238, 0x5410, R223 ;  /* 0x00005410eedd7816 */ /* 0x004fe400000000df */
[----:B------:R-:W-:Y:S02]  /*b6070*/  PRMT R223, R4, 0x5410, R6 ;  /* 0x0000541004df7816 */ /* 0x000fe40000000006 */
[----:B----4-:R-:W-:Y:S01]  /*b6080*/  PRMT R222, R7, 0x5410, R239 ;  /* 0x0000541007de7816 */ /* 0x010fe200000000ef */
[----:B------:R-:W-:Y:S06]  /*b6090*/  BAR.SYNC.DEFER_BLOCKING 0x0 ;  /* 0x0000000000007b1d */ /* 0x000fec0000010000 */
[----:B------:R1:W-:Y:S04]  /*b60a0*/  STSM.16.M88.4 [R248], R220 ;  /* 0x000000dcf8007844 */ /* 0x0003e80000000200 */
[----:B-1----:R-:W2:Y:S04]  /*b60b0*/  LDL.LU.64 R222, [R1+0x2b90] ;  /* 0x002b900001de7983 */ /* 0x002ea80000300a00 */
[----:B------:R-:W3:Y:S01]  /*b60c0*/  LDL.LU.64 R220, [R1+0x2b88] ;  /* 0x002b880001dc7983 */ /* 0x000ee20000300a00 */
[C---:B------:R-:W-:Y:S01]  /*b60d0*/  PRMT R4, R224.reuse, 0x7770, RZ ;  /* 0x00007770e0047816 */ /* 0x040fe200000000ff */
[----:B------:R-:W-:Y:S01]  /*b60e0*/  BAR.SYNC.DEFER_BLOCKING 0x0 ;  /* 0x0000000000007b1d */ /* 0x000fe20000010000 */
[----:B------:R-:W-:-:S05]  /*b60f0*/  PRMT R248, R224, 0x7771, RZ ;  /* 0x00007771e0f87816 */ /* 0x000fca00000000ff */
[----:B------:R1:W-:Y:S04]  /*b6100*/  @P6 STG.E.U8 desc[UR10][R10.64], R4 ;  /* 0x000000040a006986 */ /* 0x0003e8000c10110a */
[----:B------:R4:W-:Y:S04]  /*b6110*/  @P5 STG.E.U8 desc[UR10][R240.64], R248 ;  /* 0x000000f8f0005986 */ /* 0x0009e8000c10110a */
[----:B-1----:R-:W2:Y:S01]  /*b6120*/  LDL.LU.64 R10, [R1+0x2638] ;  /* 0x00263800010a7983 */ /* 0x002ea20000300a00 */
[C---:B----4-:R-:W-:Y:S02]  /*b6130*/  PRMT R248, R224.reuse, 0x7772, RZ ;  /* 0x00007772e0f87816 */ /* 0x050fe400000000ff */
[----:B------:R-:W-:-:S03]  /*b6140*/  PRMT R224, R224, 0x7773, RZ ;  /* 0x00007773e0e07816 */ /* 0x000fc600000000ff */
[----:B------:R-:W-:Y:S04]  /*b6150*/  @P4 STG.E.U8 desc[UR10][R242.64], R248 ;  /* 0x000000f8f2004986 */ /* 0x000fe8000c10110a */
[----:B------:R1:W-:Y:S02]  /*b6160*/  @P3 STG.E.U8 desc[UR10][R244.64], R224 ;  /* 0x000000e0f4003986 */ /* 0x0003e4000c10110a */
[----:B-1----:R-:W-:-:S05]  /*b6170*/  PRMT R224, R225, 0x7770, RZ ;  /* 0x00007770e1e07816 */ /* 0x002fca00000000ff */
[----:B------:R1:W-:Y:S02]  /*b6180*/  @P2 STG.E.U8 desc[UR10][R250.64], R224 ;  /* 0x000000e0fa002986 */ /* 0x0003e4000c10110a */
[----:B-1----:R-:W-:-:S05]  /*b6190*/  PRMT R224, R225, 0x7771, RZ ;  /* 0x00007771e1e07816 */ /* 0x002fca00000000ff */
[----:B------:R1:W-:Y:S02]  /*b61a0*/  @P1 STG.E.U8 desc[UR10][R14.64], R224 ;  /* 0x000000e00e001986 */ /* 0x0003e4000c10110a */
[----:B-1----:R-:W-:-:S05]  /*b61b0*/  PRMT R224, R225, 0x7772, RZ ;  /* 0x00007772e1e07816 */ /* 0x002fca00000000ff */
[----:B------:R1:W-:Y:S04]  /*b61c0*/  @P0 STG.E.U8 desc[UR10][R236.64], R224 ;  /* 0x000000e0ec000986 */ /* 0x0003e8000c10110a */
[----:B-1----:R-:W4:Y:S04]  /*b61d0*/  LDL.LU.64 R236, [R1+0x2630] ;  /* 0x0026300001ec7983 */ /* 0x002f280000300a00 */
[----:B------:R-:W3:Y:S04]  /*b61e0*/  LDL.LU.64 R240, [R1+0x2628] ;  /* 0x0026280001f07983 */ /* 0x000ee80000300a00 */
[----:B------:R-:W3:Y:S04]  /*b61f0*/  LDL.LU.64 R242, [R1+0x2620] ;  /* 0x0026200001f27983 */ /* 0x000ee80000300a00 */
[----:B------:R-:W3:Y:S04]  /*b6200*/  LDL.LU.64 R244, [R1+0x2618] ;  /* 0x0026180001f47983 */ /* 0x000ee80000300a00 */
[----:B------:R-:W3:Y:S04]  /*b6210*/  LDL.LU.64 R250, [R1+0x2610] ;  /* 0x0026100001fa7983 */ /* 0x000ee80000300a00 */
[----:B------:R-:W3:Y:S04]  /*b6220*/  LDL.LU.64 R14, [R1+0x2608] ;  /* 0x00260800010e7983 */ /* 0x000ee80000300a00 */
[----:B------:R-:W3:Y:S01]  /*b6230*/  LDL.LU.64 R238, [R1+0x2600] ;  /* 0x0026000001ee7983 */ /* 0x000ee20000300a00 */
[----:B------:R-:W-:-:S02]  /*b6240*/  LOP3.LUT P6, RZ, R2, 0x80000, RZ, 0xc0, !PT ;  /* 0x0008000002ff7812 */ /* 0x000fc400078cc0ff */
[----:B------:R-:W-:-:S11]  /*b6250*/  LOP3.LUT R247, R247, 0xfbffffff, RZ, 0xc0, !PT ;  /* 0xfbfffffff7f77812 */ /* 0x000fd600078ec0ff */
[----:B------:R-:W-:Y:S02]  /*b6260*/  @P6 LOP3.LUT R247, R247, 0x4000000, RZ, 0xfc, !PT ;  /* 0x04000000f7f76812 */ /* 0x000fe400078efcff */
[----:B------:R-:W-:Y:S02]  /*b6270*/  LOP3.LUT P6, RZ, R2, 0x20000, RZ, 0xc0, !PT ;  /* 0x0002000002ff7812 */ /* 0x000fe400078cc0ff */
        /* <DEDUP_REMOVED lines=15> */
[----:B------:R-:W-:Y:S02]  /*b6370*/  LOP3.LUT R252, R252, 0xfffffffe, RZ, 0xc0, !PT ;  /* 0xfffffffefcfc7812 */ /* 0x000fe400078ec0ff */
[C---:B------:R-:W-:Y:S02]  /*b6380*/  LOP3.LUT P3, RZ, R8.reuse, 0x8000, RZ, 0xc0, !PT ;  /* 0x0000800008ff7812 */ /* 0x040fe4000786c0ff */
[----:B------:R-:W-:-:S07]  /*b6390*/  LOP3.LUT P2, RZ, R8, 0x40000, RZ, 0xc0, !PT ;  /* 0x0004000008ff7812 */ /* 0x000fce000784c0ff */
[----:B------:R-:W-:Y:S02]  /*b63a0*/  @P6 LOP3.LUT R252, R252, 0x1, RZ, 0xfc, !PT ;  /* 0x00000001fcfc6812 */ /* 0x000fe400078efcff */
[C---:B------:R-:W-:Y:S02]  /*b63b0*/  LOP3.LUT P6, RZ, R8.reuse, 0x80000, RZ, 0xc0, !PT ;  /* 0x0008000008ff7812 */ /* 0x040fe400078cc0ff */
[----:B------:R-:W-:Y:S02]  /*b63c0*/  LOP3.LUT P1, RZ, R8, 0x100000, RZ, 0xc0, !PT ;  /* 0x0010000008ff7812 */ /* 0x000fe4000782c0ff */
[----:B------:R-:W-:Y:S02]  /*b63d0*/  PRMT R225, R225, 0x7773, RZ ;  /* 0x00007773e1e17816 */ /* 0x000fe400000000ff */
[----:B------:R-:W-:Y:S02]  /*b63e0*/  LOP3.LUT R252, R252, 0xfffffffd, RZ, 0xc0, !PT ;  /* 0xfffffffdfcfc7812 */ /* 0x000fe400078ec0ff */
[----:B------:R-:W-:-:S02]  /*b63f0*/  PRMT R224, R226, 0x7770, RZ ;  /* 0x00007770e2e07816 */ /* 0x000fc400000000ff */
[----:B------:R-:W-:-:S03]  /*b6400*/  LOP3.LUT P0, RZ, R8, 0x200000, RZ, 0xc0, !PT ;  /* 0x0020000008ff7812 */ /* 0x000fc6000780c0ff */
[----:B------:R-:W-:Y:S02]  /*b6410*/  @P6 LOP3.LUT R252, R252, 0x2, RZ, 0xfc, !PT ;  /* 0x00000002fcfc6812 */ /* 0x000fe400078efcff */
[----:B------:R-:W-:Y:S01]  /*b6420*/  LOP3.LUT P6, RZ, R8, 0x400000, RZ, 0xc0, !PT ;  /* 0x0040000008ff7812 */ /* 0x000fe200078cc0ff */
[----:B--2---:R-:W-:Y:S04]  /*b6430*/  @P3 STG.E.U8 desc[UR10][R10.64], R225 ;  /* 0x000000e10a003986 */ /* 0x004fe8000c10110a */
[----:B----4-:R1:W-:Y:S02]  /*b6440*/  @P2 STG.E.U8 desc[UR10][R236.64], R224 ;  /* 0x000000e0ec002986 */ /* 0x0103e4000c10110a */
[C---:B-1----:R-:W-:Y:S02]  /*b6450*/  PRMT R224, R226.reuse, 0x7771, RZ ;  /* 0x00007771e2e07816 */ /* 0x042fe400000000ff */
[----:B------:R-:W2:Y:S04]  /*b6460*/  LDL.LU.64 R236, [R1+0x25f0] ;  /* 0x0025f00001ec7983 */ /* 0x000ea80000300a00 */
[----:B---3--:R1:W-:Y:S04]  /*b6470*/  @P1 STG.E.U8 desc[UR10][R240.64], R224 ;  /* 0x000000e0f0001986 */ /* 0x0083e8000c10110a */
[----:B------:R-:W3:Y:S04]  /*b6480*/  LDL.LU.64 R6, [R1+0x25e0] ;  /* 0x0025e00001067983 */ /* 0x000ee80000300a00 */
[----:B------:R-:W4:Y:S01]  /*b6490*/  LDL.LU.64 R4, [R1+0x25d8] ;  /* 0x0025d80001047983 */ /* 0x000f220000300a00 */
[----:B-1----:R-:W-:-:S03]  /*b64a0*/  PRMT R224, R226, 0x7772, RZ ;  /* 0x00007772e2e07816 */ /* 0x002fc600000000ff */
[----:B------:R-:W4:Y:S01]  /*b64b0*/  LDL.LU.64 R10, [R1+0x25d0] ;  /* 0x0025d000010a7983 */ /* 0x000f220000300a00 */
[----:B------:R-:W-:-:S03]  /*b64c0*/  PRMT R226, R226, 0x7773, RZ ;  /* 0x00007773e2e27816 */ /* 0x000fc600000000ff */
[----:B------:R1:W-:Y:S04]  /*b64d0*/  @P0 STG.E.U8 desc[UR10][R242.64], R224 ;  /* 0x000000e0f2000986 */ /* 0x0003e8000c10110a */
[----:B------:R0:W-:Y:S01]  /*b64e0*/  @P6 STG.E.U8 desc[UR10][R244.64], R226 ;  /* 0x000000e2f4006986 */ /* 0x0001e2000c10110a */
[----:B------:R-:W-:-:S03]  /*b64f0*/  LOP3.LUT P6, RZ, R252, 0x2, RZ, 0xc0, !PT ;  /* 0x00000002fcff7812 */ /* 0x000fc600078cc0ff */
[----:B------:R-:W4:Y:S01]  /*b6500*/  LDL.LU.64 R240, [R1+0x25c8] ;  /* 0x0025c80001f07983 */ /* 0x000f220000300a00 */
[----:B-1----:R-:W-:-:S03]  /*b6510*/  PRMT R224, R227, 0x7770, RZ ;  /* 0x00007770e3e07816 */ /* 0x002fc600000000ff */
[----:B------:R-:W4:Y:S04]  /*b6520*/  LDL.LU.64 R242, [R1+0x25c0] ;  /* 0x0025c00001f27983 */ /* 0x000f280000300a00 */
[----:B0-----:R-:W4:Y:S04]  /*b6530*/  LDL.LU.64 R244, [R1+0x25b8] ;  /* 0x0025b80001f47983 */ /* 0x001f280000300a00 */
[----:B------:R0:W-:Y:S01]  /*b6540*/  @P6 STG.E.U8 desc[UR10][R250.64], R224 ;  /* 0x000000e0fa006986 */ /* 0x0001e2000c10110a */
[----:B------:R-:W-:Y:S02]  /*b6550*/  LOP3.LUT P6, RZ, R252, 0x1, RZ, 0xc0, !PT ;  /* 0x00000001fcff7812 */ /* 0x000fe400078cc0ff */
[----:B0-----:R-:W-:Y:S01]  /*b6560*/  PRMT R224, R227, 0x7771, RZ ;  /* 0x00007771e3e07816 */ /* 0x001fe200000000ff */
[----:B------:R-:W4:Y:S10]  /*b6570*/  LDL.LU.64 R250, [R1+0x25b0] ;  /* 0x0025b00001fa7983 */ /* 0x000f340000300a00 */
[----:B------:R0:W-:Y:S01]  /*b6580*/  @P6 STG.E.U8 desc[UR10][R14.64], R224 ;  /* 0x000000e00e006986 */ /* 0x0001e2000c10110a */
[----:B------:R-:W-:-:S02]  /*b6590*/  LOP3.LUT P6, RZ, R247, 0x80000000, RZ, 0xc0, !PT ;  /* 0x80000000f7ff7812 */ /* 0x000fc400078cc0ff */
[----:B0-----:R-:W-:Y:S01]  /*b65a0*/  PRMT R224, R227, 0x7772, RZ ;  /* 0x00007772e3e07816 */ /* 0x001fe200000000ff */
[----:B------:R-:W4:Y:S10]  /*b65b0*/  LDL.LU.64 R14, [R1+0x25a8] ;  /* 0x0025a800010e7983 */ /* 0x000f340000300a00 */
[----:B------:R0:W-:Y:S04]  /*b65c0*/  @P6 STG.E.U8 desc[UR10][R238.64], R224 ;  /* 0x000000e0ee006986 */ /* 0x0001e8000c10110a */
[----:B0-----:R-:W4:Y:S04]  /*b65d0*/  LDL.LU.64 R238, [R1+0x2b80] ;  /* 0x002b800001ee7983 */ /* 0x001f280000300a00 */
[----:B------:R-:W2:Y:S01]  /*b65e0*/  LDL.LU.64 R224, [R1+0x25f8] ;  /* 0x0025f80001e07983 */ /* 0x000ea20000300a00 */
[----:B------:R-:W-:-:S02]  /*b65f0*/  LOP3.LUT P6, RZ, R247, 0x40000000, RZ, 0xc0, !PT ;  /* 0x40000000f7ff7812 */ /* 0x000fc400078cc0ff */
[----:B------:R-:W-:-:S11]  /*b6600*/  PRMT R227, R227, 0x7773, RZ ;  /* 0x00007773e3e37816 */ /* 0x000fd600000000ff */
[----:B--2---:R0:W-:Y:S04]  /*b6610*/  @P6 STG.E.U8 desc[UR10][R224.64], R227 ;  /* 0x000000e3e0006986 */ /* 0x0041e8000c10110a */
[----:B0-----:R-:W2:Y:S01]  /*b6620*/  LDL.LU.64 R226, [R1+0x25e8] ;  /* 0x0025e80001e27983 */ /* 0x001ea20000300a00 */
[----:B------:R-:W-:Y:S02]  /*b6630*/  LOP3.LUT P6, RZ, R247, 0x20000000, RZ, 0xc0, !PT ;  /* 0x20000000f7ff7812 */ /* 0x000fe400078cc0ff */
[----:B------:R-:W-:-:S11]  /*b6640*/  PRMT R224, R220, 0x7770, RZ ;  /* 0x00007770dce07816 */ /* 0x000fd600000000ff */
[----:B------:R0:W-:Y:S01]  /*b6650*/  @P6 STG.E.U8 desc[UR10][R236.64], R224 ;  /* 0x000000e0ec006986 */ /* 0x0001e2000c10110a */
[----:B------:R-:W-:Y:S02]  /*b6660*/  LOP3.LUT P6, RZ, R247, 0x10000000, RZ, 0xc0, !PT ;  /* 0x10000000f7ff7812 */ /* 0x000fe400078cc0ff */
[----:B0-----:R-:W-:Y:S01]  /*b6670*/  PRMT R224, R220, 0x7771, RZ ;  /* 0x00007771dce07816 */ /* 0x001fe200000000ff */
[----:B------:R-:W4:Y:S01]  /*b6680*/  LDL.LU.64 R236, [R1+0x2b78] ;  /* 0x002b780001ec7983 */ /* 0x000f220000300a00 */
[C---:B------:R-:W-:Y:S02]  /*b6690*/  LOP3.LUT P5, RZ, R2.reuse, 0x100000, RZ, 0xc0, !PT ;  /* 0x0010000002ff7812 */ /* 0x040fe400078ac0ff */
[C---:B------:R-:W-:Y:S02]  /*b66a0*/  LOP3.LUT P4, RZ, R2.reuse, 0x400000, RZ, 0xc0, !PT ;  /* 0x0040000002ff7812 */ /* 0x040fe4000788c0ff */
[C---:B------:R-:W-:Y:S02]  /*b66b0*/  LOP3.LUT P3, RZ, R2.reuse, 0x800000, RZ, 0xc0, !PT ;  /* 0x0080000002ff7812 */ /* 0x040fe4000786c0ff */
[----:B------:R-:W-:-:S02]  /*b66c0*/  LOP3.LUT P2, RZ, R2, 0x4000000, RZ, 0xc0, !PT ;  /* 0x0400000002ff7812 */ /* 0x000fc4000784c0ff */
[C---:B------:R-:W-:Y:S02]  /*b66d0*/  LOP3.LUT P1, RZ, R2.reuse, 0x8000000, RZ, 0xc0, !PT ;  /* 0x0800000002ff7812 */ /* 0x040fe4000782c0ff */
[----:B------:R-:W-:Y:S01]  /*b66e0*/  LOP3.LUT P0, RZ, R2, 0x20000000, RZ, 0xc0, !PT ;  /* 0x2000000002ff7812 */ /* 0x000fe2000780c0ff */
[----:B--2---:R0:W-:Y:S01]  /*b66f0*/  @P6 STG.E.U8 desc[UR10][R226.64], R224 ;  /* 0x000000e0e2006986 */ /* 0x0041e2000c10110a */
[----:B------:R-:W-:Y:S02]  /*b6700*/  LOP3.LUT P6, RZ, R247, 0x8000000, RZ, 0xc0, !PT ;  /* 0x08000000f7ff7812 */ /* 0x000fe400078cc0ff */
[----:B0-----:R-:W-:-:S11]  /*b6710*/  PRMT R224, R220, 0x7772, RZ ;  /* 0x00007772dce07816 */ /* 0x001fd600000000ff */
[----:B---3--:R-:W-:Y:S01]  /*b6720*/  @P6 STG.E.U8 desc[UR10][R6.64], R224 ;  /* 0x000000e006006986 */ /* 0x008fe2000c10110a */
[----:B------:R-:W-:Y:S02]  /*b6730*/  LOP3.LUT P6, RZ, R247, 0x4000000, RZ, 0xc0, !PT ;  /* 0x04000000f7ff7812 */ /* 0x000fe400078cc0ff */
[----:B------:R-:W-:-:S11]  /*b6740*/  PRMT R220, R220, 0x7773, RZ ;  /* 0x00007773dcdc7816 */ /* 0x000fd600000000ff */
[----:B----4-:R0:W-:Y:S02]  /*b6750*/  @P6 STG.E.U8 desc[UR10][R4.64], R220 ;  /* 0x000000dc04006986 */ /* 0x0101e4000c10110a */
[----:B0-----:R-:W-:-:S05]  /*b6760*/  PRMT R220, R221, 0x7770, RZ ;  /* 0x00007770dddc7816 */ /* 0x001fca00000000ff */
[----:B------:R0:W-:Y:S02]  /*b6770*/  @P5 STG.E.U8 desc[UR10][R10.64], R220 ;  /* 0x000000dc0a005986 */ /* 0x0001e4000c10110a */
[----:B0-----:R-:W-:-:S05]  /*b6780*/  PRMT R220, R221, 0x7771, RZ ;  /* 0x00007771dddc7816 */ /* 0x001fca00000000ff */
[----:B------:R0:W-:Y:S02]  /*b6790*/  @P4 STG.E.U8 desc[UR10][R240.64], R220 ;  /* 0x000000dcf0004986 */ /* 0x0001e4000c10110a */
[C---:B0-----:R-:W-:Y:S02]  /*b67a0*/  PRMT R220, R221.reuse, 0x7772, RZ ;  /* 0x00007772dddc7816 */ /* 0x041fe400000000ff */
[----:B------:R-:W-:-:S03]  /*b67b0*/  PRMT R221, R221, 0x7773, RZ ;  /* 0x00007773dddd7816 */ /* 0x000fc600000000ff */
[----:B------:R0:W-:Y:S04]  /*b67c0*/  @P3 STG.E.U8 desc[UR10][R242.64], R220 ;  /* 0x000000dcf2003986 */ /* 0x0001e8000c10110a */
[----:B------:R-:W-:Y:S01]  /*b67d0*/  @P2 STG.E.U8 desc[UR10][R244.64], R221 ;  /* 0x000000ddf4002986 */ /* 0x000fe2000c10110a */
[----:B0-----:R-:W-:-:S05]  /*b67e0*/  PRMT R220, R222, 0x7770, RZ ;  /* 0x00007770dedc7816 */ /* 0x001fca00000000ff */
[----:B------:R0:W-:Y:S02]  /*b67f0*/  @P1 STG.E.U8 desc[UR10][R250.64], R220 ;  /* 0x000000dcfa001986 */ /* 0x0001e4000c10110a */
[----:B0-----:R-:W-:-:S05]  /*b6800*/  PRMT R220, R222, 0x7771, RZ ;  /* 0x00007771dedc7816 */ /* 0x001fca00000000ff */
[----:B------:R0:W-:Y:S04]  /*b6810*/  @P0 STG.E.U8 desc[UR10][R14.64], R220 ;  /* 0x000000dc0e000986 */ /* 0x0001e8000c10110a */
[----:B0-----:R-:W2:Y:S04]  /*b6820*/  LDL.LU.64 R14, [R1+0x25a0] ;  /* 0x0025a000010e7983 */ /* 0x001ea80000300a00 */
[----:B------:R-:W3:Y:S04]  /*b6830*/  LDL.LU.64 R250, [R1+0x2598] ;  /* 0x0025980001fa7983 */ /* 0x000ee80000300a00 */
[----:B------:R-:W4:Y:S04]  /*b6840*/  LDL.LU.64 R4, [R1+0x2590] ;  /* 0x0025900001047983 */ /* 0x000f280000300a00 */
[----:B------:R-:W4:Y:S04]  /*b6850*/  LDL.LU.64 R10, [R1+0x2588] ;  /* 0x00258800010a7983 */ /* 0x000f280000300a00 */
[----:B------:R-:W4:Y:S04]  /*b6860*/  LDL.LU.64 R240, [R1+0x2580] ;  /* 0x0025800001f07983 */ /* 0x000f280000300a00 */
[----:B------:R-:W4:Y:S01]  /*b6870*/  LDL.LU.64 R242, [R1+0x2578] ;  /* 0x0025780001f27983 */ /* 0x000f220000300a00 */
[----:B------:R-:W-:-:S03]  /*b6880*/  LOP3.LUT P3, RZ, R2, 0x80000000, RZ, 0xc0, !PT ;  /* 0x8000000002ff7812 */ /* 0x000fc6000786c0ff */
[----:B------:R-:W4:Y:S01]  /*b6890*/  LDL.LU.64 R244, [R1+0x2570] ;  /* 0x0025700001f47983 */ /* 0x000f220000300a00 */
[----:B------:R-:W-:Y:S02]  /*b68a0*/  PRMT R220, R222, 0x7772, RZ ;  /* 0x00007772dedc7816 */ /* 0x000fe400000000ff */
[----:B------:R-:W-:Y:S02]  /*b68b0*/  LOP3.LUT P2, RZ, R238, 0x2, RZ, 0xc0, !PT ;  /* 0x00000002eeff7812 */ /* 0x000fe4000784c0ff */
[----:B------:R-:W-:Y:S02]  /*b68c0*/  PRMT R222, R222, 0x7773, RZ ;  /* 0x00007773dede7816 */ /* 0x000fe400000000ff */
        /* <DEDUP_REMOVED lines=13> */
[----:B------:R-:W-:Y:S01]  /*b69a0*/  LOP3.LUT R247, R247, 0xffbfffff, RZ, 0xc0, !PT ;  /* 0xffbffffff7f77812 */ /* 0x000fe200078ec0ff */
[----:B--2---:R0:W-:Y:S04]  /*b69b0*/  @P3 STG.E.U8 desc[UR10][R14.64], R220 ;  /* 0x000000dc0e003986 */ /* 0x0041e8000c10110a */
[----:B0-----:R-:W2:Y:S04]  /*b69c0*/  LDL.LU.64 R14, [R1+0x2568] ;  /* 0x00256800010e7983 */ /* 0x001ea80000300a00 */
[----:B---3--:R0:W-:Y:S04]  /*b69d0*/  @P2 STG.E.U8 desc[UR10][R250.64], R222 ;  /* 0x000000defa002986 */ /* 0x0081e8000c10110a */
[----:B0-----:R-:W3:Y:S01]  /*b69e0*/  LDL.LU.64 R250, [R1+0x2560] ;  /* 0x0025600001fa7983 */ /* 0x001ee20000300a00 */
[----:B------:R-:W-:-:S02]  /*b69f0*/  @P6 LOP3.LUT R247, R247, 0x400000, RZ, 0xfc, !PT ;  /* 0x00400000f7f76812 */ /* 0x000fc400078efcff */
[C---:B------:R-:W-:Y:S01]  /*b6a00*/  LOP3.LUT P6, RZ, R238.reuse, 0x1000, RZ, 0xc0, !PT ;  /* 0x00001000eeff7812 */ /* 0x040fe200078cc0ff */
[----:B------:R-:W3:Y:S01]  /*b6a10*/  LDL.LU.64 R224, [R1+0x2548] ;  /* 0x0025480001e07983 */ /* 0x000ee20000300a00 */
[----:B------:R-:W-:Y:S02]  /*b6a20*/  LOP3.LUT R247, R247, 0xff7fffff, RZ, 0xc0, !PT ;  /* 0xff7ffffff7f77812 */ /* 0x000fe400078ec0ff */
[C---:B------:R-:W-:Y:S01]  /*b6a30*/  LOP3.LUT P1, RZ, R238.reuse, 0x8, RZ, 0xc0, !PT ;  /* 0x00000008eeff7812 */ /* 0x040fe2000782c0ff */
[----:B------:R-:W3:Y:S01]  /*b6a40*/  LDL.LU.64 R226, [R1+0x2540] ;  /* 0x0025400001e27983 */ /* 0x000ee20000300a00 */
[----:B------:R-:W-:Y:S02]  /*b6a50*/  LOP3.LUT P0, RZ, R238, 0x20, RZ, 0xc0, !PT ;  /* 0x00000020eeff7812 */ /* 0x000fe4000780c0ff */
[----:B------:R-:W-:Y:S01]  /*b6a60*/  PRMT R220, R223, 0x7770, RZ ;  /* 0x00007770dfdc7816 */ /* 0x000fe200000000ff */
[----:B------:R-:W3:Y:S04]  /*b6a70*/  LDL.LU.64 R6, [R1+0x2538] ;  /* 0x0025380001067983 */ /* 0x000ee80000300a00 */
[----:B------:R-:W-:-:S02]  /*b6a80*/  @P6 LOP3.LUT R247, R247, 0x800000, RZ, 0xfc, !PT ;  /* 0x00800000f7f76812 */ /* 0x000fc400078efcff */
[----:B------:R-:W-:Y:S02]  /*b6a90*/  LOP3.LUT P6, RZ, R238, 0x400, RZ, 0xc0, !PT ;  /* 0x00000400eeff7812 */ /* 0x000fe400078cc0ff */
[----:B------:R-:W-:-:S11]  /*b6aa0*/  LOP3.LUT R247, R247, 0xfeffffff, RZ, 0xc0, !PT ;  /* 0xfefffffff7f77812 */ /* 0x000fd600078ec0ff */
[----:B------:R-:W-:Y:S02]  /*b6ab0*/  @P6 LOP3.LUT R247, R247, 0x1000000, RZ, 0xfc, !PT ;  /* 0x01000000f7f76812 */ /* 0x000fe400078efcff */
[----:B------:R-:W-:Y:S02]  /*b6ac0*/  LOP3.LUT P6, RZ, R238, 0x200, RZ, 0xc0, !PT ;  /* 0x00000200eeff7812 */ /* 0x000fe400078cc0ff */
[----:B------:R-:W-:Y:S01]  /*b6ad0*/  LOP3.LUT R247, R247, 0xfdffffff, RZ, 0xc0, !PT ;  /* 0xfdfffffff7f77812 */ /* 0x000fe200078ec0ff */
[----:B----4-:R0:W-:Y:S10]  /*b6ae0*/  @P1 STG.E.U8 desc[UR10][R4.64], R220 ;  /* 0x000000dc04001986 */ /* 0x0101f4000c10110a */
[----:B------:R-:W-:-:S02]  /*b6af0*/  @P6 LOP3.LUT R247, R247, 0x2000000, RZ, 0xfc, !PT ;  /* 0x02000000f7f76812 */ /* 0x000fc400078efcff */
[----:B------:R-:W-:Y:S01]  /*b6b00*/  LOP3.LUT P6, RZ, R238, 0x80, RZ, 0xc0, !PT ;  /* 0x00000080eeff7812 */ /* 0x000fe200078cc0ff */
[----:B0-----:R-:W4:Y:S01]  /*b6b10*/  LDL.LU.64 R4, [R1+0x2530] ;  /* 0x0025300001047983 */ /* 0x001f220000300a00 */
[----:B------:R-:W-:-:S05]  /*b6b20*/  PRMT R220, R223, 0x7771, RZ ;  /* 0x00007771dfdc7816 */ /* 0x000fca00000000ff */
[----:B------:R0:W-:Y:S02]  /*b6b30*/  @P0 STG.E.U8 desc[UR10][R10.64], R220 ;  /* 0x000000dc0a000986 */ /* 0x0001e4000c10110a */
[----:B0-----:R-:W-:Y:S02]  /*b6b40*/  PRMT R220, R223, 0x7772, RZ ;  /* 0x00007772dfdc7816 */ /* 0x001fe400000000ff */
[----:B------:R-:W4:Y:S04]  /*b6b50*/  LDL.LU.64 R10, [R1+0x2528] ;  /* 0x00252800010a7983 */ /* 0x000f280000300a00 */
[----:B------:R0:W-:Y:S01]  /*b6b60*/  @P6 STG.E.U8 desc[UR10][R240.64], R220 ;  /* 0x000000dcf0006986 */ /* 0x0001e2000c10110a */
[----:B------:R-:W-:Y:S02]  /*b6b70*/  LOP3.LUT P6, RZ, R247, 0x2000000, RZ, 0xc0, !PT ;  /* 0x02000000f7ff7812 */ /* 0x000fe400078cc0ff */
[----:B------:R-:W-:-:S11]  /*b6b80*/  PRMT R223, R223, 0x7773, RZ ;  /* 0x00007773dfdf7816 */ /* 0x000fd600000000ff */
[----:B------:R1:W-:Y:S01]  /*b6b90*/  @P6 STG.E.U8 desc[UR10][R242.64], R223 ;  /* 0x000000dff2006986 */ /* 0x0003e2000c10110a */
[C---:B------:R-:W-:Y:S02]  /*b6ba0*/  LOP3.LUT P6, RZ, R247.reuse, 0x1000000, RZ, 0xc0, !PT ;  /* 0x01000000f7ff7812 */ /* 0x040fe400078cc0ff */
[----:B0-----:R-:W-:Y:S01]  /*b6bb0*/  PRMT R220, R216, 0x7770, RZ ;  /* 0x00007770d8dc7816 */ /* 0x001fe200000000ff */
[----:B-1----:R-:W4:Y:S10]  /*b6bc0*/  LDL.LU.64 R222, [R1+0x2550] ;  /* 0x0025500001de7983 */ /* 0x002f340000300a00 */
[----:B------:R0:W-:Y:S01]  /*b6bd0*/  @P6 STG.E.U8 desc[UR10][R244.64], R220 ;  /* 0x000000dcf4006986 */ /* 0x0001e2000c10110a */
[----:B------:R-:W-:-:S03]  /*b6be0*/  LOP3.LUT P6, RZ, R247, 0x800000, RZ, 0xc0, !PT ;  /* 0x00800000f7ff7812 */ /* 0x000fc600078cc0ff */
[----:B------:R-:W4:Y:S04]  /*b6bf0*/  LDL.LU.64 R240, [R1+0x2520] ;  /* 0x0025200001f07983 */ /* 0x000f280000300a00 */
[----:B------:R-:W4:Y:S01]  /*b6c00*/  LDL.LU.64 R242, [R1+0x2518] ;  /* 0x0025180001f27983 */ /* 0x000f220000300a00 */
[----:B0-----:R-:W-:-:S03]  /*b6c10*/  PRMT R220, R216, 0x7771, RZ ;  /* 0x00007771d8dc7816 */ /* 0x001fc600000000ff */
[----:B------:R-:W4:Y:S04]  /*b6c20*/  LDL.LU.64 R244, [R1+0x2510] ;  /* 0x0025100001f47983 */ /* 0x000f280000300a00 */
[----:B--2---:R0:W-:Y:S01]  /*b6c30*/  @P6 STG.E.U8 desc[UR10][R14.64], R220 ;  /* 0x000000dc0e006986 */ /* 0x0041e2000c10110a */
[C---:B------:R-:W-:Y:S02]  /*b6c40*/  LOP3.LUT P6, RZ, R247.reuse, 0x400000, RZ, 0xc0, !PT ;  /* 0x00400000f7ff7812 */ /* 0x040fe400078cc0ff */
[----:B0-----:R-:W-:Y:S01]  /*b6c50*/  PRMT R220, R216, 0x7772, RZ ;  /* 0x00007772d8dc7816 */ /* 0x001fe200000000ff */
[----:B------:R-:W2:Y:S10]  /*b6c60*/  LDL.LU.64 R14, [R1+0x2b70] ;  /* 0x002b7000010e7983 */ /* 0x000eb40000300a00 */
[----:B---3--:R0:W-:Y:S04]  /*b6c70*/  @P6 STG.E.U8 desc[UR10][R250.64], R220 ;  /* 0x000000dcfa006986 */ /* 0x0081e8000c10110a */
[----:B0-----:R-:W3:Y:S04]  /*b6c80*/  LDL.LU.64 R250, [R1+0x2b68] ;  /* 0x002b680001fa7983 */ /* 0x001ee80000300a00 */
[----:B------:R-:W4:Y:S01]  /*b6c90*/  LDL.LU.64 R220, [R1+0x2558] ;  /* 0x0025580001dc7983 */ /* 0x000f220000300a00 */
[----:B------:R-:W-:-:S02]  /*b6ca0*/  LOP3.LUT P6, RZ, R247, 0x200000, RZ, 0xc0, !PT ;  /* 0x00200000f7ff7812 */ /* 0x000fc400078cc0ff */
[----:B------:R-:W-:Y:S02]  /*b6cb0*/  PRMT R216, R216, 0x7773, RZ ;  /* 0x00007773d8d87816 */ /* 0x000fe400000000ff */
[C---:B------:R-:W-:Y:S02]  /*b6cc0*/  LOP3.LUT P5, RZ, R238.reuse, 0x800000, RZ, 0xc0, !PT ;  /* 0x00800000eeff7812 */ /* 0x040fe400078ac0ff */
[C---:B------:R-:W-:Y:S02]  /*b6cd0*/  LOP3.LUT P4, RZ, R238.reuse, 0x2000000, RZ, 0xc0, !PT ;  /* 0x02000000eeff7812 */ /* 0x040fe4000788c0ff */
[C---:B------:R-:W-:Y:S02]  /*b6ce0*/  LOP3.LUT P3, RZ, R238.reuse, 0x8000000, RZ, 0xc0, !PT ;  /* 0x08000000eeff7812 */ /* 0x040fe4000786c0ff */
[C---:B------:R-:W-:Y:S02]  /*b6cf0*/  LOP3.LUT P2, RZ, R238.reuse, 0x20000000, RZ, 0xc0, !PT ;  /* 0x20000000eeff7812 */ /* 0x040fe4000784c0ff */
[----:B------:R-:W-:-:S02]  /*b6d00*/  LOP3.LUT P1, RZ, R238, 0x80000000, RZ, 0xc0, !PT ;  /* 0x80000000eeff7812 */ /* 0x000fc4000782c0ff */
[----:B------:R-:W-:Y:S01]  /*b6d10*/  LOP3.LUT P0, RZ, R237, 0x1, RZ, 0xc0, !PT ;  /* 0x00000001edff7812 */ /* 0x000fe2000780c0ff */
[----:B----4-:R0:W-:Y:S01]  /*b6d20*/  @P6 STG.E.U8 desc[UR10][R220.64], R216 ;  /* 0x000000d8dc006986 */ /* 0x0101e2000c10110a */
[----:B------:R-:W-:Y:S02]  /*b6d30*/  LOP3.LUT P6, RZ, R247, 0x100000, RZ, 0xc0, !PT ;  /* 0x00100000f7ff7812 */ /* 0x000fe400078cc0ff */
[----:B0-----:R-:W-:-:S11]  /*b6d40*/  PRMT R216, R217, 0x7770, RZ ;  /* 0x00007770d9d87816 */ /* 0x001fd600000000ff */
[----:B------:R0:W-:Y:S01]  /*b6d50*/  @P6 STG.E.U8 desc[UR10][R222.64], R216 ;  /* 0x000000d8de006986 */ /* 0x0001e2000c10110a */
[----:B------:R-:W-:Y:S02]  /*b6d60*/  LOP3.LUT P6, RZ, R247, 0x80000, RZ, 0xc0, !PT ;  /* 0x00080000f7ff7812 */ /* 0x000fe400078cc0ff */
[----:B0-----:R-:W-:-:S11]  /*b6d70*/  PRMT R216, R217, 0x7771, RZ ;  /* 0x00007771d9d87816 */ /* 0x001fd600000000ff */
[----:B------:R0:W-:Y:S01]  /*b6d80*/  @P6 STG.E.U8 desc[UR10][R224.64], R216 ;  /* 0x000000d8e0006986 */ /* 0x0001e2000c10110a */
[----:B------:R-:W-:Y:S02]  /*b6d90*/  LOP3.LUT P6, RZ, R247, 0x40000, RZ, 0xc0, !PT ;  /* 0x00040000f7ff7812 */ /* 0x000fe400078cc0ff */
[C---:B0-----:R-:W-:Y:S02]  /*b6da0*/  PRMT R216, R217.reuse, 0x7772, RZ ;  /* 0x00007772d9d87816 */ /* 0x041fe400000000ff */
[----:B------:R-:W-:-:S09]  /*b6db0*/  PRMT R217, R217, 0x7773, RZ ;  /* 0x00007773d9d97816 */ /* 0x000fd200000000ff */
[----:B------:R0:W-:Y:S04]  /*b6dc0*/  @P6 STG.E.U8 desc[UR10][R226.64], R216 ;  /* 0x000000d8e2006986 */ /* 0x0001e8000c10110a */
[----:B------:R-:W-:Y:S01]  /*b6dd0*/  @P5 STG.E.U8 desc[UR10][R6.64], R217 ;  /* 0x000000d906005986 */ /* 0x000fe2000c10110a */
        /* <DEDUP_REMOVED lines=9> */
[----:B------:R0:W-:Y:S04]  /*b6e70*/  @P0 STG.E.U8 desc[UR10][R244.64], R216 ;  /* 0x000000d8f4000986 */ /* 0x0001e8000c10110a */
[----:B0-----:R-:W4:Y:S04]  /*b6e80*/  LDL.LU.64 R244, [R1+0x2508] ;  /* 0x0025080001f47983 */ /* 0x001f280000300a00 */
[----:B------:R-:W2:Y:S04]  /*b6e90*/  LDL.LU.64 R242, [R1+0x2500] ;  /* 0x0025000001f27983 */ /* 0x000ea80000300a00 */
        /* <DEDUP_REMOVED lines=26> */
[----:B------:R-:W-:Y:S02]  /*b7040*/  LOP3.LUT P2, RZ, R237, 0x8, RZ, 0xc0, !PT ;  /* 0x00000008edff7812 */ /* 0x000fe4000784c0ff */
[----:B------:R-:W-:-:S05]  /*b7050*/  PRMT R216, R219, 0x7771, RZ ;  /* 0x00007771dbd87816 */ /* 0x000fca00000000ff */
[----:B------:R-:W-:Y:S02]  /*b7060*/  @P6 LOP3.LUT R247, R247, 0x10000, RZ, 0xfc, !PT ;  /* 0x00010000f7f76812 */ /* 0x000fe400078efcff */
[C---:B------:R-:W-:Y:S02]  /*b7070*/  LOP3.LUT P6, RZ, R237.reuse, 0x800, RZ, 0xc0, !PT ;  /* 0x00000800edff7812 */ /* 0x040fe400078cc0ff */
[C---:B------:R-:W-:Y:S02]  /*b7080*/  LOP3.LUT P1, RZ, R237.reuse, 0x40, RZ, 0xc0, !PT ;  /* 0x00000040edff7812 */ /* 0x040fe4000782c0ff */
[----:B------:R-:W-:Y:S02]  /*b7090*/  LOP3.LUT P0, RZ, R237, 0x80, RZ, 0xc0, !PT ;  /* 0x00000080edff7812 */ /* 0x000fe4000780c0ff */
[----:B------:R-:W-:-:S07]  /*b70a0*/  LOP3.LUT R247, R247, 0xfffdffff, RZ, 0xc0, !PT ;  /* 0xfffdfffff7f77812 */ /* 0x000fce00078ec0ff */
[----:B------:R-:W-:Y:S02]  /*b70b0*/  @P6 LOP3.LUT R247, R247, 0x20000, RZ, 0xfc, !PT ;  /* 0x00020000f7f76812 */ /* 0x000fe400078efcff */
[----:B------:R-:W-:Y:S01]  /*b70c0*/  LOP3.LUT P6, RZ, R237, 0x200, RZ, 0xc0, !PT ;  /* 0x00000200edff7812 */ /* 0x000fe200078cc0ff */
[----:B----4-:R0:W-:Y:S02]  /*b70d0*/  @P3 STG.E.U8 desc[UR10][R244.64], R216 ;  /* 0x000000d8f4003986 */ /* 0x0101e4000c10110a */
[C---:B0-----:R-:W-:Y:S02]  /*b70e0*/  PRMT R216, R219.reuse, 0x7772, RZ ;  /* 0x00007772dbd87816 */ /* 0x041fe400000000ff */
[----:B------:R-:W4:Y:S01]  /*b70f0*/  LDL.LU.64 R244, [R1+0x24d0] ;  /* 0x0024d00001f47983 */ /* 0x000f220000300a00 */
[----:B------:R-:W-:-:S03]  /*b7100*/  PRMT R219, R219, 0x7773, RZ ;  /* 0x00007773dbdb7816 */ /* 0x000fc600000000ff */
[----:B--2---:R0:W-:Y:S04]  /*b7110*/  @P2 STG.E.U8 desc[UR10][R242.64], R216 ;  /* 0x000000d8f2002986 */ /* 0x0041e8000c10110a */
[----:B---3--:R1:W-:Y:S01]  /*b7120*/  @P1 STG.E.U8 desc[UR10][R226.64], R219 ;  /* 0x000000dbe2001986 */ /* 0x0083e2000c10110a */
[----:B0-----:R-:W-:-:S03]  /*b7130*/  PRMT R216, R212, 0x7770, RZ ;  /* 0x00007770d4d87816 */ /* 0x001fc600000000ff */
[----:B------:R-:W2:Y:S04]  /*b7140*/  LDL.LU.64 R242, [R1+0x24c8] ;  /* 0x0024c80001f27983 */ /* 0x000ea80000300a00 */
[----:B------:R0:W-:Y:S04]  /*b7150*/  @P0 STG.E.U8 desc[UR10][R6.64], R216 ;  /* 0x000000d806000986 */ /* 0x0001e8000c10110a */
[----:B-1----:R-:W3:Y:S04]  /*b7160*/  LDL.LU.64 R218, [R1+0x24b8] ;  /* 0x0024b80001da7983 */ /* 0x002ee80000300a00 */
[----:B------:R-:W3:Y:S01]  /*b7170*/  LDL.LU.64 R220, [R1+0x24b0] ;  /* 0x0024b00001dc7983 */ /* 0x000ee20000300a00 */
[----:B0-----:R-:W-:-:S03]  /*b7180*/  PRMT R216, R212, 0x7771, RZ ;  /* 0x00007771d4d87816 */ /* 0x001fc600000000ff */
[----:B------:R-:W3:Y:S04]  /*b7190*/  LDL.LU.64 R222, [R1+0x24a8] ;  /* 0x0024a80001de7983 */ /* 0x000ee80000300a00 */
[----:B------:R0:W-:Y:S01]  /*b71a0*/  @P6 STG.E.U8 desc[UR10][R4.64], R216 ;  /* 0x000000d804006986 */ /* 0x0001e2000c10110a */
[----:B------:R-:W-:-:S03]  /*b71b0*/  LOP3.LUT P6, RZ, R247, 0x20000, RZ, 0xc0, !PT ;  /* 0x00020000f7ff7812 */ /* 0x000fc600078cc0ff */
[----:B------:R-:W3:Y:S04]  /*b71c0*/  LDL.LU.64 R224, [R1+0x24a0] ;  /* 0x0024a00001e07983 */ /* 0x000ee80000300a00 */
[----:B------:R-:W3:Y:S01]  /*b71d0*/  LDL.LU.64 R226, [R1+0x2498] ;  /* 0x0024980001e27983 */ /* 0x000ee20000300a00 */
[----:B0-----:R-:W-:-:S03]  /*b71e0*/  PRMT R216, R212, 0x7772, RZ ;  /* 0x00007772d4d87816 */ /* 0x001fc600000000ff */
[----:B------:R-:W3:Y:S04]  /*b71f0*/  LDL.LU.64 R6, [R1+0x2490] ;  /* 0x0024900001067983 */ /* 0x000ee80000300a00 */
[----:B------:R0:W-:Y:S04]  /*b7200*/  @P6 STG.E.U8 desc[UR10][R10.64], R216 ;  /* 0x000000d80a006986 */ /* 0x0001e8000c10110a */
[----:B0-----:R-:W3:Y:S01]  /*b7210*/  LDL.LU.64 R216, [R1+0x24c0] ;  /* 0x0024c00001d87983 */ /* 0x001ee20000300a00 */
[C---:B------:R-:W-:Y:S02]  /*b7220*/  LOP3.LUT P6, RZ, R247.reuse, 0x10000, RZ, 0xc0, !PT ;  /* 0x00010000f7ff7812 */ /* 0x040fe400078cc0ff */
[----:B------:R-:W-:Y:S01]  /*b7230*/  PRMT R212, R212, 0x7773, RZ ;  /* 0x00007773d4d47816 */ /* 0x000fe200000000ff */
[----:B------:R-:W3:Y:S04]  /*b7240*/  LDL.LU.64 R4, [R1+0x2488] ;  /* 0x0024880001047983 */ /* 0x000ee80000300a00 */
[----:B------:R-:W3:Y:S06]  /*b7250*/  LDL.LU.64 R10, [R1+0x2480] ;  /* 0x00248000010a7983 */ /* 0x000eec0000300a00 */
[----:B------:R0:W-:Y:S04]  /*b7260*/  @P6 STG.E.U8 desc[UR10][R240.64], R212 ;  /* 0x000000d4f0006986 */ /* 0x0001e8000c10110a */
[----:B0-----:R-:W3:Y:S01]  /*b7270*/  LDL.LU.64 R240, [R1+0x2478] ;  /* 0x0024780001f07983 */ /* 0x001ee20000300a00 */
[----:B------:R-:W-:-:S02]  /*b7280*/  LOP3.LUT P6, RZ, R247, 0x8000, RZ, 0xc0, !PT ;  /* 0x00008000f7ff7812 */ /* 0x000fc400078cc0ff */
[----:B------:R-:W-:Y:S02]  /*b7290*/  PRMT R212, R213, 0x7770, RZ ;  /* 0x00007770d5d47816 */ /* 0x000fe400000000ff */
[C---:B------:R-:W-:Y:S02]  /*b72a0*/  LOP3.LUT P5, RZ, R237.reuse, 0x2000000, RZ, 0xc0, !PT ;  /* 0x02000000edff7812 */ /* 0x040fe400078ac0ff */
[C---:B------:R-:W-:Y:S02]  /*b72b0*/  LOP3.LUT P4, RZ, R237.reuse, 0x10000000, RZ, 0xc0, !PT ;  /* 0x10000000edff7812 */ /* 0x040fe4000788c0ff */
[C---:B------:R-:W-:Y:S02]  /*b72c0*/  LOP3.LUT P3, RZ, R237.reuse, 0x20000000, RZ, 0xc0, !PT ;  /* 0x20000000edff7812 */ /* 0x040fe4000786c0ff */
[----:B------:R-:W-:Y:S02]  /*b72d0*/  LOP3.LUT P2, RZ, R237, 0x80000000, RZ, 0xc0, !PT ;  /* 0x80000000edff7812 */ /* 0x000fe4000784c0ff */
[----:B------:R-:W-:-:S02]  /*b72e0*/  LOP3.LUT P1, RZ, R236, 0x2, RZ, 0xc0, !PT ;  /* 0x00000002ecff7812 */ /* 0x000fc4000782c0ff */
[----:B------:R-:W-:Y:S01]  /*b72f0*/  LOP3.LUT P0, RZ, R236, 0x8, RZ, 0xc0, !PT ;  /* 0x00000008ecff7812 */ /* 0x000fe2000780c0ff */
[----:B----4-:R0:W-:Y:S01]  /*b7300*/  @P6 STG.E.U8 desc[UR10][R244.64], R212 ;  /* 0x000000d4f4006986 */ /* 0x0101e2000c10110a */
[----:B------:R-:W-:Y:S02]  /*b7310*/  LOP3.LUT P6, RZ, R247, 0x4000, RZ, 0xc0, !PT ;  /* 0x00004000f7ff7812 */ /* 0x000fe400078cc0ff */
[----:B0-----:R-:W-:Y:S01]  /*b7320*/  PRMT R212, R213, 0x7771, RZ ;  /* 0x00007771d5d47816 */ /* 0x001fe200000000ff */
[----:B------:R-:W4:Y:S10]  /*b7330*/  LDL.LU.64 R244, [R1+0x2b60] ;  /* 0x002b600001f47983 */ /* 0x000f340000300a00 */
[----:B--2---:R0:W-:Y:S01]  /*b7340*/  @P6 STG.E.U8 desc[UR10][R242.64], R212 ;  /* 0x000000d4f2006986 */ /* 0x0041e2000c10110a */
[----:B------:R-:W-:-:S02]  /*b7350*/  LOP3.LUT P6, RZ, R247, 0x2000, RZ, 0xc0, !PT ;  /* 0x00002000f7ff7812 */ /* 0x000fc400078cc0ff */
[C---:B0-----:R-:W-:Y:S01]  /*b7360*/  PRMT R212, R213.reuse, 0x7772, RZ ;  /* 0x00007772d5d47816 */ /* 0x041fe200000000ff */
[----:B------:R-:W2:Y:S01]  /*b7370*/  LDL.LU.64 R242, [R1+0x2b58] ;  /* 0x002b580001f27983 */ /* 0x000ea20000300a00 */
[----:B------:R-:W-:-:S09]  /*b7380*/  PRMT R213, R213, 0x7773, RZ ;  /* 0x00007773d5d57816 */ /* 0x000fd200000000ff */
[----:B---3--:R0:W-:Y:S01]  /*b7390*/  @P6 STG.E.U8 desc[UR10][R216.64], R212 ;  /* 0x000000d4d8006986 */ /* 0x0081e2000c10110a */
[----:B------:R-:W-:-:S13]  /*b73a0*/  LOP3.LUT P6, RZ, R247, 0x1000, RZ, 0xc0, !PT ;  /* 0x00001000f7ff7812 */ /* 0x000fda00078cc0ff */
[----:B------:R-:W-:Y:S01]  /*b73b0*/  @P6 STG.E.U8 desc[UR10][R218.64], R213 ;  /* 0x000000d5da006986 */ /* 0x000fe2000c10110a */
[----:B------:R-:W-:Y:S02]  /*b73c0*/  LOP3.LUT P6, RZ, R247, 0x800, RZ, 0xc0, !PT ;  /* 0x00000800f7ff7812 */ /* 0x000fe400078cc0ff */
[----:B0-----:R-:W-:-:S11]  /*b73d0*/  PRMT R212, R214, 0x7770, RZ ;  /* 0x00007770d6d47816 */ /* 0x001fd600000000ff */
[----:B------:R0:W-:Y:S01]  /*b73e0*/  @P6 STG.E.U8 desc[UR10][R220.64], R212 ;  /* 0x000000d4dc006986 */ /* 0x0001e2000c10110a */
[----:B------:R-:W-:Y:S02]  /*b73f0*/  LOP3.LUT P6, RZ, R247, 0x400, RZ, 0xc0, !PT ;  /* 0x00000400f7ff7812 */ /* 0x000fe400078cc0ff */
[----:B0-----:R-:W-:-:S11]  /*b7400*/  PRMT R212, R214, 0x7771, RZ ;  /* 0x00007771d6d47816 */ /* 0x001fd600000000ff */
        /* <DEDUP_REMOVED lines=11> */
[----:B------:R-:W-:Y:S04]  /*b74c0*/  @P1 STG.E.U8 desc[UR10][R10.64], R212 ;  /* 0x000000d40a001986 */ /* 0x000fe8000c10110a */
[----:B------:R0:W-:Y:S04]  /*b74d0*/  @P0 STG.E.U8 desc[UR10][R240.64], R215 ;  /* 0x000000d7f0000986 */ /* 0x0001e8000c10110a */
[----:B0-----:R-:W3:Y:S04]  /*b74e0*/  LDL.LU.64 R240, [R1+0x2470] ;  /* 0x0024700001f07983 */ /* 0x001ee80000300a00 */
[----:B------:R-:W4:Y:S04]  /*b74f0*/  LDL.LU.64 R10, [R1+0x2468] ;  /* 0x00246800010a7983 */ /* 0x000f280000300a00 */
[----:B------:R-:W2:Y:S04]  /*b7500*/  LDL.LU.64 R220, [R1+0x2460] ;  /* 0x0024600001dc7983 */ /* 0x000ea80000300a00 */
[----:B------:R-:W2:Y:S04]  /*b7510*/  LDL.LU.64 R222, [R1+0x2458] ;  /* 0x0024580001de7983 */ /* 0x000ea80000300a00 */
[----:B------:R-:W2:Y:S04]  /*b7520*/  LDL.LU.64 R224, [R1+0x2450] ;  /* 0x0024500001e07983 */ /* 0x000ea80000300a00 */
[----:B------:R-:W2:Y:S04]  /*b7530*/  LDL.LU.64 R226, [R1+0x2448] ;  /* 0x0024480001e27983 */ /* 0x000ea80000300a00 */
[----:B------:R-:W2:Y:S01]  /*b7540*/  LDL.LU.64 R6, [R1+0x2440] ;  /* 0x0024400001067983 */ /* 0x000ea20000300a00 */
[----:B------:R-:W-:-:S02]  /*b7550*/  LOP3.LUT P6, RZ, R236, 0x8000000, RZ, 0xc0, !PT ;  /* 0x08000000ecff7812 */ /* 0x000fc400078cc0ff */
[----:B------:R-:W-:-:S11]  /*b7560*/  LOP3.LUT R247, R247, 0xfffffffb, RZ, 0xc0, !PT ;  /* 0xfffffffbf7f77812 */ /* 0x000fd600078ec0ff */
[----:B------:R-:W-:Y:S02]  /*b7570*/  @P6 LOP3.LUT R247, R247, 0x4, RZ, 0xfc, !PT ;  /* 0x00000004f7f76812 */ /* 0x000fe400078efcff */
[----:B------:R-:W-:Y:S02]  /*b7580*/  LOP3.LUT P6, RZ, R236, 0x2000000, RZ, 0xc0, !PT ;  /* 0x02000000ecff7812 */ /* 0x000fe400078cc0ff */
[----:B------:R-:W-:-:S11]  /*b7590*/  LOP3.LUT R247, R247, 0xfffffff7, RZ, 0xc0, !PT ;  /* 0xfffffff7f7f77812 */ /* 0x000fd600078ec0ff */
[----:B------:R-:W-:Y:S02]  /*b75a0*/  @P6 LOP3.LUT R247, R247, 0x8, RZ, 0xfc, !PT ;  /* 0x00000008f7f76812 */ /* 0x000fe400078efcff */
[C---:B------:R-:W-:Y:S02]  /*b75b0*/  LOP3.LUT P6, RZ, R236.reuse, 0x800000, RZ, 0xc0, !PT ;  /* 0x00800000ecff7812 */ /* 0x040fe400078cc0ff */
[----:B------:R-:W-:Y:S02]  /*b75c0*/  LOP3.LUT R247, R247, 0xffffffef, RZ, 0xc0, !PT ;  /* 0xffffffeff7f77812 */ /* 0x000fe400078ec0ff */
[----:B------:R-:W-:Y:S02]  /*b75d0*/  LOP3.LUT P3, RZ, R236, 0x20, RZ, 0xc0, !PT ;  /* 0x00000020ecff7812 */ /* 0x000fe4000786c0ff */
[----:B------:R-:W-:-:S07]  /*b75e0*/  PRMT R212, R16, 0x7770, RZ ;  /* 0x0000777010d47816 */ /* 0x000fce00000000ff */
[----:B------:R-:W-:Y:S02]  /*b75f0*/  @P6 LOP3.LUT R247, R247, 0x10, RZ, 0xfc, !PT ;  /* 0x00000010f7f76812 */ /* 0x000fe400078efcff */
[C---:B------:R-:W-:Y:S02]  /*b7600*/  LOP3.LUT P6, RZ, R236.reuse, 0x200000, RZ, 0xc0, !PT ;  /* 0x00200000ecff7812 */ /* 0x040fe400078cc0ff */
[----:B------:R-:W-:Y:S02]  /*b7610*/  LOP3.LUT R247, R247, 0xffffffdf, RZ, 0xc0, !PT ;  /* 0xffffffdff7f77812 */ /* 0x000fe400078ec0ff */
[----:B------:R-:W-:-:S09]  /*b7620*/  LOP3.LUT P2, RZ, R236, 0x80, RZ, 0xc0, !PT ;  /* 0x00000080ecff7812 */ /* 0x000fd2000784c0ff */
[----:B------:R-:W-:Y:S02]  /*b7630*/  @P6 LOP3.LUT R247, R247, 0x20, RZ, 0xfc, !PT ;  /* 0x00000020f7f76812 */ /* 0x000fe400078efcff */
[----:B------:R-:W-:Y:S02]  /*b7640*/  LOP3.LUT P6, RZ, R236, 0x80000, RZ, 0xc0, !PT ;  /* 0x00080000ecff7812 */ /* 0x000fe400078cc0ff */
[----:B------:R-:W-:-:S11]  /*b7650*/  LOP3.LUT R247, R247, 0xffffffbf, RZ, 0xc0, !PT ;  /* 0xffffffbff7f77812 */ /* 0x000fd600078ec0ff */
[----:B------:R-:W-:Y:S02]  /*b7660*/  @P6 LOP3.LUT R247, R247, 0x40, RZ, 0xfc, !PT ;  /* 0x00000040f7f76812 */ /* 0x000fe400078efcff */
[C---:B------:R-:W-:Y:S02]  /*b7670*/  LOP3.LUT P6, RZ, R236.reuse, 0x40000, RZ, 0xc0, !PT ;  /* 0x00040000ecff7812 */ /* 0x040fe400078cc0ff */
[----:B------:R-:W-:Y:S02]  /*b7680*/  LOP3.LUT R247, R247, 0xffffff7f, RZ, 0xc0, !PT ;  /* 0xffffff7ff7f77812 */ /* 0x000fe400078ec0ff */
[----:B------:R-:W-:-:S09]  /*b7690*/  LOP3.LUT P1, RZ, R236, 0x200, RZ, 0xc0, !PT ;  /* 0x00000200ecff7812 */ /* 0x000fd2000782c0ff */
        /* <DEDUP_REMOVED lines=8> */
[----:B------:R-:W-:Y:S01]  /*b7720*/  LOP3.LUT P6, RZ, R236, 0x1000, RZ, 0xc0, !PT ;  /* 0x00001000ecff7812 */ /* 0x000fe200078cc0ff */
[----:B---3--:R0:W-:Y:S04]  /*b7730*/  @P3 STG.E.U8 desc[UR10][R240.64], R212 ;  /* 0x000000d4f0003986 */ /* 0x0081e8000c10110a */
[----:B0-----:R-:W3:Y:S01]  /*b7740*/  LDL.LU.64 R240, [R1+0x2438] ;  /* 0x0024380001f07983 */ /* 0x001ee20000300a00 */
[----:B------:R-:W-:-:S05]  /*b7750*/  PRMT R212, R16, 0x7771, RZ ;  /* 0x0000777110d47816 */ /* 0x000fca00000000ff */
[----:B----4-:R0:W-:Y:S04]  /*b7760*/  @P2 STG.E.U8 desc[UR10][R10.64], R212 ;  /* 0x000000d40a002986 */ /* 0x0101e8000c10110a */
[----:B0-----:R-:W4:Y:S04]  /*b7770*/  LDL.LU.64 R10, [R1+0x2430] ;  /* 0x00243000010a7983 */ /* 0x001f280000300a00 */
[----:B------:R-:W4:Y:S01]  /*b7780*/  LDL.LU.64 R4, [R1+0x2428] ;  /* 0x0024280001047983 */ /* 0x000f220000300a00 */
[----:B------:R-:W-:-:S05]  /*b7790*/  PRMT R212, R16, 0x7772, RZ ;  /* 0x0000777210d47816 */ /* 0x000fca00000000ff */
[----:B--2---:R0:W-:Y:S04]  /*b77a0*/  @P1 STG.E.U8 desc[UR10][R220.64], R212 ;  /* 0x000000d4dc001986 */ /* 0x0041e8000c10110a */
[----:B0-----:R-:W2:Y:S04]  /*b77b0*/  LDL.LU.64 R212, [R1+0x2420] ;  /* 0x0024200001d47983 */ /* 0x001ea80000300a00 */
[----:B------:R-:W2:Y:S01]  /*b77c0*/  LDL.LU.64 R214, [R1+0x2418] ;  /* 0x0024180001d67983 */ /* 0x000ea20000300a00 */
[----:B------:R-:W-:-:S03]  /*b77d0*/  PRMT R16, R16, 0x7773, RZ ;  /* 0x0000777310107816 */ /* 0x000fc600000000ff */
[----:B------:R-:W2:Y:S04]  /*b77e0*/  LDL.LU.64 R216, [R1+0x2410] ;  /* 0x0024100001d87983 */ /* 0x000ea80000300a00 */
[----:B------:R0:W-:Y:S04]  /*b77f0*/  @P0 STG.E.U8 desc[UR10][R222.64], R16 ;  /* 0x00000010de000986 */ /* 0x0001e8000c10110a */
[----:B------:R-:W2:Y:S04]  /*b7800*/  LDL.LU.64 R218, [R1+0x2408] ;  /* 0x0024080001da7983 */ /* 0x000ea80000300a00 */
[----:B------:R-:W2:Y:S01]  /*b7810*/  LDL.LU.64 R220, [R1+0x2400] ;  /* 0x0024000001dc7983 */ /* 0x000ea20000300a00 */
[----:B0-----:R-:W-:-:S03]  /*b7820*/  PRMT R16, R17, 0x7770, RZ ;  /* 0x0000777011107816 */ /* 0x001fc600000000ff */
[----:B------:R-:W2:Y:S04]  /*b7830*/  LDL.LU.64 R222, [R1+0x23f8] ;  /* 0x0023f80001de7983 */ /* 0x000ea80000300a00 */
[----:B------:R0:W-:Y:S01]  /*b7840*/  @P6 STG.E.U8 desc[UR10][R224.64], R16 ;  /* 0x00000010e0006986 */ /* 0x0001e2000c10110a */
[----:B------:R-:W-:Y:S02]  /*b7850*/  LOP3.LUT P6, RZ, R247, 0x200, RZ, 0xc0, !PT ;  /* 0x00000200f7ff7812 */ /* 0x000fe400078cc0ff */
[----:B0-----:R-:W-:Y:S01]  /*b7860*/  PRMT R16, R17, 0x7771, RZ ;  /* 0x0000777111107816 */ /* 0x001fe200000000ff */
[----:B------:R-:W2:Y:S10]  /*b7870*/  LDL.LU.64 R224, [R1+0x23f0] ;  /* 0x0023f00001e07983 */ /* 0x000eb40000300a00 */
[----:B------:R0:W-:Y:S01]  /*b7880*/  @P6 STG.E.U8 desc[UR10][R226.64], R16 ;  /* 0x00000010e2006986 */ /* 0x0001e2000c10110a */
[----:B------:R-:W-:-:S03]  /*b7890*/  LOP3.LUT P6, RZ, R247, 0x100, RZ, 0xc0, !PT ;  /* 0x00000100f7ff7812 */ /* 0x000fc600078cc0ff */
[----:B0-----:R-:W2:Y:S01]  /*b78a0*/  LDL.LU.64 R226, [R1+0x23e8] ;  /* 0x0023e80001e27983 */ /* 0x001ea20000300a00 */
[----:B------:R-:W-:-:S09]  /*b78b0*/  PRMT R16, R17, 0x7772, RZ ;  /* 0x0000777211107816 */ /* 0x000fd200000000ff */
[----:B------:R0:W-:Y:S04]  /*b78c0*/  @P6 STG.E.U8 desc[UR10][R6.64], R16 ;  /* 0x0000001006006986 */ /* 0x0001e8000c10110a */
[----:B0-----:R-:W2:Y:S01]  /*b78d0*/  LDL.LU.64 R6, [R1+0x23e0] ;  /* 0x0023e00001067983 */ /* 0x001ea20000300a00 */
[----:B------:R-:W-:Y:S02]  /*b78e0*/  LOP3.LUT P6, RZ, R247, 0x80, RZ, 0xc0, !PT ;  /* 0x00000080f7ff7812 */ /* 0x000fe400078cc0ff */
[----:B------:R-:W-:Y:S02]  /*b78f0*/  PRMT R17, R17, 0x7773, RZ ;  /* 0x0000777311117816 */ /* 0x000fe400000000ff */
[----:B------:R-:W-:Y:S02]  /*b7900*/  PRMT R16, R18, 0x7770, RZ ;  /* 0x0000777012107816 */ /* 0x000fe400000000ff */
[----:B------:R-:W-:-:S02]  /*b7910*/  LOP3.LUT P5, RZ, R236, 0x20000000, RZ, 0xc0, !PT ;  /* 0x20000000ecff7812 */ /* 0x000fc400078ac0ff */
[----:B------:R-:W-:Y:S02]  /*b7920*/  LOP3.LUT P4, RZ, R236, 0x80000000, RZ, 0xc0, !PT ;  /* 0x80000000ecff7812 */ /* 0x000fe4000788c0ff */
[C---:B------:R-:W-:Y:S02]  /*b7930*/  LOP3.LUT P3, RZ, R15.reuse, 0x2, RZ, 0xc0, !PT ;  /* 0x000000020fff7812 */ /* 0x040fe4000786c0ff */
[C---:B------:R-:W-:Y:S02]  /*b7940*/  LOP3.LUT P2, RZ, R15.reuse, 0x4, RZ, 0xc0, !PT ;  /* 0x000000040fff7812 */ /* 0x040fe4000784c0ff */
[C---:B------:R-:W-:Y:S02]  /*b7950*/  LOP3.LUT P1, RZ, R15.reuse, 0x10, RZ, 0xc0, !PT ;  /* 0x000000100fff7812 */ /* 0x040fe4000782c0ff */
[----:B------:R-:W-:Y:S01]  /*b7960*/  LOP3.LUT P0, RZ, R15, 0x20, RZ, 0xc0, !PT ;  /* 0x000000200fff7812 */ /* 0x000fe2000780c0ff */
[----:B---3--:R0:W-:Y:S01]  /*b7970*/  @P6 STG.E.U8 desc[UR10][R240.64], R17 ;  /* 0x00000011f0006986 */ /* 0x0081e2000c10110a */
[----:B------:R-:W-:-:S03]  /*b7980*/  LOP3.LUT P6, RZ, R247, 0x40, RZ, 0xc0, !PT ;  /* 0x00000040f7ff7812 */ /* 0x000fc600078cc0ff */
[----:B0-----:R-:W3:Y:S10]  /*b7990*/  LDL.LU.64 R240, [R1+0x2b50] ;  /* 0x002b500001f07983 */ /* 0x001ef40000300a00 */
[----:B----4-:R0:W-:Y:S01]  /*b79a0*/  @P6 STG.E.U8 desc[UR10][R10.64], R16 ;  /* 0x000000100a006986 */ /* 0x0101e2000c10110a */
[----:B------:R-:W-:-:S02]  /*b79b0*/  LOP3.LUT P6, RZ, R247, 0x20, RZ, 0xc0, !PT ;  /* 0x00000020f7ff7812 */ /* 0x000fc400078cc0ff */
[----:B0-----:R-:W-:Y:S01]  /*b79c0*/  PRMT R16, R18, 0x7771, RZ ;  /* 0x0000777112107816 */ /* 0x001fe200000000ff */
[----:B------:R-:W4:Y:S10]  /*b79d0*/  LDL.LU.64 R10, [R1+0x2b48] ;  /* 0x002b4800010a7983 */ /* 0x000f340000300a00 */
[----:B------:R0:W-:Y:S01]  /*b79e0*/  @P6 STG.E.U8 desc[UR10][R4.64], R16 ;  /* 0x0000001004006986 */ /* 0x0001e2000c10110a */
[----:B------:R-:W-:-:S02]  /*b79f0*/  LOP3.LUT P6, RZ, R247, 0x10, RZ, 0xc0, !PT ;  /* 0x00000010f7ff7812 */ /* 0x000fc400078cc0ff */
[----:B0-----:R-:W-:Y:S01]  /*b7a00*/  PRMT R16, R18, 0x7772, RZ ;  /* 0x0000777212107816 */ /* 0x001fe200000000ff */
[----:B------:R-:W4:Y:S10]  /*b7a10*/  LDL.LU.64 R4, [R1+0x2b40] ;  /* 0x002b400001047983 */ /* 0x000f340000300a00 */
[----:B--2---:R0:W-:Y:S01]  /*b7a20*/  @P6 STG.E.U8 desc[UR10][R212.64], R16 ;  /* 0x00000010d4006986 */ /* 0x0041e2000c10110a */
[----:B------:R-:W-:-:S02]  /*b7a30*/  LOP3.LUT P6, RZ, R247, 0x8, RZ, 0xc0, !PT ;  /* 0x00000008f7ff7812 */ /* 0x000fc400078cc0ff */
[----:B------:R-:W-:-:S11]  /*b7a40*/  PRMT R18, R18, 0x7773, RZ ;  /* 0x0000777312127816 */ /* 0x000fd600000000ff */
[----:B------:R-:W-:Y:S01]  /*b7a50*/  @P6 STG.E.U8 desc[UR10][R214.64], R18 ;  /* 0x00000012d6006986 */ /* 0x000fe2000c10110a */
[----:B------:R-:W-:Y:S02]  /*b7a60*/  LOP3.LUT P6, RZ, R247, 0x4, RZ, 0xc0, !PT ;  /* 0x00000004f7ff7812 */ /* 0x000fe400078cc0ff */
[----:B0-----:R-:W-:-:S11]  /*b7a70*/  PRMT R16, R19, 0x7770, RZ ;  /* 0x0000777013107816 */ /* 0x001fd600000000ff */
        /* <DEDUP_REMOVED lines=37> */
[----:B0-----:R-:W2:Y:S06]  /*b7cd0*/  LDL.LU.64 R6, [R1+0x23a0] ;  /* 0x0023a00001067983 */ /* 0x001eac0000300a00 */
[----:B------:R-:W-:-:S02]  /*b7ce0*/  @P6 LOP3.LUT R246, R246, 0x40000000, RZ, 0xfc, !PT ;  /* 0x40000000f6f66812 */ /* 0x000fc400078efcff */
[----:B------:R-:W-:Y:S01]  /*b7cf0*/  LOP3.LUT P6, RZ, R15, 0x200000, RZ, 0xc0, !PT ;  /* 0x002000000fff7812 */ /* 0x000fe200078cc0ff */
[----:B------:R-:W2:Y:S01]  /*b7d00*/  LDL.LU.64 R18, [R1+0x2388] ;  /* 0x0023880001127983 */ /* 0x000ea20000300a00 */
[----:B------:R-:W-:Y:S02]  /*b7d10*/  LOP3.LUT R246, R246, 0x7fffffff, RZ, 0xc0, !PT ;  /* 0x7ffffffff6f67812 */ /* 0x000fe400078ec0ff */
[----:B------:R-:W-:Y:S01]  /*b7d20*/  LOP3.LUT R247, R247, 0xfffffffe, RZ, 0xc0, !PT ;  /* 0xfffffffef7f77812 */ /* 0x000fe200078ec0ff */
[----:B------:R-:W2:Y:S01]  /*b7d30*/  LDL.LU.64 R212, [R1+0x2380] ;  /* 0x0023800001d47983 */ /* 0x000ea20000300a00 */
[C---:B------:R-:W-:Y:S02]  /*b7d40*/  LOP3.LUT P2, RZ, R15.reuse, 0x200, RZ, 0xc0, !PT ;  /* 0x000002000fff7812 */ /* 0x040fe4000784c0ff */
[----:B------:R-:W-:Y:S01]  /*b7d50*/  LOP3.LUT P1, RZ, R15, 0x800, RZ, 0xc0, !PT ;  /* 0x000008000fff7812 */ /* 0x000fe2000782c0ff */
[----:B------:R-:W2:Y:S04]  /*b7d60*/  LDL.LU.64 R214, [R1+0x2378] ;  /* 0x0023780001d67983 */ /* 0x000ea80000300a00 */
[----:B------:R-:W-:-:S02]  /*b7d70*/  @P6 LOP3.LUT R246, R246, 0x80000000, RZ, 0xfc, !PT ;  /* 0x80000000f6f66812 */ /* 0x000fc400078efcff */
[----:B------:R-:W-:Y:S02]  /*b7d80*/  LOP3.LUT P6, RZ, R15, 0x80000, RZ, 0xc0, !PT ;  /* 0x000800000fff7812 */ /* 0x000fe400078cc0ff */
[----:B------:R-:W-:-:S11]  /*b7d90*/  PRMT R16, R21, 0x7770, RZ ;  /* 0x0000777015107816 */ /* 0x000fd600000000ff */
[----:B------:R-:W-:Y:S02]  /*b7da0*/  @P6 LOP3.LUT R247, R247, 0x1, RZ, 0xfc, !PT ;  /* 0x00000001f7f76812 */ /* 0x000fe400078efcff */
[----:B------:R-:W-:Y:S02]  /*b7db0*/  LOP3.LUT P6, RZ, R15, 0x20000, RZ, 0xc0, !PT ;  /* 0x000200000fff7812 */ /* 0x000fe400078cc0ff */
[----:B------:R-:W-:Y:S01]  /*b7dc0*/  LOP3.LUT R247, R247, 0xfffffffd, RZ, 0xc0, !PT ;  /* 0xfffffffdf7f77812 */ /* 0x000fe200078ec0ff */
[----:B---3--:R0:W-:Y:S01]  /*b7dd0*/  @P2 STG.E.U8 desc[UR10][R216.64], R16 ;  /* 0x00000010d8002986 */ /* 0x0081e2000c10110a */
[----:B------:R-:W-:-:S09]  /*b7de0*/  LOP3.LUT P0, RZ, R15, 0x2000, RZ, 0xc0, !PT ;  /* 0x000020000fff7812 */ /* 0x000fd2000780c0ff */
[----:B------:R-:W-:Y:S02]  /*b7df0*/  @P6 LOP3.LUT R247, R247, 0x2, RZ, 0xfc, !PT ;  /* 0x00000002f7f76812 */ /* 0x000fe400078efcff */
[----:B------:R-:W-:Y:S02]  /*b7e00*/  LOP3.LUT P6, RZ, R15, 0x8000, RZ, 0xc0, !PT ;  /* 0x000080000fff7812 */ /* 0x000fe400078cc0ff */
[----:B0-----:R-:W-:-:S05]  /*b7e10*/  PRMT R16, R21, 0x7771, RZ ;  /* 0x0000777115107816 */ /* 0x001fca00000000ff */
[----:B----4-:R0:W-:Y:S02]  /*b7e20*/  @P1 STG.E.U8 desc[UR10][R218.64], R16 ;  /* 0x00000010da001986 */ /* 0x0101e4000c10110a */
[C---:B0-----:R-:W-:Y:S02]  /*b7e30*/  PRMT R16, R21.reuse, 0x7772, RZ ;  /* 0x0000777215107816 */ /* 0x041fe400000000ff */
[----:B------:R-:W-:-:S03]  /*b7e40*/  PRMT R21, R21, 0x7773, RZ ;  /* 0x0000777315157816 */ /* 0x000fc600000000ff */
[----:B------:R0:W-:Y:S04]  /*b7e50*/  @P0 STG.E.U8 desc[UR10][R220.64], R16 ;  /* 0x00000010dc000986 */ /* 0x0001e8000c10110a */
[----:B------:R1:W-:Y:S01]  /*b7e60*/  @P6 STG.E.U8 desc[UR10][R222.64], R21 ;  /* 0x00000015de006986 */ /* 0x0003e2000c10110a */
[C---:B------:R-:W-:Y:S02]  /*b7e70*/  LOP3.LUT P6, RZ, R247.reuse, 0x2, RZ, 0xc0, !PT ;  /* 0x00000002f7ff7812 */ /* 0x040fe400078cc0ff */
[----:B0-----:R-:W-:Y:S01]  /*b7e80*/  PRMT R16, R22, 0x7770, RZ ;  /* 0x0000777016107816 */ /* 0x001fe200000000ff */
[----:B-1----:R-:W3:Y:S10]  /*b7e90*/  LDL.LU.64 R20, [R1+0x2390] ;  /* 0x0023900001147983 */ /* 0x002ef40000300a00 */
[----:B------:R0:W-:Y:S01]  /*b7ea0*/  @P6 STG.E.U8 desc[UR10][R224.64], R16 ;  /* 0x00000010e0006986 */ /* 0x0001e2000c10110a */
[----:B------:R-:W-:-:S03]  /*b7eb0*/  LOP3.LUT P6, RZ, R247, 0x1, RZ, 0xc0, !PT ;  /* 0x00000001f7ff7812 */ /* 0x000fc600078cc0ff */
[----:B------:R-:W4:Y:S04]  /*b7ec0*/  LDL.LU.64 R216, [R1+0x2370] ;  /* 0x0023700001d87983 */ /* 0x000f280000300a00 */
[----:B------:R-:W4:Y:S01]  /*b7ed0*/  LDL.LU.64 R218, [R1+0x2368] ;  /* 0x0023680001da7983 */ /* 0x000f220000300a00 */
[----:B0-----:R-:W-:-:S03]  /*b7ee0*/  PRMT R16, R22, 0x7771, RZ ;  /* 0x0000777116107816 */ /* 0x001fc600000000ff */
[----:B------:R-:W4:Y:S04]  /*b7ef0*/  LDL.LU.64 R220, [R1+0x2360] ;  /* 0x0023600001dc7983 */ /* 0x000f280000300a00 */
[----:B------:R0:W-:Y:S01]  /*b7f00*/  @P6 STG.E.U8 desc[UR10][R226.64], R16 ;  /* 0x00000010e2006986 */ /* 0x0001e2000c10110a */
[----:B------:R-:W-:-:S03]  /*b7f10*/  LOP3.LUT P6, RZ, R246, 0x80000000, RZ, 0xc0, !PT ;  /* 0x80000000f6ff7812 */ /* 0x000fc600078cc0ff */
[----:B------:R-:W4:Y:S04]  /*b7f20*/  LDL.LU.64 R222, [R1+0x2358] ;  /* 0x0023580001de7983 */ /* 0x000f280000300a00 */
[----:B------:R-:W4:Y:S01]  /*b7f30*/  LDL.LU.64 R224, [R1+0x2350] ;  /* 0x0023500001e07983 */ /* 0x000f220000300a00 */
[----:B0-----:R-:W-:-:S03]  /*b7f40*/  PRMT R16, R22, 0x7772, RZ ;  /* 0x0000777216107816 */ /* 0x001fc600000000ff */
[----:B------:R-:W4:Y:S04]  /*b7f50*/  LDL.LU.64 R226, [R1+0x2348] ;  /* 0x0023480001e27983 */ /* 0x000f280000300a00 */
[----:B--2---:R0:W-:Y:S04]  /*b7f60*/  @P6 STG.E.U8 desc[UR10][R6.64], R16 ;  /* 0x0000001006006986 */ /* 0x0041e8000c10110a */
[----:B0-----:R-:W2:Y:S04]  /*b7f70*/  LDL.LU.64 R6, [R1+0x2b38] ;  /* 0x002b380001067983 */ /* 0x001ea80000300a00 */
[----:B------:R-:W3:Y:S01]  /*b7f80*/  LDL.LU.64 R16, [R1+0x2398] ;  /* 0x0023980001107983 */ /* 0x000ee20000300a00 */
[----:B------:R-:W-:-:S02]  /*b7f90*/  LOP3.LUT P6, RZ, R246, 0x40000000, RZ, 0xc0, !PT ;  /* 0x40000000f6ff7812 */ /* 0x000fc400078cc0ff */
[----:B------:R-:W-:Y:S02]  /*b7fa0*/  PRMT R22, R22, 0x7773, RZ ;  /* 0x0000777316167816 */ /* 0x000fe400000000ff */
[----:B------:R-:W-:Y:S02]  /*b7fb0*/  LOP3.LUT P5, RZ, R15, 0x80000000, RZ, 0xc0, !PT ;  /* 0x800000000fff7812 */ /* 0x000fe400078ac0ff */
[C---:B------:R-:W-:Y:S02]  /*b7fc0*/  LOP3.LUT P4, RZ, R14.reuse, 0x2, RZ, 0xc0, !PT ;  /* 0x000000020eff7812 */ /* 0x040fe4000788c0ff */
[C---:B------:R-:W-:Y:S02]  /*b7fd0*/  LOP3.LUT P3, RZ, R14.reuse, 0x8, RZ, 0xc0, !PT ;  /* 0x000000080eff7812 */ /* 0x040fe4000786c0ff */
[C---:B------:R-:W-:Y:S02]  /*b7fe0*/  LOP3.LUT P2, RZ, R14.reuse, 0x20, RZ, 0xc0, !PT ;  /* 0x000000200eff7812 */ /* 0x040fe4000784c0ff */
[----:B------:R-:W-:-:S02]  /*b7ff0*/  LOP3.LUT P1, RZ, R14, 0x40, RZ, 0xc0, !PT ;  /* 0x000000400eff7812 */ /* 0x000fc4000782c0ff */
[----:B------:R-:W-:Y:S01]  /*b8000*/  LOP3.LUT P0, RZ, R14, 0x80, RZ, 0xc0, !PT ;  /* 0x000000800eff7812 */ /* 0x000fe2000780c0ff */
[----:B---3--:R0:W-:Y:S01]  /*b8010*/  @P6 STG.E.U8 desc[UR10][R16.64], R22 ;  /* 0x0000001610006986 */ /* 0x0081e2000c10110a */
[----:B------:R-:W-:Y:S02]  /*b8020*/  LOP3.LUT P6, RZ, R246, 0x20000000, RZ, 0xc0, !PT ;  /* 0x20000000f6ff7812 */ /* 0x000fe400078cc0ff */
[----:B0-----:R-:W-:-:S11]  /*b8030*/  PRMT R16, R23, 0x7770, RZ ;  /* 0x0000777017107816 */ /* 0x001fd600000000ff */
[----:B------:R0:W-:Y:S01]  /*b8040*/  @P6 STG.E.U8 desc[UR10][R20.64], R16 ;  /* 0x0000001014006986 */ /* 0x0001e2000c10110a */
[----:B------:R-:W-:Y:S02]  /*b8050*/  LOP3.LUT P6, RZ, R246, 0x10000000, RZ, 0xc0, !PT ;  /* 0x10000000f6ff7812 */ /* 0x000fe400078cc0ff */
[----:B0-----:R-:W-:-:S11]  /*b8060*/  PRMT R16, R23, 0x7771, RZ ;  /* 0x0000777117107816 */ /* 0x001fd600000000ff */
[----:B------:R0:W-:Y:S01]  /*b8070*/  @P6 STG.E.U8 desc[UR10][R18.64], R16 ;  /* 0x0000001012006986 */ /* 0x0001e2000c10110a */
[----:B------:R-:W-:Y:S02]  /*b8080*/  LOP3.LUT P6, RZ, R246, 0x8000000, RZ, 0xc0, !PT ;  /* 0x08000000f6ff7812 */ /* 0x000fe400078cc0ff */
[----:B0-----:R-:W-:-:S11]  /*b8090*/  PRMT R16, R23, 0x7772, RZ ;  /* 0x0000777217107816 */ /* 0x001fd600000000ff */
[----:B------:R0:W-:Y:S01]  /*b80a0*/  @P6 STG.E.U8 desc[UR10][R212.64], R16 ;  /* 0x00000010d4006986 */ /* 0x0001e2000c10110a */
[----:B------:R-:W-:Y:S02]  /*b80b0*/  LOP3.LUT P6, RZ, R246, 0x4000000, RZ, 0xc0, !PT ;  /* 0x04000000f6ff7812 */ /* 0x000fe400078cc0ff */
[----:B------:R-:W-:Y:S02]  /*b80c0*/  PRMT R23, R23, 0x7773, RZ ;  /* 0x0000777317177816 */ /* 0x000fe400000000ff */
[----:B0-----:R-:W-:-:S09]  /*b80d0*/  PRMT R16, R24, 0x7770, RZ ;  /* 0x0000777018107816 */ /* 0x001fd200000000ff */
[----:B------:R-:W-:Y:S04]  /*b80e0*/  @P6 STG.E.U8 desc[UR10][R214.64], R23 ;  /* 0x00000017d6006986 */ /* 0x000fe8000c10110a */
[----:B----4-:R0:W-:Y:S02]  /*b80f0*/  @P5 STG.E.U8 desc[UR10][R216.64], R16 ;  /* 0x00000010d8005986 */ /* 0x0101e4000c10110a */
        /* <DEDUP_REMOVED lines=10> */
[----:B0-----:R-:W3:Y:S04]  /*b81a0*/  LDL.LU.64 R226, [R1+0x2340] ;  /* 0x0023400001e27983 */ /* 0x001ee80000300a00 */
[----:B------:R-:W4:Y:S04]  /*b81b0*/  LDL.LU.64 R216, [R1+0x2338] ;  /* 0x0023380001d87983 */ /* 0x000f280000300a00 */
[----:B------:R-:W2:Y:S04]  /*b81c0*/  LDL.LU.64 R218, [R1+0x2330] ;  /* 0x0023300001da7983 */ /* 0x000ea80000300a00 */
[----:B------:R-:W2:Y:S04]  /*b81d0*/  LDL.LU.64 R220, [R1+0x2328] ;  /* 0x0023280001dc7983 */ /* 0x000ea80000300a00 */
[----:B------:R-:W2:Y:S01]  /*b81e0*/  LDL.LU.64 R222, [R1+0x2320] ;  /* 0x0023200001de7983 */ /* 0x000ea20000300a00 */
[----:B------:R-:W-:-:S03]  /*b81f0*/  LOP3.LUT P3, RZ, R14, 0x100, RZ, 0xc0, !PT ;  /* 0x000001000eff7812 */ /* 0x000fc6000786c0ff */
[----:B------:R-:W2:Y:S01]  /*b8200*/  LDL.LU.64 R224, [R1+0x2318] ;  /* 0x0023180001e07983 */ /* 0x000ea20000300a00 */
        /* <DEDUP_REMOVED lines=9> */
[----:B------:R-:W-:-:S09]  /*b82a0*/  LOP3.LUT P2, RZ, R14, 0x200, RZ, 0xc0, !PT ;  /* 0x000002000eff7812 */ /* 0x000fd2000784c0ff */
[----:B------:R-:W-:Y:S02]  /*b82b0*/  @P6 LOP3.LUT R246, R246, 0x100000, RZ, 0xfc, !PT ;  /* 0x00100000f6f66812 */ /* 0x000fe400078efcff */
[----:B------:R-:W-:Y:S02]  /*b82c0*/  LOP3.LUT P6, RZ, R14, 0x20000, RZ, 0xc0, !PT ;  /* 0x000200000eff7812 */ /* 0x000fe400078cc0ff */
[----:B------:R-:W-:Y:S02]  /*b82d0*/  LOP3.LUT R246, R246, 0xffdfffff, RZ, 0xc0, !PT ;  /* 0xffdffffff6f67812 */ /* 0x000fe400078ec0ff */
[----:B------:R-:W-:-:S09]  /*b82e0*/  PRMT R25, R25, 0x7773, RZ ;  /* 0x0000777319197816 */ /* 0x000fd200000000ff */
[----:B------:R-:W-:Y:S02]  /*b82f0*/  @P6 LOP3.LUT R246, R246, 0x200000, RZ, 0xfc, !PT ;  /* 0x00200000f6f66812 */ /* 0x000fe400078efcff */
[----:B------:R-:W-:Y:S02]  /*b8300*/  LOP3.LUT P6, RZ, R14, 0x10000, RZ, 0xc0, !PT ;  /* 0x000100000eff7812 */ /* 0x000fe400078cc0ff */
[----:B------:R-:W-:Y:S01]  /*b8310*/  LOP3.LUT R246, R246, 0xffbfffff, RZ, 0xc0, !PT ;  /* 0xffbffffff6f67812 */ /* 0x000fe200078ec0ff */
[----:B---3--:R0:W-:Y:S04]  /*b8320*/  @P3 STG.E.U8 desc[UR10][R226.64], R16 ;  /* 0x00000010e2003986 */ /* 0x0081e8000c10110a */
[----:B0-----:R-:W3:Y:S04]  /*b8330*/  LDL.LU.64 R226, [R1+0x2310] ;  /* 0x0023100001e27983 */ /* 0x001ee80000300a00 */
[----:B----4-:R0:W-:Y:S02]  /*b8340*/  @P2 STG.E.U8 desc[UR10][R216.64], R25 ;  /* 0x00000019d8002986 */ /* 0x0101e4000c10110a */
[----:B------:R-:W-:-:S02]  /*b8350*/  @P6 LOP3.LUT R246, R246, 0x400000, RZ, 0xfc, !PT ;  /* 0x00400000f6f66812 */ /* 0x000fc400078efcff */
[----:B0-----:R-:W4:Y:S01]  /*b8360*/  LDL.LU.64 R24, [R1+0x2308] ;  /* 0x0023080001187983 */ /* 0x001f220000300a00 */
[----:B------:R-:W-:-:S03]  /*b8370*/  LOP3.LUT P6, RZ, R14, 0x8000, RZ, 0xc0, !PT ;  /* 0x000080000eff7812 */ /* 0x000fc600078cc0ff */
[----:B------:R-:W4:Y:S01]  /*b8380*/  LDL.LU.64 R22, [R1+0x2300] ;  /* 0x0023000001167983 */ /* 0x000f220000300a00 */
[----:B------:R-:W-:-:S03]  /*b8390*/  LOP3.LUT R246, R246, 0xff7fffff, RZ, 0xc0, !PT ;  /* 0xff7ffffff6f67812 */ /* 0x000fc600078ec0ff */
[----:B------:R-:W4:Y:S01]  /*b83a0*/  LDL.LU.64 R20, [R1+0x22f8] ;  /* 0x0022f80001147983 */ /* 0x000f220000300a00 */
[----:B------:R-:W-:-:S03]  /*b83b0*/  LOP3.LUT P1, RZ, R14, 0x400, RZ, 0xc0, !PT ;  /* 0x000004000eff7812 */ /* 0x000fc6000782c0ff */
[----:B------:R-:W4:Y:S02]  /*b83c0*/  LDL.LU.64 R18, [R1+0x22f0] ;  /* 0x0022f00001127983 */ /* 0x000f240000300a00 */
[----:B------:R-:W-:Y:S02]  /*b83d0*/  @P6 LOP3.LUT R246, R246, 0x800000, RZ, 0xfc, !PT ;  /* 0x00800000f6f66812 */ /* 0x000fe400078efcff */
[----:B------:R-:W-:Y:S01]  /*b83e0*/  LOP3.LUT P6, RZ, R14, 0x4000, RZ, 0xc0, !PT ;  /* 0x000040000eff7812 */ /* 0x000fe200078cc0ff */
[----:B------:R-:W4:Y:S01]  /*b83f0*/  LDL.LU.64 R212, [R1+0x22e8] ;  /* 0x0022e80001d47983 */ /* 0x000f220000300a00 */
[----:B------:R-:W-:Y:S02]  /*b8400*/  LOP3.LUT R246, R246, 0xfeffffff, RZ, 0xc0, !PT ;  /* 0xfefffffff6f67812 */ /* 0x000fe400078ec0ff */
[----:B------:R-:W-:Y:S01]  /*b8410*/  LOP3.LUT P0, RZ, R14, 0x800, RZ, 0xc0, !PT ;  /* 0x000008000eff7812 */ /* 0x000fe2000780c0ff */
[----:B------:R-:W4:Y:S01]  /*b8420*/  LDL.LU.64 R214, [R1+0x22e0] ;  /* 0x0022e00001d67983 */ /* 0x000f220000300a00 */
[----:B------:R-:W-:-:S03]  /*b8430*/  PRMT R16, R26, 0x7770, RZ ;  /* 0x000077701a107816 */ /* 0x000fc600000000ff */
[----:B------:R-:W4:Y:S04]  /*b8440*/  LDL.LU.64 R216, [R1+0x22d8] ;  /* 0x0022d80001d87983 */ /* 0x000f280000300a00 */
[----:B------:R-:W-:Y:S02]  /*b8450*/  @P6 LOP3.LUT R246, R246, 0x1000000, RZ, 0xfc, !PT ;  /* 0x01000000f6f66812 */ /* 0x000fe400078efcff */
[----:B------:R-:W-:Y:S02]  /*b8460*/  LOP3.LUT P6, RZ, R14, 0x2000, RZ, 0xc0, !PT ;  /* 0x000020000eff7812 */ /* 0x000fe400078cc0ff */
[----:B------:R-:W-:Y:S01]  /*b8470*/  LOP3.LUT R246, R246, 0xfdffffff, RZ, 0xc0, !PT ;  /* 0xfdfffffff6f67812 */ /* 0x000fe200078ec0ff */
[----:B--2---:R0:W-:Y:S10]  /*b8480*/  @P1 STG.E.U8 desc[UR10][R218.64], R16 ;  /* 0x00000010da001986 */ /* 0x0041f4000c10110a */
[----:B------:R-:W-:-:S02]  /*b8490*/  @P6 LOP3.LUT R246, R246, 0x2000000, RZ, 0xfc, !PT ;  /* 0x02000000f6f66812 */ /* 0x000fc400078efcff */
[----:B------:R-:W-:Y:S01]  /*b84a0*/  LOP3.LUT P6, RZ, R14, 0x1000, RZ, 0xc0, !PT ;  /* 0x000010000eff7812 */ /* 0x000fe200078cc0ff */
[----:B0-----:R-:W2:Y:S01]  /*b84b0*/  LDL.LU.64 R218, [R1+0x22d0] ;  /* 0x0022d00001da7983 */ /* 0x001ea20000300a00 */
[----:B------:R-:W-:-:S05]  /*b84c0*/  PRMT R16, R26, 0x7771, RZ ;  /* 0x000077711a107816 */ /* 0x000fca00000000ff */
[----:B------:R0:W-:Y:S02]  /*b84d0*/  @P0 STG.E.U8 desc[UR10][R220.64], R16 ;  /* 0x00000010dc000986 */ /* 0x0001e4000c10110a */
[----:B0-----:R-:W-:Y:S02]  /*b84e0*/  PRMT R16, R26, 0x7772, RZ ;  /* 0x000077721a107816 */ /* 0x001fe400000000ff */
[----:B------:R-:W2:Y:S04]  /*b84f0*/  LDL.LU.64 R220, [R1+0x22c8] ;  /* 0x0022c80001dc7983 */ /* 0x000ea80000300a00 */
[----:B------:R0:W-:Y:S01]  /*b8500*/  @P6 STG.E.U8 desc[UR10][R222.64], R16 ;  /* 0x00000010de006986 */ /* 0x0001e2000c10110a */
[----:B------:R-:W-:Y:S02]  /*b8510*/  LOP3.LUT P6, RZ, R246, 0x2000000, RZ, 0xc0, !PT ;  /* 0x02000000f6ff7812 */ /* 0x000fe400078cc0ff */
[----:B------:R-:W-:Y:S01]  /*b8520*/  PRMT R26, R26, 0x7773, RZ ;  /* 0x000077731a1a7816 */ /* 0x000fe200000000ff */
[----:B0-----:R-:W2:Y:S10]  /*b8530*/  LDL.LU.64 R222, [R1+0x22c0] ;  /* 0x0022c00001de7983 */ /* 0x001eb40000300a00 */
[----:B------:R0:W-:Y:S01]  /*b8540*/  @P6 STG.E.U8 desc[UR10][R224.64], R26 ;  /* 0x0000001ae0006986 */ /* 0x0001e2000c10110a */
[----:B------:R-:W-:-:S02]  /*b8550*/  LOP3.LUT P6, RZ, R246, 0x1000000, RZ, 0xc0, !PT ;  /* 0x01000000f6ff7812 */ /* 0x000fc400078cc0ff */
[----:B------:R-:W-:Y:S01]  /*b8560*/  PRMT R16, R27, 0x7770, RZ ;  /* 0x000077701b107816 */ /* 0x000fe200000000ff */
[----:B0-----:R-:W2:Y:S10]  /*b8570*/  LDL.LU.64 R224, [R1+0x22b8] ;  /* 0x0022b80001e07983 */ /* 0x001eb40000300a00 */
[----:B---3--:R0:W-:Y:S04]  /*b8580*/  @P6 STG.E.U8 desc[UR10][R226.64], R16 ;  /* 0x00000010e2006986 */ /* 0x0081e8000c10110a */
[----:B0-----:R-:W3:Y:S01]  /*b8590*/  LDL.LU.64 R226, [R1+0x22b0] ;  /* 0x0022b00001e27983 */ /* 0x001ee20000300a00 */
[----:B------:R-:W-:-:S02]  /*b85a0*/  LOP3.LUT P6, RZ, R246, 0x800000, RZ, 0xc0, !PT ;  /* 0x00800000f6ff7812 */ /* 0x000fc400078cc0ff */
[----:B------:R-:W-:-:S11]  /*b85b0*/  PRMT R16, R27, 0x7771, RZ ;  /* 0x000077711b107816 */ /* 0x000fd600000000ff */
[----:B----4-:R0:W-:Y:S01]  /*b85c0*/  @P6 STG.E.U8 desc[UR10][R24.64], R16 ;  /* 0x0000001018006986 */ /* 0x0101e2000c10110a */
[----:B------:R-:W-:Y:S02]  /*b85d0*/  LOP3.LUT P6, RZ, R246, 0x400000, RZ, 0xc0, !PT ;  /* 0x00400000f6ff7812 */ /* 0x000fe400078cc0ff */
[----:B0-----:R-:W-:-:S11]  /*b85e0*/  PRMT R16, R27, 0x7772, RZ ;  /* 0x000077721b107816 */ /* 0x001fd600000000ff */
[----:B------:R0:W-:Y:S01]  /*b85f0*/  @P6 STG.E.U8 desc[UR10][R22.64], R16 ;  /* 0x0000001016006986 */ /* 0x0001e2000c10110a */
[----:B------:R-:W-:Y:S02]  /*b8600*/  LOP3.LUT P6, RZ, R246, 0x200000, RZ, 0xc0, !PT ;  /* 0x00200000f6ff7812 */ /* 0x000fe400078cc0ff */
[----:B------:R-:W-:-:S11]  /*b8610*/  PRMT R27, R27, 0x7773, RZ ;  /* 0x000077731b1b7816 */ /* 0x000fd600000000ff */
[----:B------:R-:W-:Y:S01]  /*b8620*/  @P6 STG.E.U8 desc[UR10][R20.64], R27 ;  /* 0x0000001b14006986 */ /* 0x000fe2000c10110a */
[----:B------:R-:W-:Y:S02]  /*b8630*/  LOP3.LUT P6, RZ, R246, 0x100000, RZ, 0xc0, !PT ;  /* 0x00100000f6ff7812 */ /* 0x000fe400078cc0ff */
[----:B0-----:R-:W-:-:S11]  /*b8640*/  PRMT R16, R28, 0x7770, RZ ;  /* 0x000077701c107816 */ /* 0x001fd600000000ff */
[----:B------:R0:W-:Y:S01]  /*b8650*/  @P6 STG.E.U8 desc[UR10][R18.64], R16 ;  /* 0x0000001012006986 */ /* 0x0001e2000c10110a */
[----:B------:R-:W-:Y:S02]  /*b8660*/  LOP3.LUT P6, RZ, R246, 0x80000, RZ, 0xc0, !PT ;  /* 0x00080000f6ff7812 */ /* 0x000fe400078cc0ff */
[----:B0-----:R-:W-:-:S11]  /*b8670*/  PRMT R16, R28, 0x7771, RZ ;  /* 0x000077711c107816 */ /* 0x001fd600000000ff */
[----:B------:R0:W-:Y:S01]  /*b8680*/  @P6 STG.E.U8 desc[UR10][R212.64], R16 ;  /* 0x00000010d4006986 */ /* 0x0001e2000c10110a */
[----:B------:R-:W-:Y:S02]  /*b8690*/  LOP3.LUT P6, RZ, R246, 0x40000, RZ, 0xc0, !PT ;  /* 0x00040000f6ff7812 */ /* 0x000fe400078cc0ff */
[C---:B------:R-:W-:Y:S02]  /*b86a0*/  LOP3.LUT P5, RZ, R14.reuse, 0x200000, RZ, 0xc0, !PT ;  /* 0x002000000eff7812 */ /* 0x040fe400078ac0ff */
[C---:B------:R-:W-:Y:S02]  /*b86b0*/  LOP3.LUT P4, RZ, R14.reuse, 0x400000, RZ, 0xc0, !PT ;  /* 0x004000000eff7812 */ /* 0x040fe4000788c0ff */
[----:B------:R-:W-:Y:S02]  /*b86c0*/  LOP3.LUT P3, RZ, R14, 0x800000, RZ, 0xc0, !PT ;  /* 0x008000000eff7812 */ /* 0x000fe4000786c0ff */
[C---:B0-----:R-:W-:Y:S02]  /*b86d0*/  PRMT R16, R28.reuse, 0x7772, RZ ;  /* 0x000077721c107816 */ /* 0x041fe400000000ff */
[----:B------:R-:W-:-:S03]  /*b86e0*/  PRMT R28, R28, 0x7773, RZ ;  /* 0x000077731c1c7816 */ /* 0x000fc600000000ff */
[----:B------:R0:W-:Y:S01]  /*b86f0*/  @P6 STG.E.U8 desc[UR10][R214.64], R16 ;  /* 0x00000010d6006986 */ /* 0x0001e2000c10110a */
[----:B------:R-:W-:-:S03]  /*b8700*/  LOP3.LUT P2, RZ, R14, 0x1000000, RZ, 0xc0, !PT ;  /* 0x010000000eff7812 */ /* 0x000fc6000784c0ff */
[----:B------:R-:W-:Y:S01]  /*b8710*/  @P5 STG.E.U8 desc[UR10][R216.64], R28 ;  /* 0x0000001cd8005986 */ /* 0x000fe2000c10110a */
[----:B0-----:R-:W-:-:S05]  /*b8720*/  PRMT R16, R29, 0x7770, RZ ;  /* 0x000077701d107816 */ /* 0x001fca00000000ff */
[----:B--2---:R0:W-:Y:S01]  /*b8730*/  @P4 STG.E.U8 desc[UR10][R218.64], R16 ;  /* 0x00000010da004986 */ /* 0x0041e2000c10110a */
[C---:B------:R-:W-:Y:S02]  /*b8740*/  LOP3.LUT P1, RZ, R14.reuse, 0x2000000, RZ, 0xc0, !PT ;  /* 0x020000000eff7812 */ /* 0x040fe4000782c0ff */
[----:B------:R-:W-:Y:S02]  /*b8750*/  LOP3.LUT P0, RZ, R14, 0x4000000, RZ, 0xc0, !PT ;  /* 0x040000000eff7812 */ /* 0x000fe4000780c0ff */
[----:B0-----:R-:W-:-:S05]  /*b8760*/  PRMT R16, R29, 0x7771, RZ ;  /* 0x000077711d107816 */ /* 0x001fca00000000ff */
[----:B------:R0:W-:Y:S02]  /*b8770*/  @P3 STG.E.U8 desc[UR10][R220.64], R16 ;  /* 0x00000010dc003986 */ /* 0x0001e4000c10110a */
[C---:B0-----:R-:W-:Y:S02]  /*b8780*/  PRMT R16, R29.reuse, 0x7772, RZ ;  /* 0x000077721d107816 */ /* 0x041fe400000000ff */
[----:B------:R-:W-:-:S03]  /*b8790*/  PRMT R29, R29, 0x7773, RZ ;  /* 0x000077731d1d7816 */ /* 0x000fc600000000ff */
[----:B------:R0:W-:Y:S04]  /*b87a0*/  @P2 STG.E.U8 desc[UR10][R222.64], R16 ;  /* 0x00000010de002986 */ /* 0x0001e8000c10110a */
[----:B------:R-:W-:Y:S01]  /*b87b0*/  @P1 STG.E.U8 desc[UR10][R224.64], R29 ;  /* 0x0000001de0001986 */ /* 0x000fe2000c10110a */
[----:B0-----:R-:W-:-:S05]  /*b87c0*/  PRMT R16, R30, 0x7770, RZ ;  /* 0x000077701e107816 */ /* 0x001fca00000000ff */
[----:B---3--:R0:W-:Y:S04]  /*b87d0*/  @P0 STG.E.U8 desc[UR10][R226.64], R16 ;  /* 0x00000010e2000986 */ /* 0x0081e8000c10110a */
[----:B0-----:R-:W2:Y:S04]  /*b87e0*/  LDL.LU.64 R226, [R1+0x22a8] ;  /* 0x0022a80001e27983 */ /* 0x001ea80000300a00 */
[----:B------:R-:W3:Y:S04]  /*b87f0*/  LDL.LU.64 R216, [R1+0x22a0] ;  /* 0x0022a00001d87983 */ /* 0x000ee80000300a00 */
        /* <DEDUP_REMOVED lines=22> */
[----:B------:R-:W2:Y:S02]  /*b8960*/  LDL.LU.64 R24, [R1+0x2270] ;  /* 0x0022700001187983 */ /* 0x000ea40000300a00 */
[----:B------:R-:W-:-:S02]  /*b8970*/  @P6 LOP3.LUT R246, R246, 0x4000, RZ, 0xfc, !PT ;  /* 0x00004000f6f66812 */ /* 0x000fc400078efcff */
[----:B------:R-:W-:Y:S01]  /*b8980*/  LOP3.LUT P6, RZ, R249, 0x4, RZ, 0xc0, !PT ;  /* 0x00000004f9ff7812 */ /* 0x000fe200078cc0ff */
[----:B------:R-:W2:Y:S01]  /*b8990*/  LDL.LU.64 R22, [R1+0x2268] ;  /* 0x0022680001167983 */ /* 0x000ea20000300a00 */
[----:B------:R-:W-:-:S03]  /*b89a0*/  LOP3.LUT R246, R246, 0xffff7fff, RZ, 0xc0, !PT ;  /* 0xffff7ffff6f67812 */ /* 0x000fc600078ec0ff */
[----:B------:R-:W2:Y:S01]  /*b89b0*/  LDL.LU.64 R20, [R1+0x2260] ;  /* 0x0022600001147983 */ /* 0x000ea20000300a00 */
[----:B------:R-:W-:-:S03]  /*b89c0*/  LOP3.LUT P2, RZ, R14, 0x10000000, RZ, 0xc0, !PT ;  /* 0x100000000eff7812 */ /* 0x000fc6000784c0ff */
[----:B------:R-:W2:Y:S04]  /*b89d0*/  LDL.LU.64 R18, [R1+0x2258] ;  /* 0x0022580001127983 */ /* 0x000ea80000300a00 */
[----:B------:R-:W-:Y:S01]  /*b89e0*/  @P6 LOP3.LUT R246, R246, 0x8000, RZ, 0xfc, !PT ;  /* 0x00008000f6f66812 */ /* 0x000fe200078efcff */
[----:B------:R-:W2:Y:S01]  /*b89f0*/  LDL.LU.64 R212, [R1+0x2250] ;  /* 0x0022500001d47983 */ /* 0x000ea20000300a00 */
[----:B------:R-:W-:Y:S02]  /*b8a00*/  LOP3.LUT P6, RZ, R249, 0x2, RZ, 0xc0, !PT ;  /* 0x00000002f9ff7812 */ /* 0x000fe400078cc0ff */
[----:B------:R-:W-:Y:S01]  /*b8a10*/  LOP3.LUT R246, R246, 0xfffeffff, RZ, 0xc0, !PT ;  /* 0xfffefffff6f67812 */ /* 0x000fe200078ec0ff */
[----:B------:R-:W2:Y:S01]  /*b8a20*/  LDL.LU.64 R214, [R1+0x2248] ;  /* 0x0022480001d67983 */ /* 0x000ea20000300a00 */
[----:B------:R-:W-:-:S09]  /*b8a30*/  LOP3.LUT P1, RZ, R14, 0x20000000, RZ, 0xc0, !PT ;  /* 0x200000000eff7812 */ /* 0x000fd2000782c0ff */
[----:B------:R-:W-:Y:S02]  /*b8a40*/  @P6 LOP3.LUT R246, R246, 0x10000, RZ, 0xfc, !PT ;  /* 0x00010000f6f66812 */ /* 0x000fe400078efcff */
[----:B------:R-:W-:Y:S02]  /*b8a50*/  LOP3.LUT P6, RZ, R249, 0x1, RZ, 0xc0, !PT ;  /* 0x00000001f9ff7812 */ /* 0x000fe400078cc0ff */
[----:B------:R-:W-:Y:S02]  /*b8a60*/  LOP3.LUT P0, RZ, R14, 0x40000000, RZ, 0xc0, !PT ;  /* 0x400000000eff7812 */ /* 0x000fe4000780c0ff */
[----:B------:R-:W-:Y:S02]  /*b8a70*/  LOP3.LUT R246, R246, 0xfffdffff, RZ, 0xc0, !PT ;  /* 0xfffdfffff6f67812 */ /* 0x000fe400078ec0ff */
[C---:B------:R-:W-:Y:S02]  /*b8a80*/  PRMT R16, R30.reuse, 0x7772, RZ ;  /* 0x000077721e107816 */ /* 0x040fe400000000ff */
[----:B------:R-:W-:-:S03]  /*b8a90*/  PRMT R30, R30, 0x7773, RZ ;  /* 0x000077731e1e7816 */ /* 0x000fc600000000ff */
[----:B---3--:R0:W-:Y:S02]  /*b8aa0*/  @P2 STG.E.U8 desc[UR10][R216.64], R16 ;  /* 0x00000010d8002986 */ /* 0x0081e4000c10110a */
[----:B------:R-:W-:Y:S02]  /*b8ab0*/  @P6 LOP3.LUT R246, R246, 0x20000, RZ, 0xfc, !PT ;  /* 0x00020000f6f66812 */ /* 0x000fe400078efcff */
[----:B------:R-:W-:Y:S01]  /*b8ac0*/  LOP3.LUT P6, RZ, R14, 0x80000000, RZ, 0xc0, !PT ;  /* 0x800000000eff7812 */ /* 0x000fe200078cc0ff */
[----:B----4-:R1:W-:Y:S01]  /*b8ad0*/  @P1 STG.E.U8 desc[UR10][R218.64], R30 ;  /* 0x0000001eda001986 */ /* 0x0103e2000c10110a */
[----:B0-----:R-:W-:-:S03]  /*b8ae0*/  PRMT R16, R31, 0x7770, RZ ;  /* 0x000077701f107816 */ /* 0x001fc600000000ff */
[----:B------:R-:W3:Y:S04]  /*b8af0*/  LDL.LU.64 R216, [R1+0x2240] ;  /* 0x0022400001d87983 */ /* 0x000ee80000300a00 */
[----:B------:R0:W-:Y:S04]  /*b8b00*/  @P0 STG.E.U8 desc[UR10][R220.64], R16 ;  /* 0x00000010dc000986 */ /* 0x0001e8000c10110a */
[----:B-1----:R-:W4:Y:S01]  /*b8b10*/  LDL.LU.64 R218, [R1+0x2238] ;  /* 0x0022380001da7983 */ /* 0x002f220000300a00 */
[----:B0-----:R-:W-:-:S03]  /*b8b20*/  PRMT R16, R31, 0x7771, RZ ;  /* 0x000077711f107816 */ /* 0x001fc600000000ff */
[----:B------:R-:W4:Y:S04]  /*b8b30*/  LDL.LU.64 R220, [R1+0x2230] ;  /* 0x0022300001dc7983 */ /* 0x000f280000300a00 */
[----:B------:R0:W-:Y:S01]  /*b8b40*/  @P6 STG.E.U8 desc[UR10][R222.64], R16 ;  /* 0x00000010de006986 */ /* 0x0001e2000c10110a */
[C---:B------:R-:W-:Y:S02]  /*b8b50*/  LOP3.LUT P6, RZ, R246.reuse, 0x20000, RZ, 0xc0, !PT ;  /* 0x00020000f6ff7812 */ /* 0x040fe400078cc0ff */
[----:B0-----:R-:W-:Y:S01]  /*b8b60*/  PRMT R16, R31, 0x7772, RZ ;  /* 0x000077721f107816 */ /* 0x001fe200000000ff */
[----:B------:R-:W4:Y:S10]  /*b8b70*/  LDL.LU.64 R222, [R1+0x2228] ;  /* 0x0022280001de7983 */ /* 0x000f340000300a00 */
[----:B------:R0:W-:Y:S01]  /*b8b80*/  @P6 STG.E.U8 desc[UR10][R224.64], R16 ;  /* 0x00000010e0006986 */ /* 0x0001e2000c10110a */
[----:B------:R-:W-:-:S02]  /*b8b90*/  LOP3.LUT P6, RZ, R246, 0x10000, RZ, 0xc0, !PT ;  /* 0x00010000f6ff7812 */ /* 0x000fc400078cc0ff */
[----:B------:R-:W-:Y:S01]  /*b8ba0*/  PRMT R31, R31, 0x7773, RZ ;  /* 0x000077731f1f7816 */ /* 0x000fe200000000ff */
[----:B0-----:R-:W4:Y:S10]  /*b8bb0*/  LDL.LU.64 R224, [R1+0x2220] ;  /* 0x0022200001e07983 */ /* 0x001f340000300a00 */
[----:B--2---:R0:W-:Y:S04]  /*b8bc0*/  @P6 STG.E.U8 desc[UR10][R226.64], R31 ;  /* 0x0000001fe2006986 */ /* 0x0041e8000c10110a */
[----:B0-----:R-:W2:Y:S01]  /*b8bd0*/  LDL.LU.64 R226, [R1+0x2218] ;  /* 0x0022180001e27983 */ /* 0x001ea20000300a00 */
[----:B------:R-:W-:-:S02]  /*b8be0*/  LOP3.LUT P6, RZ, R246, 0x8000, RZ, 0xc0, !PT ;  /* 0x00008000f6ff7812 */ /* 0x000fc400078cc0ff */
[----:B------:R-:W-:-:S11]  /*b8bf0*/  PRMT R16, R32, 0x7770, RZ ;  /* 0x0000777020107816 */ /* 0x000fd600000000ff */
        /* <DEDUP_REMOVED lines=8> */
[----:B------:R-:W-:-:S11]  /*b8c80*/  PRMT R32, R32, 0x7773, RZ ;  /* 0x0000777320207816 */ /* 0x000fd600000000ff */
[----:B------:R-:W-:Y:S01]  /*b8c90*/  @P6 STG.E.U8 desc[UR10][R18.64], R32 ;  /* 0x0000002012006986 */ /* 0x000fe2000c10110a */
[----:B------:R-:W-:Y:S02]  /*b8ca0*/  LOP3.LUT P6, RZ, R246, 0x800, RZ, 0xc0, !PT ;  /* 0x00000800f6ff7812 */ /* 0x000fe400078cc0ff */
[----:B0-----:R-:W-:Y:S02]  /*b8cb0*/  PRMT R16, R33, 0x7770, RZ ;  /* 0x0000777021107816 */ /* 0x001fe400000000ff */
[----:B------:R-:W-:-:S09]  /*b8cc0*/  LOP3.LUT P5, RZ, R249, 0x100, RZ, 0xc0, !PT ;  /* 0x00000100f9ff7812 */ /* 0x000fd200078ac0ff */
[----:B------:R0:W-:Y:S01]  /*b8cd0*/  @P6 STG.E.U8 desc[UR10][R212.64], R16 ;  /* 0x00000010d4006986 */ /* 0x0001e2000c10110a */
[----:B------:R-:W-:Y:S02]  /*b8ce0*/  LOP3.LUT P6, RZ, R246, 0x400, RZ, 0xc0, !PT ;  /* 0x00000400f6ff7812 */ /* 0x000fe400078cc0ff */
[C---:B------:R-:W-:Y:S02]  /*b8cf0*/  LOP3.LUT P4, RZ, R249.reuse, 0x200, RZ, 0xc0, !PT ;  /* 0x00000200f9ff7812 */ /* 0x040fe4000788c0ff */
[----:B------:R-:W-:Y:S02]  /*b8d00*/  LOP3.LUT P3, RZ, R249, 0x400, RZ, 0xc0, !PT ;  /* 0x00000400f9ff7812 */ /* 0x000fe4000786c0ff */
[----:B0-----:R-:W-:-:S07]  /*b8d10*/  PRMT R16, R33, 0x7771, RZ ;  /* 0x0000777121107816 */ /* 0x001fce00000000ff */
[----:B------:R0:W-:Y:S01]  /*b8d20*/  @P6 STG.E.U8 desc[UR10][R214.64], R16 ;  /* 0x00000010d6006986 */ /* 0x0001e2000c10110a */
[----:B------:R-:W-:Y:S02]  /*b8d30*/  LOP3.LUT P2, RZ, R249, 0x800, RZ, 0xc0, !PT ;  /* 0x00000800f9ff7812 */ /* 0x000fe4000784c0ff */
[C---:B0-----:R-:W-:Y:S02]  /*b8d40*/  PRMT R16, R33.reuse, 0x7772, RZ ;  /* 0x0000777221107816 */ /* 0x041fe400000000ff */
[----:B------:R-:W-:-:S03]  /*b8d50*/  PRMT R33, R33, 0x7773, RZ ;  /* 0x0000777321217816 */ /* 0x000fc600000000ff */
[----:B---3--:R0:W-:Y:S01]  /*b8d60*/  @P5 STG.E.U8 desc[UR10][R216.64], R16 ;  /* 0x00000010d8005986 */ /* 0x0081e2000c10110a */
[C---:B------:R-:W-:Y:S02]  /*b8d70*/  LOP3.LUT P1, RZ, R249.reuse, 0x1000, RZ, 0xc0, !PT ;  /* 0x00001000f9ff7812 */ /* 0x040fe4000782c0ff */
[----:B------:R-:W-:Y:S01]  /*b8d80*/  LOP3.LUT P0, RZ, R249, 0x2000, RZ, 0xc0, !PT ;  /* 0x00002000f9ff7812 */ /* 0x000fe2000780c0ff */
[----:B----4-:R-:W-:Y:S01]  /*b8d90*/  @P4 STG.E.U8 desc[UR10][R218.64], R33 ;  /* 0x00000021da004986 */ /* 0x010fe2000c10110a */
[----:B0-----:R-:W-:-:S05]  /*b8da0*/  PRMT R16, R34, 0x7770, RZ ;  /* 0x0000777022107816 */ /* 0x001fca00000000ff */
[----:B------:R0:W-:Y:S02]  /*b8db0*/  @P3 STG.E.U8 desc[UR10][R220.64], R16 ;  /* 0x00000010dc003986 */ /* 0x0001e4000c10110a */
[----:B0-----:R-:W-:-:S05]  /*b8dc0*/  PRMT R16, R34, 0x7771, RZ ;  /* 0x0000777122107816 */ /* 0x001fca00000000ff */
[----:B------:R0:W-:Y:S02]  /*b8dd0*/  @P2 STG.E.U8 desc[UR10][R222.64], R16 ;  /* 0x00000010de002986 */ /* 0x0001e4000c10110a */
[C---:B0-----:R-:W-:Y:S02]  /*b8de0*/  PRMT R16, R34.reuse, 0x7772, RZ ;  /* 0x0000777222107816 */ /* 0x041fe400000000ff */
[----:B------:R-:W-:-:S03]  /*b8df0*/  PRMT R34, R34, 0x7773, RZ ;  /* 0x0000777322227816 */ /* 0x000fc600000000ff */
[----:B------:R-:W-:Y:S04]  /*b8e00*/  @P1 STG.E.U8 desc[UR10][R224.64], R16 ;  /* 0x00000010e0001986 */ /* 0x000fe8000c10110a */
[----:B--2---:R0:W-:Y:S04]  /*b8e10*/  @P0 STG.E.U8 desc[UR10][R226.64], R34 ;  /* 0x00000022e2000986 */ /* 0x0041e8000c10110a */
        /* <DEDUP_REMOVED lines=26> */
[----:B------:R-:W2:Y:S01]  /*b8fc0*/  LDL.LU.64 R22, [R1+0x21d0] ;  /* 0x0021d00001167983 */ /* 0x000ea20000300a00 */
[C---:B------:R-:W-:Y:S02]  /*b8fd0*/  LOP3.LUT P6, RZ, R249.reuse, 0x200000, RZ, 0xc0, !PT ;  /* 0x00200000f9ff7812 */ /* 0x040fe400078cc0ff */
[----:B------:R-:W-:Y:S01]  /*b8fe0*/  LOP3.LUT R246, R246, 0xffffff7f, RZ, 0xc0, !PT ;  /* 0xffffff7ff6f67812 */ /* 0x000fe200078ec0ff */
[----:B------:R-:W2:Y:S04]  /*b8ff0*/  LDL.LU.64 R20, [R1+0x21c8] ;  /* 0x0021c80001147983 */ /* 0x000ea80000300a00 */
[----:B------:R-:W2:Y:S01]  /*b9000*/  LDL.LU.64 R18, [R1+0x21c0] ;  /* 0x0021c00001127983 */ /* 0x000ea20000300a00 */
[C---:B------:R-:W-:Y:S02]  /*b9010*/  LOP3.LUT P2, RZ, R249.reuse, 0x8000, RZ, 0xc0, !PT ;  /* 0x00008000f9ff7812 */ /* 0x040fe4000784c0ff */
[----:B------:R-:W-:Y:S01]  /*b9020*/  LOP3.LUT P1, RZ, R249, 0x10000, RZ, 0xc0, !PT ;  /* 0x00010000f9ff7812 */ /* 0x000fe2000782c0ff */
[----:B------:R-:W2:Y:S02]  /*b9030*/  LDL.LU.64 R212, [R1+0x21b8] ;  /* 0x0021b80001d47983 */ /* 0x000ea40000300a00 */
[----:B------:R-:W-:-:S02]  /*b9040*/  @P6 LOP3.LUT R246, R246, 0x80, RZ, 0xfc, !PT ;  /* 0x00000080f6f66812 */ /* 0x000fc400078efcff */
[----:B------:R-:W-:Y:S01]  /*b9050*/  LOP3.LUT P6, RZ, R249, 0x100000, RZ, 0xc0, !PT ;  /* 0x00100000f9ff7812 */ /* 0x000fe200078cc0ff */
[----:B------:R-:W2:Y:S01]  /*b9060*/  LDL.LU.64 R214, [R1+0x21b0] ;  /* 0x0021b00001d67983 */ /* 0x000ea20000300a00 */
[----:B------:R-:W-:-:S11]  /*b9070*/  LOP3.LUT R246, R246, 0xfffffeff, RZ, 0xc0, !PT ;  /* 0xfffffefff6f67812 */ /* 0x000fd600078ec0ff */
[----:B------:R-:W-:Y:S02]  /*b9080*/  @P6 LOP3.LUT R246, R246, 0x100, RZ, 0xfc, !PT ;  /* 0x00000100f6f66812 */ /* 0x000fe400078efcff */
[----:B------:R-:W-:Y:S02]  /*b9090*/  LOP3.LUT P6, RZ, R249, 0x80000, RZ, 0xc0, !PT ;  /* 0x00080000f9ff7812 */ /* 0x000fe400078cc0ff */
[----:B------:R-:W-:Y:S02]  /*b90a0*/  LOP3.LUT R246, R246, 0xfffffdff, RZ, 0xc0, !PT ;  /* 0xfffffdfff6f67812 */ /* 0x000fe400078ec0ff */
[----:B------:R-:W-:Y:S02]  /*b90b0*/  PRMT R16, R35, 0x7771, RZ ;  /* 0x0000777123107816 */ /* 0x000fe400000000ff */
[----:B------:R-:W-:-:S03]  /*b90c0*/  LOP3.LUT P0, RZ, R249, 0x20000, RZ, 0xc0, !PT ;  /* 0x00020000f9ff7812 */ /* 0x000fc6000780c0ff */
[----:B---3--:R0:W-:Y:S04]  /*b90d0*/  @P2 STG.E.U8 desc[UR10][R216.64], R16 ;  /* 0x00000010d8002986 */ /* 0x0081e8000c10110a */
[----:B------:R-:W-:Y:S02]  /*b90e0*/  @P6 LOP3.LUT R246, R246, 0x200, RZ, 0xfc, !PT ;  /* 0x00000200f6f66812 */ /* 0x000fe400078efcff */
[----:B------:R-:W-:Y:S02]  /*b90f0*/  LOP3.LUT P6, RZ, R249, 0x40000, RZ, 0xc0, !PT ;  /* 0x00040000f9ff7812 */ /* 0x000fe400078cc0ff */
[C---:B0-----:R-:W-:Y:S01]  /*b9100*/  PRMT R16, R35.reuse, 0x7772, RZ ;  /* 0x0000777223107816 */ /* 0x041fe200000000ff */
[----:B------:R-:W3:Y:S01]  /*b9110*/  LDL.LU.64 R216, [R1+0x21a8] ;  /* 0x0021a80001d87983 */ /* 0x000ee20000300a00 */
[----:B------:R-:W-:-:S03]  /*b9120*/  PRMT R35, R35, 0x7773, RZ ;  /* 0x0000777323237816 */ /* 0x000fc600000000ff */
[----:B----4-:R0:W-:Y:S04]  /*b9130*/  @P1 STG.E.U8 desc[UR10][R218.64], R16 ;  /* 0x00000010da001986 */ /* 0x0101e8000c10110a */
[----:B------:R1:W-:Y:S01]  /*b9140*/  @P0 STG.E.U8 desc[UR10][R220.64], R35 ;  /* 0x00000023dc000986 */ /* 0x0003e2000c10110a */
[----:B0-----:R-:W-:-:S03]  /*b9150*/  PRMT R16, R36, 0x7770, RZ ;  /* 0x0000777024107816 */ /* 0x001fc600000000ff */
[----:B------:R-:W4:Y:S04]  /*b9160*/  LDL.LU.64 R218, [R1+0x21a0] ;  /* 0x0021a00001da7983 */ /* 0x000f280000300a00 */
[----:B------:R0:W-:Y:S01]  /*b9170*/  @P6 STG.E.U8 desc[UR10][R222.64], R16 ;  /* 0x00000010de006986 */ /* 0x0001e2000c10110a */
[----:B------:R-:W-:-:S03]  /*b9180*/  LOP3.LUT P6, RZ, R246, 0x200, RZ, 0xc0, !PT ;  /* 0x00000200f6ff7812 */ /* 0x000fc600078cc0ff */
[----:B-1----:R-:W4:Y:S01]  /*b9190*/  LDL.LU.64 R220, [R1+0x2198] ;  /* 0x0021980001dc7983 */ /* 0x002f220000300a00 */
[----:B0-----:R-:W-:-:S03]  /*b91a0*/  PRMT R16, R36, 0x7771, RZ ;  /* 0x0000777124107816 */ /* 0x001fc600000000ff */
[----:B------:R-:W4:Y:S06]  /*b91b0*/  LDL.LU.64 R222, [R1+0x2190] ;  /* 0x0021900001de7983 */ /* 0x000f2c0000300a00 */
[----:B------:R0:W-:Y:S01]  /*b91c0*/  @P6 STG.E.U8 desc[UR10][R224.64], R16 ;  /* 0x00000010e0006986 */ /* 0x0001e2000c10110a */
[----:B------:R-:W-:-:S03]  /*b91d0*/  LOP3.LUT P6, RZ, R246, 0x100, RZ, 0xc0, !PT ;  /* 0x00000100f6ff7812 */ /* 0x000fc600078cc0ff */
[----:B0-----:R-:W4:Y:S01]  /*b91e0*/  LDL.LU.64 R224, [R1+0x2188] ;  /* 0x0021880001e07983 */ /* 0x001f220000300a00 */
[----:B------:R-:W-:-:S09]  /*b91f0*/  PRMT R16, R36, 0x7772, RZ ;  /* 0x0000777224107816 */ /* 0x000fd200000000ff */
[----:B--2---:R0:W-:Y:S04]  /*b9200*/  @P6 STG.E.U8 desc[UR10][R226.64], R16 ;  /* 0x00000010e2006986 */ /* 0x0041e8000c10110a */
[----:B0-----:R-:W2:Y:S01]  /*b9210*/  LDL.LU.64 R226, [R1+0x2180] ;  /* 0x0021800001e27983 */ /* 0x001ea20000300a00 */
[----:B------:R-:W-:Y:S02]  /*b9220*/  LOP3.LUT P6, RZ, R246, 0x80, RZ, 0xc0, !PT ;  /* 0x00000080f6ff7812 */ /* 0x000fe400078cc0ff */
[----:B------:R-:W-:Y:S02]  /*b9230*/  PRMT R36, R36, 0x7773, RZ ;  /* 0x0000777324247816 */ /* 0x000fe400000000ff */
[----:B------:R-:W-:-:S09]  /*b9240*/  PRMT R16, R37, 0x7770, RZ ;  /* 0x0000777025107816 */ /* 0x000fd200000000ff */
[----:B------:R-:W-:Y:S01]  /*b9250*/  @P6 STG.E.U8 desc[UR10][R24.64], R36 ;  /* 0x0000002418006986 */ /* 0x000fe2000c10110a */
[----:B------:R-:W-:-:S13]  /*b9260*/  LOP3.LUT P6, RZ, R246, 0x40, RZ, 0xc0, !PT ;  /* 0x00000040f6ff7812 */ /* 0x000fda00078cc0ff */
        /* <DEDUP_REMOVED lines=9> */
[----:B------:R-:W-:-:S09]  /*b9300*/  LOP3.LUT P5, RZ, R249, 0x8000000, RZ, 0xc0, !PT ;  /* 0x08000000f9ff7812 */ /* 0x000fd200078ac0ff */
[----:B------:R-:W-:Y:S01]  /*b9310*/  @P6 STG.E.U8 desc[UR10][R212.64], R37 ;  /* 0x00000025d4006986 */ /* 0x000fe2000c10110a */
[----:B------:R-:W-:Y:S02]  /*b9320*/  LOP3.LUT P6, RZ, R246, 0x4, RZ, 0xc0, !PT ;  /* 0x00000004f6ff7812 */ /* 0x000fe400078cc0ff */
[----:B0-----:R-:W-:Y:S02]  /*b9330*/  PRMT R16, R38, 0x7770, RZ ;  /* 0x0000777026107816 */ /* 0x001fe400000000ff */
[C---:B------:R-:W-:Y:S02]  /*b9340*/  LOP3.LUT P4, RZ, R249.reuse, 0x10000000, RZ, 0xc0, !PT ;  /* 0x10000000f9ff7812 */ /* 0x040fe4000788c0ff */
[C---:B------:R-:W-:Y:S02]  /*b9350*/  LOP3.LUT P3, RZ, R249.reuse, 0x20000000, RZ, 0xc0, !PT ;  /* 0x20000000f9ff7812 */ /* 0x040fe4000786c0ff */
[----:B------:R-:W-:-:S05]  /*b9360*/  LOP3.LUT P2, RZ, R249, 0x40000000, RZ, 0xc0, !PT ;  /* 0x40000000f9ff7812 */ /* 0x000fca000784c0ff */
[----:B------:R0:W-:Y:S01]  /*b9370*/  @P6 STG.E.U8 desc[UR10][R214.64], R16 ;  /* 0x00000010d6006986 */ /* 0x0001e2000c10110a */
[----:B------:R-:W-:Y:S02]  /*b9380*/  LOP3.LUT P1, RZ, R249, 0x80000000, RZ, 0xc0, !PT ;  /* 0x80000000f9ff7812 */ /* 0x000fe4000782c0ff */
[----:B0-----:R-:W-:-:S05]  /*b9390*/  PRMT R16, R38, 0x7771, RZ ;  /* 0x0000777126107816 */ /* 0x001fca00000000ff */
[----:B---3--:R0:W-:Y:S01]  /*b93a0*/  @P5 STG.E.U8 desc[UR10][R216.64], R16 ;  /* 0x00000010d8005986 */ /* 0x0081e2000c10110a */
[----:B------:R-:W-:Y:S02]  /*b93b0*/  LOP3.LUT P0, RZ, R251, 0x1, RZ, 0xc0, !PT ;  /* 0x00000001fbff7812 */ /* 0x000fe4000780c0ff */
[C---:B0-----:R-:W-:Y:S02]  /*b93c0*/  PRMT R16, R38.reuse, 0x7772, RZ ;  /* 0x0000777226107816 */ /* 0x041fe400000000ff */
[----:B------:R-:W-:-:S03]  /*b93d0*/  PRMT R38, R38, 0x7773, RZ ;  /* 0x0000777326267816 */ /* 0x000fc600000000ff */
[----:B----4-:R0:W-:Y:S04]  /*b93e0*/  @P4 STG.E.U8 desc[UR10][R218.64], R16 ;  /* 0x00000010da004986 */ /* 0x0101e8000c10110a */
[----:B------:R-:W-:Y:S01]  /*b93f0*/  @P3 STG.E.U8 desc[UR10][R220.64], R38 ;  /* 0x00000026dc003986 */ /* 0x000fe2000c10110a */
[----:B0-----:R-:W-:-:S05]  /*b9400*/  PRMT R16, R39, 0x7770, RZ ;  /* 0x0000777027107816 */ /* 0x001fca00000000ff */
[----:B------:R0:W-:Y:S02]  /*b9410*/  @P2 STG.E.U8 desc[UR10][R222.64], R16 ;  /* 0x00000010de002986 */ /* 0x0001e4000c10110a */
[----:B0-----:R-:W-:-:S05]  /*b9420*/  PRMT R16, R39, 0x7771, RZ ;  /* 0x0000777127107816 */ /* 0x001fca00000000ff */
[----:B------:R0:W-:Y:S02]  /*b9430*/  @P1 STG.E.U8 desc[UR10][R224.64], R16 ;  /* 0x00000010e0001986 */ /* 0x0001e4000c10110a */
[----:B0-----:R-:W-:-:S05]  /*b9440*/  PRMT R16, R39, 0x7772, RZ ;  /* 0x0000777227107816 */ /* 0x001fca00000000ff */
        /* <DEDUP_REMOVED lines=31> */
[----:B------:R-:W-:Y:S02]  /*b9640*/  LOP3.LUT R246, R246, 0xfffffffe, RZ, 0xc0, !PT ;  /* 0xfffffffef6f67812 */ /* 0x000fe400078ec0ff */
[----:B------:R-:W-:Y:S01]  /*b9650*/  LOP3.LUT P2, RZ, R251, 0x4, RZ, 0xc0, !PT ;  /* 0x00000004fbff7812 */ /* 0x000fe2000784c0ff */
[----:B------:R-:W2:Y:S04]  /*b9660*/  LDL.LU.64 R18, [R1+0x2128] ;  /* 0x0021280001127983 */ /* 0x000ea80000300a00 */
[----:B------:R-:W-:Y:S01]  /*b9670*/  @P6 LOP3.LUT R249, R249, 0x80000000, RZ, 0xfc, !PT ;  /* 0x80000000f9f96812 */ /* 0x000fe200078efcff */
[----:B------:R-:W2:Y:S01]  /*b9680*/  LDL.LU.64 R212, [R1+0x2120] ;  /* 0x0021200001d47983 */ /* 0x000ea20000300a00 */
[----:B------:R-:W-:-:S02]  /*b9690*/  LOP3.LUT P6, RZ, R251, 0x80, RZ, 0xc0, !PT ;  /* 0x00000080fbff7812 */ /* 0x000fc400078cc0ff */
[----:B------:R-:W-:Y:S01]  /*b96a0*/  LOP3.LUT P1, RZ, R251, 0x8, RZ, 0xc0, !PT ;  /* 0x00000008fbff7812 */ /* 0x000fe2000782c0ff */
[----:B------:R-:W2:Y:S10]  /*b96b0*/  LDL.LU.64 R214, [R1+0x2118] ;  /* 0x0021180001d67983 */ /* 0x000eb40000300a00 */
[----:B------:R-:W-:-:S02]  /*b96c0*/  @P6 LOP3.LUT R246, R246, 0x1, RZ, 0xfc, !PT ;  /* 0x00000001f6f66812 */ /* 0x000fc400078efcff */
[C---:B------:R-:W-:Y:S02]  /*b96d0*/  LOP3.LUT P6, RZ, R251.reuse, 0x40, RZ, 0xc0, !PT ;  /* 0x00000040fbff7812 */ /* 0x040fe400078cc0ff */
[----:B------:R-:W-:Y:S02]  /*b96e0*/  LOP3.LUT R246, R246, 0xfffffffd, RZ, 0xc0, !PT ;  /* 0xfffffffdf6f67812 */ /* 0x000fe400078ec0ff */
[----:B------:R-:W-:Y:S02]  /*b96f0*/  PRMT R16, R40, 0x7770, RZ ;  /* 0x0000777028107816 */ /* 0x000fe400000000ff */
[----:B------:R-:W-:-:S03]  /*b9700*/  LOP3.LUT P0, RZ, R251, 0x10, RZ, 0xc0, !PT ;  /* 0x00000010fbff7812 */ /* 0x000fc6000780c0ff */
[----:B---3--:R0:W-:Y:S04]  /*b9710*/  @P2 STG.E.U8 desc[UR10][R216.64], R16 ;  /* 0x00000010d8002986 */ /* 0x0081e8000c10110a */
[----:B------:R-:W-:Y:S02]  /*b9720*/  @P6 LOP3.LUT R246, R246, 0x2, RZ, 0xfc, !PT ;  /* 0x00000002f6f66812 */ /* 0x000fe400078efcff */
[----:B------:R-:W-:Y:S02]  /*b9730*/  LOP3.LUT P6, RZ, R251, 0x20, RZ, 0xc0, !PT ;  /* 0x00000020fbff7812 */ /* 0x000fe400078cc0ff */
[C---:B0-----:R-:W-:Y:S01]  /*b9740*/  PRMT R16, R40.reuse, 0x7771, RZ ;  /* 0x0000777128107816 */ /* 0x041fe200000000ff */
[----:B------:R-:W3:Y:S04]  /*b9750*/  LDL.LU.64 R216, [R1+0x2110] ;  /* 0x0021100001d87983 */ /* 0x000ee80000300a00 */
[----:B----4-:R0:W-:Y:S02]  /*b9760*/  @P1 STG.E.U8 desc[UR10][R218.64], R16 ;  /* 0x00000010da001986 */ /* 0x0101e4000c10110a */
[----:B0-----:R-:W-:-:S02]  /*b9770*/  PRMT R16, R40, 0x7772, RZ ;  /* 0x0000777228107816 */ /* 0x001fc400000000ff */
[----:B------:R-:W4:Y:S01]  /*b9780*/  LDL.LU.64 R218, [R1+0x2108] ;  /* 0x0021080001da7983 */ /* 0x000f220000300a00 */
[----:B------:R-:W-:-:S03]  /*b9790*/  PRMT R40, R40, 0x7773, RZ ;  /* 0x0000777328287816 */ /* 0x000fc600000000ff */
[----:B------:R0:W-:Y:S04]  /*b97a0*/  @P0 STG.E.U8 desc[UR10][R220.64], R16 ;  /* 0x00000010dc000986 */ /* 0x0001e8000c10110a */
[----:B------:R1:W-:Y:S01]  /*b97b0*/  @P6 STG.E.U8 desc[UR10][R222.64], R40 ;  /* 0x00000028de006986 */ /* 0x0003e2000c10110a */
[C---:B------:R-:W-:Y:S02]  /*b97c0*/  LOP3.LUT P6, RZ, R246.reuse, 0x2, RZ, 0xc0, !PT ;  /* 0x00000002f6ff7812 */ /* 0x040fe400078cc0ff */
[----:B0-----:R-:W-:Y:S01]  /*b97d0*/  PRMT R16, R41, 0x7770, RZ ;  /* 0x0000777029107816 */ /* 0x001fe200000000ff */
[----:B------:R-:W4:Y:S04]  /*b97e0*/  LDL.LU.64 R220, [R1+0x2100] ;  /* 0x0021000001dc7983 */ /* 0x000f280000300a00 */
[----:B-1----:R-:W4:Y:S06]  /*b97f0*/  LDL.LU.64 R222, [R1+0x20f8] ;  /* 0x0020f80001de7983 */ /* 0x002f2c0000300a00 */
[----:B------:R0:W-:Y:S01]  /*b9800*/  @P6 STG.E.U8 desc[UR10][R224.64], R16 ;  /* 0x00000010e0006986 */ /* 0x0001e2000c10110a */
[----:B------:R-:W-:-:S03]  /*b9810*/  LOP3.LUT P6, RZ, R246, 0x1, RZ, 0xc0, !PT ;  /* 0x00000001f6ff7812 */ /* 0x000fc600078cc0ff */
[----:B0-----:R-:W4:Y:S01]  /*b9820*/  LDL.LU.64 R224, [R1+0x20f0] ;  /* 0x0020f00001e07983 */ /* 0x001f220000300a00 */
[----:B------:R-:W-:-:S09]  /*b9830*/  PRMT R16, R41, 0x7771, RZ ;  /* 0x0000777129107816 */ /* 0x000fd200000000ff */
[----:B--2---:R0:W-:Y:S04]  /*b9840*/  @P6 STG.E.U8 desc[UR10][R226.64], R16 ;  /* 0x00000010e2006986 */ /* 0x0041e8000c10110a */
[----:B0-----:R-:W2:Y:S01]  /*b9850*/  LDL.LU.64 R226, [R1+0x20e8] ;  /* 0x0020e80001e27983 */ /* 0x001ea20000300a00 */
[----:B------:R-:W-:Y:S02]  /*b9860*/  LOP3.LUT P6, RZ, R249, 0x80000000, RZ, 0xc0, !PT ;  /* 0x80000000f9ff7812 */ /* 0x000fe400078cc0ff */
[C---:B------:R-:W-:Y:S02]  /*b9870*/  PRMT R16, R41.reuse, 0x7772, RZ ;  /* 0x0000777229107816 */ /* 0x040fe400000000ff */
[----:B------:R-:W-:-:S09]  /*b9880*/  PRMT R41, R41, 0x7773, RZ ;  /* 0x0000777329297816 */ /* 0x000fd200000000ff */
[----:B------:R0:W-:Y:S01]  /*b9890*/  @P6 STG.E.U8 desc[UR10][R24.64], R16 ;  /* 0x0000001018006986 */ /* 0x0001e2000c10110a */
[----:B------:R-:W-:-:S13]  /*b98a0*/  LOP3.LUT P6, RZ, R249, 0x40000000, RZ, 0xc0, !PT ;  /* 0x40000000f9ff7812 */ /* 0x000fda00078cc0ff */
        /* <DEDUP_REMOVED lines=8> */
[----:B------:R-:W-:Y:S02]  /*b9930*/  LOP3.LUT P5, RZ, R251, 0x4000, RZ, 0xc0, !PT ;  /* 0x00004000fbff7812 */ /* 0x000fe400078ac0ff */
[----:B0-----:R-:W-:-:S09]  /*b9940*/  PRMT R16, R42, 0x7772, RZ ;  /* 0x000077722a107816 */ /* 0x001fd200000000ff */
[----:B------:R0:W-:Y:S01]  /*b9950*/  @P6 STG.E.U8 desc[UR10][R212.64], R16 ;  /* 0x00000010d4006986 */ /* 0x0001e2000c10110a */
[----:B------:R-:W-:Y:S02]  /*b9960*/  LOP3.LUT P6, RZ, R249, 0x4000000, RZ, 0xc0, !PT ;  /* 0x04000000f9ff7812 */ /* 0x000fe400078cc0ff */
[C---:B------:R-:W-:Y:S02]  /*b9970*/  LOP3.LUT P4, RZ, R251.reuse, 0x8000, RZ, 0xc0, !PT ;  /* 0x00008000fbff7812 */ /* 0x040fe4000788c0ff */
[----:B------:R-:W-:Y:S02]  /*b9980*/  PRMT R42, R42, 0x7773, RZ ;  /* 0x000077732a2a7816 */ /* 0x000fe400000000ff */
[----:B------:R-:W-:Y:S02]  /*b9990*/  LOP3.LUT P3, RZ, R251, 0x10000, RZ, 0xc0, !PT ;  /* 0x00010000fbff7812 */ /* 0x000fe4000786c0ff */
[----:B0-----:R-:W-:-:S05]  /*b99a0*/  PRMT R16, R43, 0x7770, RZ ;  /* 0x000077702b107816 */ /* 0x001fca00000000ff */
[----:B------:R-:W-:Y:S04]  /*b99b0*/  @P6 STG.E.U8 desc[UR10][R214.64], R42 ;  /* 0x0000002ad6006986 */ /* 0x000fe8000c10110a */
[----:B---3--:R0:W-:Y:S01]  /*b99c0*/  @P5 STG.E.U8 desc[UR10][R216.64], R16 ;  /* 0x00000010d8005986 */ /* 0x0081e2000c10110a */
[C---:B------:R-:W-:Y:S02]  /*b99d0*/  LOP3.LUT P2, RZ, R251.reuse, 0x20000, RZ, 0xc0, !PT ;  /* 0x00020000fbff7812 */ /* 0x040fe4000784c0ff */
[----:B------:R-:W-:Y:S02]  /*b99e0*/  LOP3.LUT P1, RZ, R251, 0x40000, RZ, 0xc0, !PT ;  /* 0x00040000fbff7812 */ /* 0x000fe4000782c0ff */
[----:B0-----:R-:W-:-:S05]  /*b99f0*/  PRMT R16, R43, 0x7771, RZ ;  /* 0x000077712b107816 */ /* 0x001fca00000000ff */
[----:B----4-:R0:W-:Y:S01]  /*b9a00*/  @P4 STG.E.U8 desc[UR10][R218.64], R16 ;  /* 0x00000010da004986 */ /* 0x0101e2000c10110a */
[----:B------:R-:W-:Y:S02]  /*b9a10*/  LOP3.LUT P0, RZ, R251, 0x80000, RZ, 0xc0, !PT ;  /* 0x00080000fbff7812 */ /* 0x000fe4000780c0ff */
[C---:B0-----:R-:W-:Y:S02]  /*b9a20*/  PRMT R16, R43.reuse, 0x7772, RZ ;  /* 0x000077722b107816 */ /* 0x041fe400000000ff */
[----:B------:R-:W-:-:S03]  /*b9a30*/  PRMT R43, R43, 0x7773, RZ ;  /* 0x000077732b2b7816 */ /* 0x000fc600000000ff */
[----:B------:R0:W-:Y:S04]  /*b9a40*/  @P3 STG.E.U8 desc[UR10][R220.64], R16 ;  /* 0x00000010dc003986 */ /* 0x0001e8000c10110a */
[----:B------:R-:W-:Y:S01]  /*b9a50*/  @P2 STG.E.U8 desc[UR10][R222.64], R43 ;  /* 0x0000002bde002986 */ /* 0x000fe2000c10110a */
        /* <DEDUP_REMOVED lines=34> */
[C---:B------:R-:W-:Y:S02]  /*b9c80*/  LOP3.LUT P2, RZ, R251.reuse, 0x200000, RZ, 0xc0, !PT ;  /* 0x00200000fbff7812 */ /* 0x040fe4000784c0ff */
[----:B------:R-:W-:Y:S01]  /*b9c90*/  LOP3.LUT P1, RZ, R251, 0x400000, RZ, 0xc0, !PT ;  /* 0x00400000fbff7812 */ /* 0x000fe2000782c0ff */
[----:B------:R-:W2:Y:S04]  /*b9ca0*/  LDL.LU.64 R18, [R1+0x2090] ;  /* 0x0020900001127983 */ /* 0x000ea80000300a00 */
[----:B------:R-:W-:Y:S01]  /*b9cb0*/  @P6 LOP3.LUT R249, R249, 0x800000, RZ, 0xfc, !PT ;  /* 0x00800000f9f96812 */ /* 0x000fe200078efcff */
[----:B------:R-:W2:Y:S01]  /*b9cc0*/  LDL.LU.64 R212, [R1+0x2088] ;  /* 0x0020880001d47983 */ /* 0x000ea20000300a00 */
[----:B------:R-:W-:-:S02]  /*b9cd0*/  LOP3.LUT P6, RZ, R251, 0x4000000, RZ, 0xc0, !PT ;  /* 0x04000000fbff7812 */ /* 0x000fc400078cc0ff */
[----:B------:R-:W-:Y:S01]  /*b9ce0*/  LOP3.LUT R249, R249, 0xfeffffff, RZ, 0xc0, !PT ;  /* 0xfefffffff9f97812 */ /* 0x000fe200078ec0ff */
[----:B------:R-:W2:Y:S01]  /*b9cf0*/  LDL.LU.64 R214, [R1+0x2080] ;  /* 0x0020800001d67983 */ /* 0x000ea20000300a00 */
[----:B------:R-:W-:-:S09]  /*b9d00*/  LOP3.LUT P0, RZ, R251, 0x800000, RZ, 0xc0, !PT ;  /* 0x00800000fbff7812 */ /* 0x000fd2000780c0ff */
[----:B------:R-:W-:Y:S02]  /*b9d10*/  @P6 LOP3.LUT R249, R249, 0x1000000, RZ, 0xfc, !PT ;  /* 0x01000000f9f96812 */ /* 0x000fe400078efcff */
[----:B------:R-:W-:Y:S02]  /*b9d20*/  LOP3.LUT P6, RZ, R251, 0x2000000, RZ, 0xc0, !PT ;  /* 0x02000000fbff7812 */ /* 0x000fe400078cc0ff */
[----:B------:R-:W-:Y:S02]  /*b9d30*/  LOP3.LUT R249, R249, 0xfdffffff, RZ, 0xc0, !PT ;  /* 0xfdfffffff9f97812 */ /* 0x000fe400078ec0ff */
[----:B------:R-:W-:Y:S02]  /*b9d40*/  PRMT R44, R44, 0x7773, RZ ;  /* 0x000077732c2c7816 */ /* 0x000fe400000000ff */
[----:B------:R-:W-:-:S03]  /*b9d50*/  PRMT R16, R45, 0x7770, RZ ;  /* 0x000077702d107816 */ /* 0x000fc600000000ff */
[----:B---3--:R0:W-:Y:S04]  /*b9d60*/  @P2 STG.E.U8 desc[UR10][R216.64], R44 ;  /* 0x0000002cd8002986 */ /* 0x0081e8000c10110a */
[----:B------:R-:W-:Y:S01]  /*b9d70*/  @P6 LOP3.LUT R249, R249, 0x2000000, RZ, 0xfc, !PT ;  /* 0x02000000f9f96812 */ /* 0x000fe200078efcff */
[----:B----4-:R1:W-:Y:S01]  /*b9d80*/  @P1 STG.E.U8 desc[UR10][R218.64], R16 ;  /* 0x00000010da001986 */ /* 0x0103e2000c10110a */
[----:B------:R-:W-:-:S03]  /*b9d90*/  LOP3.LUT P6, RZ, R251, 0x1000000, RZ, 0xc0, !PT ;  /* 0x01000000fbff7812 */ /* 0x000fc600078cc0ff */
[----:B0-----:R-:W3:Y:S01]  /*b9da0*/  LDL.LU.64 R216, [R1+0x2078] ;  /* 0x0020780001d87983 */ /* 0x001ee20000300a00 */
[----:B-1----:R-:W-:-:S03]  /*b9db0*/  PRMT R16, R45, 0x7771, RZ ;  /* 0x000077712d107816 */ /* 0x002fc600000000ff */
[----:B------:R-:W4:Y:S04]  /*b9dc0*/  LDL.LU.64 R218, [R1+0x2070] ;  /* 0x0020700001da7983 */ /* 0x000f280000300a00 */
[----:B------:R0:W-:Y:S02]  /*b9dd0*/  @P0 STG.E.U8 desc[UR10][R220.64], R16 ;  /* 0x00000010dc000986 */ /* 0x0001e4000c10110a */
[----:B0-----:R-:W-:Y:S02]  /*b9de0*/  PRMT R16, R45, 0x7772, RZ ;  /* 0x000077722d107816 */ /* 0x001fe400000000ff */
[----:B------:R-:W4:Y:S04]  /*b9df0*/  LDL.LU.64 R220, [R1+0x2068] ;  /* 0x0020680001dc7983 */ /* 0x000f280000300a00 */
[----:B------:R0:W-:Y:S01]  /*b9e00*/  @P6 STG.E.U8 desc[UR10][R222.64], R16 ;  /* 0x00000010de006986 */ /* 0x0001e2000c10110a */
[----:B------:R-:W-:-:S02]  /*b9e10*/  LOP3.LUT P6, RZ, R249, 0x2000000, RZ, 0xc0, !PT ;  /* 0x02000000f9ff7812 */ /* 0x000fc400078cc0ff */
[----:B------:R-:W-:Y:S01]  /*b9e20*/  PRMT R45, R45, 0x7773, RZ ;  /* 0x000077732d2d7816 */ /* 0x000fe200000000ff */
[----:B0-----:R-:W4:Y:S10]  /*b9e30*/  LDL.LU.64 R222, [R1+0x2060] ;  /* 0x0020600001de7983 */ /* 0x001f340000300a00 */
        /* <DEDUP_REMOVED lines=29> */
[----:B---3--:R-:W-:Y:S01]  /*ba010*/  @P5 STG.E.U8 desc[UR10][R216.64], R47 ;  /* 0x0000002fd8005986 */ /* 0x008fe2000c10110a */
[----:B0-----:R-:W-:-:S05]  /*ba020*/  PRMT R16, R48, 0x7770, RZ ;  /* 0x0000777030107816 */ /* 0x001fca00000000ff */
[----:B----4-:R0:W-:Y:S01]  /*ba030*/  @P4 STG.E.U8 desc[UR10][R218.64], R16 ;  /* 0x00000010da004986 */ /* 0x0101e2000c10110a */
        /* <DEDUP_REMOVED lines=44> */
[C---:B------:R-:W-:Y:S02]  /*ba300*/  LOP3.LUT P6, RZ, R250.reuse, 0x2000, RZ, 0xc0, !PT ;  /* 0x00002000faff7812 */ /* 0x040fe400078cc0ff */
[----:B------:R-:W-:Y:S01]  /*ba310*/  LOP3.LUT R249, R249, 0xfffeffff, RZ, 0xc0, !PT ;  /* 0xfffefffff9f97812 */ /* 0x000fe200078ec0ff */
[----:B------:R-:W2:Y:S01]  /*ba320*/  LDL.LU.64 R214, [R1+0x1fe8] ;  /* 0x001fe80001d67983 */ /* 0x000ea20000300a00 */
[----:B------:R-:W-:-:S09]  /*ba330*/  LOP3.LUT P1, RZ, R250, 0x200, RZ, 0xc0, !PT ;  /* 0x00000200faff7812 */ /* 0x000fd2000782c0ff */
[----:B------:R-:W-:Y:S02]  /*ba340*/  @P6 LOP3.LUT R249, R249, 0x10000, RZ, 0xfc, !PT ;  /* 0x00010000f9f96812 */ /* 0x000fe400078efcff */
[C---:B------:R-:W-:Y:S02]  /*ba350*/  LOP3.LUT P6, RZ, R250.reuse, 0x1000, RZ, 0xc0, !PT ;  /* 0x00001000faff7812 */ /* 0x040fe400078cc0ff */
        /* <DEDUP_REMOVED lines=87> */
[----:B------:R-:W-:Y:S02]  /*ba8d0*/  LOP3.LUT P6, RZ, R245, 0x2, RZ, 0xc0, !PT ;  /* 0x00000002f5ff7812 */ /* 0x000fe400078cc0ff */
        /* <DEDUP_REMOVED lines=103> */
[C---:B------:R-:W-:Y:S01]  /*baf50*/  LOP3.LUT P2, RZ, R245.reuse, 0x4000, RZ, 0xc0, !PT ;  /* 0x00004000f5ff7812 */ /* 0x040fe2000784c0ff */
[----:B------:R-:W2:Y:S04]  /*baf60*/  LDL.LU.64 R18, [R1+0x1ec8] ;  /* 0x001ec80001127983 */ /* 0x000ea80000300a00 */
[----:B------:R-:W-:Y:S01]  /*baf70*/  @P6 LOP3.LUT R250, R250, 0x80000000, RZ, 0xfc, !PT ;  /* 0x80000000fafa6812 */ /* 0x000fe200078efcff */
[----:B------:R-:W2:Y:S01]  /*baf80*/  LDL.LU.64 R212, [R1+0x1ec0] ;  /* 0x001ec00001d47983 */ /* 0x000ea20000300a00 */
[----:B------:R-:W-:-:S02]  /*baf90*/  LOP3.LUT P6, RZ, R245, 0x80000, RZ, 0xc0, !PT ;  /* 0x00080000f5ff7812 */ /* 0x000fc400078cc0ff */
[----:B------:R-:W-:Y:S01]  /*bafa0*/  LOP3.LUT P1, RZ, R245, 0x8000, RZ, 0xc0, !PT ;  /* 0x00008000f5ff7812 */ /* 0x000fe2000782c0ff */
[----:B------:R-:W2:Y:S10]  /*bafb0*/  LDL.LU.64 R214, [R1+0x1eb8] ;  /* 0x001eb80001d67983 */ /* 0x000eb40000300a00 */
[----:B------:R-:W-:-:S02]  /*bafc0*/  @P6 LOP3.LUT R249, R249, 0x1, RZ, 0xfc, !PT ;  /* 0x00000001f9f96812 */ /* 0x000fc400078efcff */
        /* <DEDUP_REMOVED lines=42> */
[----:B------:R-:W-:Y:S02]  /*bb270*/  LOP3.LUT P4, RZ, R245, 0x8000000, RZ, 0xc0, !PT ;  /* 0x08000000f5ff7812 */ /* 0x000fe4000788c0ff */
        /* <DEDUP_REMOVED lines=573> */
[----:B------:R-:W-:Y:S02]  /*bd650*/  LOP3.LUT P6, RZ, R244, 0x20000, RZ, 0xc0, !PT ;  /* 0x00020000f4ff7812 */ /* 0x000fe400078cc0ff */
        /* <DEDUP_REMOVED lines=127> */
[----:B------:R-:W-:Y:S02]  /*bde50*/  LOP3.LUT P3, RZ, R241, 0x8000000, RZ, 0xc0, !PT ;  /* 0x08000000f1ff7812 */ /* 0x000fe4000786c0ff */
        /* <DEDUP_REMOVED lines=70> */
[----:B------:R-:W-:Y:S02]  /*be2c0*/  LOP3.LUT P6, RZ, R244, 0x2, RZ, 0xc0, !PT ;  /* 0x00000002f4ff7812 */ /* 0x000fe400078cc0ff */
        /* <DEDUP_REMOVED lines=32> */
[----:B------:R-:W-:Y:S02]  /*be4d0*/  LOP3.LUT P2, RZ, R240, 0x20, RZ, 0xc0, !PT ;  /* 0x00000020f0ff7812 */ /* 0x000fe4000784c0ff */
        /* <DEDUP_REMOVED lines=42> */
[----:B------:R-:W-:Y:S02]  /*be780*/  LOP3.LUT P2, RZ, R240, 0x80, RZ, 0xc0, !PT ;  /* 0x00000080f0ff7812 */ /* 0x000fe4000784c0ff */
[C---:B------:R-:W-:Y:S01]  /*be790*/  LOP3.LUT P1, RZ, R9.reuse, 0x400, RZ, 0xc0, !PT ;  /* 0x0000040009ff7812 */ /* 0x040fe2000782c0ff */
        /* <DEDUP_REMOVED lines=58> */
[----:B------:R-:W-:Y:S02]  /*beb40*/  LOP3.LUT P1, RZ, R240, 0x8000, RZ, 0xc0, !PT ;  /* 0x00008000f0ff7812 */ /* 0x000fe4000782c0ff */
        /* <DEDUP_REMOVED lines=90> */
[----:B------:R-:W-:Y:S02]  /*bf0f0*/  LOP3.LUT P4, RZ, R240, 0x800000, RZ, 0xc0, !PT ;  /* 0x00800000f0ff7812 */ /* 0x000fe4000788c0ff */
        /* <DEDUP_REMOVED lines=49> */
[----:B------:R-:W-:Y:S02]  /*bf410*/  LOP3.LUT P2, RZ, R9, 0x20000000, RZ, 0xc0, !PT ;  /* 0x2000000009ff7812 */ /* 0x000fe4000784c0ff */
        /* <DEDUP_REMOVED lines=268> */
[----:B0-----:R-:W2:Y:S01]  /*c04e0*/  LDL.LU.64 R226, [R1+0x16c8] ;  /* 0x0016c80001e27983 */ /* 0x001ea20000300a00 */
[----:B------:R-:W-:Y:S02]  /*c04f0*/  LOP3.LUT P6, RZ, R10, 0x80000000, RZ, 0xc0, !PT ;  /* 0x800000000aff7812 */ /* 0x000fe400078cc0ff */
[----:B------:R-:W-:Y:S01]  /*c0500*/  LOP3.LUT R9, R9, 0xfffffbff, RZ, 0xc0, !PT ;  /* 0xfffffbff09097812 */ /* 0x000fe200078ec0ff */
[----:B------:R-:W3:Y:S04]  /*c0510*/  LDL.LU.64 R216, [R1+0x16c0] ;  /* 0x0016c00001d87983 */ /* 0x000ee80000300a00 */
[----:B------:R-:W4:Y:S04]  /*c0520*/  LDL.LU.64 R218, [R1+0x16b8] ;  /* 0x0016b80001da7983 */ /* 0x000f280000300a00 */
[----:B------:R-:W4:Y:S02]  /*c0530*/  LDL.LU.64 R220, [R1+0x16b0] ;  /* 0x0016b00001dc7983 */ /* 0x000f240000300a00 */
[----:B------:R-:W-:-:S02]  /*c0540*/  @P6 LOP3.LUT R9, R9, 0x400, RZ, 0xfc, !PT ;  /* 0x0000040009096812 */ /* 0x000fc400078efcff */
[C---:B------:R-:W-:Y:S01]  /*c0550*/  LOP3.LUT P6, RZ, R10.reuse, 0x40000000, RZ, 0xc0, !PT ;  /* 0x400000000aff7812 */ /* 0x040fe200078cc0ff */
[----:B------:R-:W4:Y:S01]  /*c0560*/  LDL.LU.64 R222, [R1+0x16a8] ;  /* 0x0016a80001de7983 */ /* 0x000f220000300a00 */
[----:B------:R-:W-:Y:S02]  /*c0570*/  LOP3.LUT R9, R9, 0xfffff7ff, RZ, 0xc0, !PT ;  /* 0xfffff7ff09097812 */ /* 0x000fe400078ec0ff */
[----:B------:R-:W-:Y:S01]  /*c0580*/  LOP3.LUT P3, RZ, R10, 0x2000000, RZ, 0xc0, !PT ;  /* 0x020000000aff7812 */ /* 0x000fe2000786c0ff */
[----:B------:R-:W4:Y:S08]  /*c0590*/  LDL.LU.64 R224, [R1+0x16a0] ;  /* 0x0016a00001e07983 */ /* 0x000f300000300a00 */
[----:B------:R-:W-:-:S02]  /*c05a0*/  @P6 LOP3.LUT R9, R9, 0x800, RZ, 0xfc, !PT ;  /* 0x0000080009096812 */ /* 0x000fc400078efcff */
        /* <DEDUP_REMOVED lines=20> */
[----:B------:R-:W-:-:S05]  /*c06f0*/  PRMT R10, R125, 0x7771, RZ ;  /* 0x000077717d0a7816 */ /* 0x000fca00000000ff */
[----:B--2---:R0:W-:Y:S04]  /*c0700*/  @P3 STG.E.U8 desc[UR10][R226.64], R10 ;  /* 0x0000000ae2003986 */ /* 0x0041e8000c10110a */
[----:B0-----:R-:W2:Y:S04]  /*c0710*/  LDL.LU.64 R226, [R1+0x1698] ;  /* 0x0016980001e27983 */ /* 0x001ea80000300a00 */
[----:B------:R-:W2:Y:S04]  /*c0720*/  LDL.LU.64 R24, [R1+0x1690] ;  /* 0x0016900001187983 */ /* 0x000ea80000300a00 */
[----:B------:R-:W2:Y:S04]  /*c0730*/  LDL.LU.64 R22, [R1+0x1688] ;  /* 0x0016880001167983 */ /* 0x000ea80000300a00 */
[----:B------:R-:W2:Y:S01]  /*c0740*/  LDL.LU.64 R20, [R1+0x1680] ;  /* 0x0016800001147983 */ /* 0x000ea20000300a00 */
[----:B------:R-:W-:-:S03]  /*c0750*/  LOP3.LUT P2, RZ, R3, 0x400000, RZ, 0xc0, !PT ;  /* 0x0040000003ff7812 */ /* 0x000fc6000784c0ff */
[----:B------:R-:W2:Y:S01]  /*c0760*/  LDL.LU.64 R18, [R1+0x1678] ;  /* 0x0016780001127983 */ /* 0x000ea20000300a00 */
[----:B------:R-:W-:Y:S02]  /*c0770*/  LOP3.LUT P1, RZ, R3, 0x800000, RZ, 0xc0, !PT ;  /* 0x0080000003ff7812 */ /* 0x000fe4000782c0ff */
[C---:B------:R-:W-:Y:S01]  /*c0780*/  PRMT R10, R125.reuse, 0x7772, RZ ;  /* 0x000077727d0a7816 */ /* 0x040fe200000000ff */
[----:B------:R-:W2:Y:S01]  /*c0790*/  LDL.LU.64 R212, [R1+0x1670] ;  /* 0x0016700001d47983 */ /* 0x000ea20000300a00 */
[----:B------:R-:W-:-:S03]  /*c07a0*/  PRMT R125, R125, 0x7773, RZ ;  /* 0x000077737d7d7816 */ /* 0x000fc600000000ff */
[----:B------:R-:W2:Y:S04]  /*c07b0*/  LDL.LU.64 R214, [R1+0x1668] ;  /* 0x0016680001d67983 */ /* 0x000ea80000300a00 */
[----:B---3--:R0:W-:Y:S04]  /*c07c0*/  @P2 STG.E.U8 desc[UR10][R216.64], R10 ;  /* 0x0000000ad8002986 */ /* 0x0081e8000c10110a */
        /* <DEDUP_REMOVED lines=14> */
[----:B0-----:R-:W4:Y:S01]  /*c08b0*/  LDL.LU.64 R224, [R1+0x1640] ;  /* 0x0016400001e07983 */ /* 0x001f220000300a00 */
[----:B------:R-:W-:-:S09]  /*c08c0*/  PRMT R10, R127, 0x7770, RZ ;  /* 0x000077707f0a7816 */ /* 0x000fd200000000ff */
[----:B--2---:R0:W-:Y:S04]  /*c08d0*/  @P6 STG.E.U8 desc[UR10][R226.64], R126 ;  /* 0x0000007ee2006986 */ /* 0x0041e8000c10110a */
[----:B0-----:R-:W2:Y:S01]  /*c08e0*/  LDL.LU.64 R226, [R1+0x1638] ;  /* 0x0016380001e27983 */ /* 0x001ea20000300a00 */
        /* <DEDUP_REMOVED lines=194> */
[----:B------:R-:W-:-:S02]  /*c1510*/  LOP3.LUT P6, RZ, R9, 0x1, RZ, 0xc0, !PT ;  /* 0x0000000109ff7812 */ /* 0x000fc400078cc0ff */
[----:B------:R-:W-:Y:S01]  /*c1520*/  PRMT R9, R136, 0x7771, RZ ;  /* 0x0000777188097816 */ /* 0x000fe200000000ff */
[----:B0-----:R-:W4:Y:S10]  /*c1530*/  LDL.LU.64 R224, [R1+0x1458] ;  /* 0x0014580001e07983 */ /* 0x001f340000300a00 */
[----:B--2---:R0:W-:Y:S04]  /*c1540*/  @P6 STG.E.U8 desc[UR10][R226.64], R9 ;  /* 0x00000009e2006986 */ /* 0x0041e8000c10110a */
[----:B0-----:R-:W2:Y:S01]  /*c1550*/  LDL.LU.64 R226, [R1+0x1428] ;  /* 0x0014280001e27983 */ /* 0x001ea20000300a00 */
[----:B------:R-:W-:-:S02]  /*c1560*/  LOP3.LUT P6, RZ, R3, 0x80000000, RZ, 0xc0, !PT ;  /* 0x8000000003ff7812 */ /* 0x000fc400078cc0ff */
        /* <DEDUP_REMOVED lines=142> */
[----:B------:R-:W-:Y:S01]  /*c1e50*/  LOP3.LUT P6, RZ, R12, 0x10, RZ, 0xc0, !PT ;  /* 0x000000100cff7812 */ /* 0x000fe200078cc0ff */
        /* <DEDUP_REMOVED lines=17> */
[C---:B------:R-:W-:Y:S02]  /*c1f70*/  LOP3.LUT P6, RZ, R4.reuse, 0x80000000, RZ, 0xc0, !PT ;  /* 0x8000000004ff7812 */ /* 0x040fe400078cc0ff */
[----:B------:R-:W-:Y:S02]  /*c1f80*/  LOP3.LUT R3, R3, 0xfffeffff, RZ, 0xc0, !PT ;  /* 0xfffeffff03037812 */ /* 0x000fe400078ec0ff */
[C---:B------:R-:W-:Y:S02]  /*c1f90*/  LOP3.LUT P2, RZ, R4.reuse, 0x10000000, RZ, 0xc0, !PT ;  /* 0x1000000004ff7812 */ /* 0x040fe4000784c0ff */
[----:B------:R-:W-:-:S07]  /*c1fa0*/  LOP3.LUT P1, RZ, R4, 0x20000000, RZ, 0xc0, !PT ;  /* 0x2000000004ff7812 */ /* 0x000fce000782c0ff */
[----:B------:R-:W-:Y:S02]  /*c1fb0*/  @P6 LOP3.LUT R3, R3, 0x10000, RZ, 0xfc, !PT ;  /* 0x0001000003036812 */ /* 0x000fe400078efcff */
[----:B------:R-:W-:Y:S02]  /*c1fc0*/  LOP3.LUT P6, RZ, R4, 0x40000000, RZ, 0xc0, !PT ;  /* 0x4000000004ff7812 */ /* 0x000fe400078cc0ff */
[----:B------:R-:W-:-:S05]  /*c1fd0*/  PRMT R4, R144, 0x7771, RZ ;  /* 0x0000777190047816 */ /* 0x000fca00000000ff */
[----:B--2---:R0:W-:Y:S04]  /*c1fe0*/  @P3 STG.E.U8 desc[UR10][R226.64], R4 ;  /* 0x00000004e2003986 */ /* 0x0041e8000c10110a */
[----:B0-----:R-:W2:Y:S04]  /*c1ff0*/  LDL.LU.64 R226, [R1+0x970] ;  /* 0x0009700001e27983 */ /* 0x001ea80000300a00 */
[----:B------:R-:W2:Y:S04]  /*c2000*/  LDL.LU.64 R24, [R1+0x998] ;  /* 0x0009980001187983 */ /* 0x000ea80000300a00 */
[----:B------:R-:W2:Y:S04]  /*c2010*/  LDL.LU.64 R22, [R1+0x990] ;  /* 0x0009900001167983 */ /* 0x000ea80000300a00 */
[----:B------:R-:W2:Y:S04]  /*c2020*/  LDL.LU.64 R20, [R1+0x9b8] ;  /* 0x0009b80001147983 */ /* 0x000ea80000300a00 */
[----:B------:R-:W2:Y:S01]  /*c2030*/  LDL.LU.64 R18, [R1+0x9b0] ;  /* 0x0009b00001127983 */ /* 0x000ea20000300a00 */
[----:B------:R-:W-:-:S02]  /*c2040*/  LOP3.LUT P0, RZ, R12, 0x1, RZ, 0xc0, !PT ;  /* 0x000000010cff7812 */ /* 0x000fc4000780c0ff */
[----:B------:R-:W-:Y:S01]  /*c2050*/  LOP3.LUT R3, R3, 0xfffdffff, RZ, 0xc0, !PT ;  /* 0xfffdffff03037812 */ /* 0x000fe200078ec0ff */
[----:B------:R-:W2:Y:S01]  /*c2060*/  LDL.LU.64 R212, [R1+0x9d8] ;  /* 0x0009d80001d47983 */ /* 0x000ea20000300a00 */
[----:B------:R-:W-:Y:S02]  /*c2070*/  PRMT R4, R144, 0x7772, RZ ;  /* 0x0000777290047816 */ /* 0x000fe400000000ff */
[----:B------:R-:W-:Y:S01]  /*c2080*/  @P6 LOP3.LUT R3, R3, 0x20000, RZ, 0xfc, !PT ;  /* 0x0002000003036812 */ /* 0x000fe200078efcff */
[----:B------:R-:W2:Y:S01]  /*c2090*/  LDL.LU.64 R214, [R1+0x9d0] ;  /* 0x0009d00001d67983 */ /* 0x000ea20000300a00 */
[----:B------:R-:W-:Y:S02]  /*c20a0*/  LOP3.LUT P6, RZ, R12, 0x2, RZ, 0xc0, !PT ;  /* 0x000000020cff7812 */ /* 0x000fe400078cc0ff */
[----:B------:R-:W-:Y:S01]  /*c20b0*/  PRMT R144, R144, 0x7773, RZ ;  /* 0x0000777390907816 */ /* 0x000fe200000000ff */
        /* <DEDUP_REMOVED lines=358> */
[----:B------:R-:W4:Y:S04]  /*c3720*/  LDL.LU.64 R222, [R1+0xc60] ;  /* 0x000c600001de7983 */ /* 0x000f280000300a00 */
[----:B------:R-:W4:Y:S01]  /*c3730*/  LDL.LU.64 R224, [R1+0xc78] ;  /* 0x000c780001e07983 */ /* 0x000f220000300a00 */
[----:B------:R-:W-:-:S02]  /*c3740*/  LOP3.LUT P3, RZ, R13, 0x20, RZ, 0xc0, !PT ;  /* 0x000000200dff7812 */ /* 0x000fc4000786c0ff */
        /* <DEDUP_REMOVED lines=20> */
[----:B------:R-:W2:Y:S04]  /*c3890*/  LDL.LU.64 R24, [R1+0xc88] ;  /* 0x000c880001187983 */ /* 0x000ea80000300a00 */
[----:B------:R-:W2:Y:S04]  /*c38a0*/  LDL.LU.64 R22, [R1+0xc80] ;  /* 0x000c800001167983 */ /* 0x000ea80000300a00 */
[----:B------:R-:W2:Y:S01]  /*c38b0*/  LDL.LU.64 R20, [R1+0xc98] ;  /* 0x000c980001147983 */ /* 0x000ea20000300a00 */
[----:B------:R-:W-:-:S02]  /*c38c0*/  @P6 LOP3.LUT R239, R239, 0x8000, RZ, 0xfc, !PT ;  /* 0x00008000efef6812 */ /* 0x000fc400078efcff */
[C---:B------:R-:W-:Y:S01]  /*c38d0*/  LOP3.LUT P6, RZ, R8.reuse, 0x20, RZ, 0xc0, !PT ;  /* 0x0000002008ff7812 */ /* 0x040fe200078cc0ff */
[----:B------:R-:W2:Y:S01]  /*c38e0*/  LDL.LU.64 R18, [R1+0xc90] ;  /* 0x000c900001127983 */ /* 0x000ea20000300a00 */
[----:B------:R-:W-:Y:S02]  /*c38f0*/  LOP3.LUT R239, R239, 0xfffeffff, RZ, 0xc0, !PT ;  /* 0xfffeffffefef7812 */ /* 0x000fe400078ec0ff */
[C---:B------:R-:W-:Y:S01]  /*c3900*/  LOP3.LUT P0, RZ, R8.reuse, 0x4, RZ, 0xc0, !PT ;  /* 0x0000000408ff7812 */ /* 0x040fe2000780c0ff */
[----:B------:R-:W2:Y:S01]  /*c3910*/  LDL.LU.64 R212, [R1+0xca8] ;  /* 0x000ca80001d47983 */ /* 0x000ea20000300a00 */
[----:B------:R-:W-:Y:S02]  /*c3920*/  LOP3.LUT P1, RZ, R8, 0x8, RZ, 0xc0, !PT ;  /* 0x0000000808ff7812 */ /* 0x000fe4000782c0ff */
[----:B------:R-:W-:Y:S01]  /*c3930*/  LOP3.LUT P2, RZ, R13, 0x40, RZ, 0xc0, !PT ;  /* 0x000000400dff7812 */ /* 0x000fe2000784c0ff */
[----:B------:R-:W2:Y:S04]  /*c3940*/  LDL.LU.64 R214, [R1+0xca0] ;  /* 0x000ca00001d67983 */ /* 0x000ea80000300a00 */
[----:B------:R-:W-:-:S02]  /*c3950*/  @P6 LOP3.LUT R239, R239, 0x10000, RZ, 0xfc, !PT ;  /* 0x00010000efef6812 */ /* 0x000fc400078efcff */
[----:B------:R-:W-:Y:S02]  /*c3960*/  LOP3.LUT P6, RZ, R8, 0x10, RZ, 0xc0, !PT ;  /* 0x0000001008ff7812 */ /* 0x000fe400078cc0ff */
[----:B------:R-:W-:Y:S02]  /*c3970*/  LOP3.LUT R239, R239, 0xfffdffff, RZ, 0xc0, !PT ;  /* 0xfffdffffefef7812 */ /* 0x000fe400078ec0ff */
[C---:B------:R-:W-:Y:S02]  /*c3980*/  PRMT R3, R163.reuse, 0x7772, RZ ;  /* 0x00007772a3037816 */ /* 0x040fe400000000ff */
[----:B------:R-:W-:-:S03]  /*c3990*/  PRMT R163, R163, 0x7773, RZ ;  /* 0x00007773a3a37816 */ /* 0x000fc600000000ff */
[----:B---3--:R0:W-:Y:S04]  /*c39a0*/  @P0 STG.E.U8 desc[UR10][R216.64], R3 ;  /* 0x00000003d8000986 */ /* 0x0081e8000c10110a */
        /* <DEDUP_REMOVED lines=13> */
[----:B------:R0:W-:Y:S04]  /*c3a80*/  @P6 STG.E.U8 desc[UR10][R224.64], R3 ;  /* 0x00000003e0006986 */ /* 0x0001e8000c10110a */
[----:B0-----:R-:W4:Y:S01]  /*c3a90*/  LDL.LU.64 R224, [R1+0xcd8] ;  /* 0x000cd80001e07983 */ /* 0x001f220000300a00 */
[----:B------:R-:W-:-:S02]  /*c3aa0*/  LOP3.LUT P6, RZ, R239, 0x10000, RZ, 0xc0, !PT ;  /* 0x00010000efff7812 */ /* 0x000fc400078cc0ff */
[----:B------:R-:W-:Y:S02]  /*c3ab0*/  PRMT R164, R164, 0x7773, RZ ;  /* 0x00007773a4a47816 */ /* 0x000fe400000000ff */
        /* <DEDUP_REMOVED lines=27> */
[----:B------:R-:W-:-:S03]  /*c3c70*/  LOP3.LUT P1, RZ, R8, 0x400, RZ, 0xc0, !PT ;  /* 0x0000040008ff7812 */ /* 0x000fc6000782c0ff */
[----:B----4-:R-:W-:Y:S01]  /*c3c80*/  @P4 STG.E.U8 desc[UR10][R218.64], R166 ;  /* 0x000000a6da004986 */ /* 0x010fe2000c10110a */
[----:B0-----:R-:W-:-:S03]  /*c3c90*/  PRMT R3, R167, 0x7770, RZ ;  /* 0x00007770a7037816 */ /* 0x001fc600000000ff */
[----:B------:R-:W3:Y:S04]  /*c3ca0*/  LDL.LU.64 R216, [R1+0xce8] ;  /* 0x000ce80001d87983 */ /* 0x000ee80000300a00 */
[----:B------:R0:W-:Y:S02]  /*c3cb0*/  @P3 STG.E.U8 desc[UR10][R220.64], R3 ;  /* 0x00000003dc003986 */ /* 0x0001e4000c10110a */
[----:B0-----:R-:W-:-:S05]  /*c3cc0*/  PRMT R3, R167, 0x7771, RZ ;  /* 0x00007771a7037816 */ /* 0x001fca00000000ff */
[----:B------:R0:W-:Y:S02]  /*c3cd0*/  @P0 STG.E.U8 desc[UR10][R222.64], R3 ;  /* 0x00000003de000986 */ /* 0x0001e4000c10110a */
[----:B0-----:R-:W-:-:S05]  /*c3ce0*/  PRMT R3, R167, 0x7772, RZ ;  /* 0x00007772a7037816 */ /* 0x001fca00000000ff */
[----:B------:R0:W-:Y:S04]  /*c3cf0*/  @P1 STG.E.U8 desc[UR10][R224.64], R3 ;  /* 0x00000003e0001986 */ /* 0x0001e8000c10110a */
[----:B0-----:R-:W4:Y:S04]  /*c3d00*/  LDL.LU.64 R224, [R1+0xce0] ;  /* 0x000ce00001e07983 */ /* 0x001f280000300a00 */
[----:B------:R-:W4:Y:S04]  /*c3d10*/  LDL.LU.64 R212, [R1+0xcf8] ;  /* 0x000cf80001d47983 */ /* 0x000f280000300a00 */
[----:B------:R-:W4:Y:S01]  /*c3d20*/  LDL.LU.64 R222, [R1+0xcf0] ;  /* 0x000cf00001de7983 */ /* 0x000f220000300a00 */
[----:B------:R-:W-:-:S03]  /*c3d30*/  LOP3.LUT P2, RZ, R8, 0x800, RZ, 0xc0, !PT ;  /* 0x0000080008ff7812 */ /* 0x000fc6000784c0ff */
[----:B------:R-:W4:Y:S01]  /*c3d40*/  LDL.LU.64 R218, [R1+0xd08] ;  /* 0x000d080001da7983 */ /* 0x000f220000300a00 */
[----:B------:R-:W-:-:S09]  /*c3d50*/  PRMT R167, R167, 0x7773, RZ ;  /* 0x00007773a7a77816 */ /* 0x000fd200000000ff */
[----:B--2---:R0:W-:Y:S04]  /*c3d60*/  @P2 STG.E.U8 desc[UR10][R226.64], R167 ;  /* 0x000000a7e2002986 */ /* 0x0041e8000c10110a */
[----:B0-----:R-:W2:Y:S01]  /*c3d70*/  LDL.LU.64 R226, [R1+0xd00] ;  /* 0x000d000001e27983 */ /* 0x001ea20000300a00 */
[----:B------:R-:W-:Y:S02]  /*c3d80*/  LOP3.LUT P2, RZ, R13, 0x400000, RZ, 0xc0, !PT ;  /* 0x004000000dff7812 */ /* 0x000fe4000784c0ff */
[----:B------:R-:W-:Y:S01]  /*c3d90*/  LOP3.LUT R239, R239, 0xfffffff7, RZ, 0xc0, !PT ;  /* 0xfffffff7efef7812 */ /* 0x000fe200078ec0ff */
[----:B------:R-:W2:Y:S01]  /*c3da0*/  LDL.LU.64 R220, [R1+0xd18] ;  /* 0x000d180001dc7983 */ /* 0x000ea20000300a00 */
[----:B------:R-:W-:-:S03]  /*c3db0*/  LOP3.LUT P0, RZ, R13, 0x4000, RZ, 0xc0, !PT ;  /* 0x000040000dff7812 */ /* 0x000fc6000780c0ff */
[----:B------:R-:W2:Y:S06]  /*c3dc0*/  LDL.LU.64 R214, [R1+0xd10] ;  /* 0x000d100001d67983 */ /* 0x000eac0000300a00 */
[----:B------:R-:W-:Y:S02]  /*c3dd0*/  @P2 LOP3.LUT R239, R239, 0x8, RZ, 0xfc, !PT ;  /* 0x00000008efef2812 */ /* 0x000fe400078efcff */
[----:B------:R-:W-:Y:S02]  /*c3de0*/  LOP3.LUT P2, RZ, R13, 0x200000, RZ, 0xc0, !PT ;  /* 0x002000000dff7812 */ /* 0x000fe4000784c0ff */
[----:B------:R-:W-:-:S02]  /*c3df0*/  LOP3.LUT R239, R239, 0xffffffef, RZ, 0xc0, !PT ;  /* 0xffffffefefef7812 */ /* 0x000fc400078ec0ff */
[----:B------:R-:W-:-:S09]  /*c3e00*/  PRMT R3, R168, 0x7770, RZ ;  /* 0x00007770a8037816 */ /* 0x000fd200000000ff */
[----:B------:R-:W-:Y:S02]  /*c3e10*/  @P2 LOP3.LUT R239, R239, 0x10, RZ, 0xfc, !PT ;  /* 0x00000010efef2812 */ /* 0x000fe400078efcff */
[----:B------:R-:W-:Y:S02]  /*c3e20*/  LOP3.LUT P2, RZ, R13, 0x100000, RZ, 0xc0, !PT ;  /* 0x001000000dff7812 */ /* 0x000fe4000784c0ff */
[----:B------:R-:W-:Y:S02]  /*c3e30*/  LOP3.LUT R239, R239, 0xffffffdf, RZ, 0xc0, !PT ;  /* 0xffffffdfefef7812 */ /* 0x000fe400078ec0ff */
[----:B------:R-:W-:-:S09]  /*c3e40*/  LOP3.LUT P1, RZ, R13, 0x8000, RZ, 0xc0, !PT ;  /* 0x000080000dff7812 */ /* 0x000fd2000782c0ff */
        /* <DEDUP_REMOVED lines=9> */
[----:B------:R-:W-:Y:S01]  /*c3ee0*/  LOP3.LUT P2, RZ, R8, 0x10000, RZ, 0xc0, !PT ;  /* 0x0001000008ff7812 */ /* 0x000fe2000784c0ff */
[----:B---3--:R0:W-:Y:S04]  /*c3ef0*/  @P0 STG.E.U8 desc[UR10][R216.64], R3 ;  /* 0x00000003d8000986 */ /* 0x0081e8000c10110a */
[----:B0-----:R-:W3:Y:S01]  /*c3f00*/  LDL.LU.64 R216, [R1+0xd28] ;  /* 0x000d280001d87983 */ /* 0x001ee20000300a00 */
[----:B------:R-:W-:Y:S02]  /*c3f10*/  PRMT R3, R168, 0x7771, RZ ;  /* 0x00007771a8037816 */ /* 0x000fe400000000ff */
[----:B------:R-:W-:-:S02]  /*c3f20*/  LOP3.LUT R239, R239, 0xfffffeff, RZ, 0xc0, !PT ;  /* 0xfffffeffefef7812 */ /* 0x000fc400078ec0ff */
[----:B------:R-:W-:-:S03]  /*c3f30*/  LOP3.LUT P4, RZ, R13, 0x10000, RZ, 0xc0, !PT ;  /* 0x000100000dff7812 */ /* 0x000fc6000788c0ff */
[----:B------:R-:W-:Y:S02]  /*c3f40*/  @P2 LOP3.LUT R239, R239, 0x100, RZ, 0xfc, !PT ;  /* 0x00000100efef2812 */ /* 0x000fe400078efcff */
[----:B------:R-:W-:Y:S01]  /*c3f50*/  LOP3.LUT P2, RZ, R8, 0x4000, RZ, 0xc0, !PT ;  /* 0x0000400008ff7812 */ /* 0x000fe2000784c0ff */
[----:B----4-:R0:W-:Y:S04]  /*c3f60*/  @P1 STG.E.U8 desc[UR10][R224.64], R3 ;  /* 0x00000003e0001986 */ /* 0x0101e8000c10110a */
[----:B0-----:R-:W4:Y:S04]  /*c3f70*/  LDL.LU.64 R224, [R1+0xd20] ;  /* 0x000d200001e07983 */ /* 0x001f280000300a00 */
[----:B------:R-:W4:Y:S01]  /*c3f80*/  LDL.LU.64 R18, [R1+0xd40] ;  /* 0x000d400001127983 */ /* 0x000f220000300a00 */
[----:B------:R-:W-:-:S02]  /*c3f90*/  PRMT R3, R168, 0x7772, RZ ;  /* 0x00007772a8037816 */ /* 0x000fc400000000ff */
[----:B------:R-:W-:-:S03]  /*c3fa0*/  PRMT R168, R168, 0x7773, RZ ;  /* 0x00007773a8a87816 */ /* 0x000fc600000000ff */
[----:B------:R-:W-:Y:S04]  /*c3fb0*/  @P3 STG.E.U8 desc[UR10][R212.64], R3 ;  /* 0x00000003d4003986 */ /* 0x000fe8000c10110a */
[----:B------:R0:W-:Y:S01]  /*c3fc0*/  @P5 STG.E.U8 desc[UR10][R222.64], R168 ;  /* 0x000000a8de005986 */ /* 0x0001e2000c10110a */
[----:B------:R-:W-:-:S03]  /*c3fd0*/  LOP3.LUT R239, R239, 0xfffffdff, RZ, 0xc0, !PT ;  /* 0xfffffdffefef7812 */ /* 0x000fc600078ec0ff */
[----:B0-----:R-:W4:Y:S01]  /*c3fe0*/  LDL.LU.64 R222, [R1+0xd38] ;  /* 0x000d380001de7983 */ /* 0x001f220000300a00 */
[----:B------:R-:W-:Y:S02]  /*c3ff0*/  PRMT R3, R169, 0x7770, RZ ;  /* 0x00007770a9037816 */ /* 0x000fe400000000ff */
[----:B------:R-:W-:Y:S02]  /*c4000*/  @P2 LOP3.LUT R239, R239, 0x200, RZ, 0xfc, !PT ;  /* 0x00000200efef2812 */ /* 0x000fe400078efcff */
[----:B------:R-:W-:Y:S01]  /*c4010*/  LOP3.LUT P2, RZ, R13, 0x20000, RZ, 0xc0, !PT ;  /* 0x000200000dff7812 */ /* 0x000fe2000784c0ff */
[----:B------:R0:W-:Y:S04]  /*c4020*/  @P4 STG.E.U8 desc[UR10][R218.64], R3 ;  /* 0x00000003da004986 */ /* 0x0001e8000c10110a */
[----:B0-----:R-:W4:Y:S01]  /*c4030*/  LDL.LU.64 R218, [R1+0xd50] ;  /* 0x000d500001da7983 */ /* 0x001f220000300a00 */
[----:B------:R-:W-:-:S03]  /*c4040*/  PRMT R3, R169, 0x7771, RZ ;  /* 0x00007771a9037816 */ /* 0x000fc600000000ff */
[----:B------:R-:W4:Y:S04]  /*c4050*/  LDL.LU.64 R212, [R1+0xd48] ;  /* 0x000d480001d47983 */ /* 0x000f280000300a00 */
[----:B--2---:R0:W-:Y:S04]  /*c4060*/  @P2 STG.E.U8 desc[UR10][R226.64], R3 ;  /* 0x00000003e2002986 */ /* 0x0041e8000c10110a */
[----:B0-----:R-:W2:Y:S01]  /*c4070*/  LDL.LU.64 R226, [R1+0xd60] ;  /* 0x000d600001e27983 */ /* 0x001ea20000300a00 */
[----:B------:R-:W-:Y:S02]  /*c4080*/  LOP3.LUT P2, RZ, R239, 0x200, RZ, 0xc0, !PT ;  /* 0x00000200efff7812 */ /* 0x000fe4000784c0ff */
[----:B------:R-:W-:-:S02]  /*c4090*/  PRMT R3, R169, 0x7772, RZ ;  /* 0x00007772a9037816 */ /* 0x000fc400000000ff */
[----:B------:R-:W-:-:S09]  /*c40a0*/  PRMT R169, R169, 0x7773, RZ ;  /* 0x00007773a9a97816 */ /* 0x000fd200000000ff */
[----:B------:R0:W-:Y:S01]  /*c40b0*/  @P2 STG.E.U8 desc[UR10][R220.64], R3 ;  /* 0x00000003dc002986 */ /* 0x0001e2000c10110a */
[C---:B------:R-:W-:Y:S02]  /*c40c0*/  LOP3.LUT P2, RZ, R239.reuse, 0x100, RZ, 0xc0, !PT ;  /* 0x00000100efff7812 */ /* 0x040fe4000784c0ff */
[----:B0-----:R-:W-:Y:S01]  /*c40d0*/  PRMT R3, R170, 0x7770, RZ ;  /* 0x00007770aa037816 */ /* 0x001fe200000000ff */
[----:B------:R-:W2:Y:S10]  /*c40e0*/  LDL.LU.64 R220, [R1+0xd58] ;  /* 0x000d580001dc7983 */ /* 0x000eb40000300a00 */
[----:B------:R0:W-:Y:S01]  /*c40f0*/  @P2 STG.E.U8 desc[UR10][R214.64], R169 ;  /* 0x000000a9d6002986 */ /* 0x0001e2000c10110a */
[----:B------:R-:W-:-:S03]  /*c4100*/  LOP3.LUT P2, RZ, R239, 0x80, RZ, 0xc0, !PT ;  /* 0x00000080efff7812 */ /* 0x000fc6000784c0ff */
[----:B0-----:R-:W2:Y:S01]  /*c4110*/  LDL.LU.64 R214, [R1+0xd70] ;  /* 0x000d700001d67983 */ /* 0x001ea20000300a00 */
[C---:B------:R-:W-:Y:S02]  /*c4120*/  LOP3.LUT P0, RZ, R13.reuse, 0x800000, RZ, 0xc0, !PT ;  /* 0x008000000dff7812 */ /* 0x040fe4000780c0ff */
[----:B------:R-:W-:-:S07]  /*c4130*/  LOP3.LUT P1, RZ, R13, 0x1000000, RZ, 0xc0, !PT ;  /* 0x010000000dff7812 */ /* 0x000fce000782c0ff */
[----:B---3--:R0:W-:Y:S01]  /*c4140*/  @P2 STG.E.U8 desc[UR10][R216.64], R3 ;  /* 0x00000003d8002986 */ /* 0x0081e2000c10110a */
[C---:B------:R-:W-:Y:S02]  /*c4150*/  LOP3.LUT P2, RZ, R239.reuse, 0x40, RZ, 0xc0, !PT ;  /* 0x00000040efff7812 */ /* 0x040fe4000784c0ff */
[----:B0-----:R-:W-:Y:S01]  /*c4160*/  PRMT R3, R170, 0x7771, RZ ;  /* 0x00007771aa037816 */ /* 0x001fe200000000ff */
[----:B------:R-:W3:Y:S10]  /*c4170*/  LDL.LU.64 R216, [R1+0xd68] ;  /* 0x000d680001d87983 */ /* 0x000ef40000300a00 */
[----:B----4-:R0:W-:Y:S01]  /*c4180*/  @P2 STG.E.U8 desc[UR10][R224.64], R3 ;  /* 0x00000003e0002986 */ /* 0x0101e2000c10110a */
[----:B------:R-:W-:-:S02]  /*c4190*/  LOP3.LUT P2, RZ, R239, 0x20, RZ, 0xc0, !PT ;  /* 0x00000020efff7812 */ /* 0x000fc4000784c0ff */
[----:B0-----:R-:W-:Y:S01]  /*c41a0*/  PRMT R3, R170, 0x7772, RZ ;  /* 0x00007772aa037816 */ /* 0x001fe200000000ff */
[----:B------:R-:W4:Y:S10]  /*c41b0*/  LDL.LU.64 R224, [R1+0xd80] ;  /* 0x000d800001e07983 */ /* 0x000f340000300a00 */
[----:B------:R0:W-:Y:S01]  /*c41c0*/  @P2 STG.E.U8 desc[UR10][R18.64], R3 ;  /* 0x0000000312002986 */ /* 0x0001e2000c10110a */
[----:B------:R-:W-:-:S02]  /*c41d0*/  LOP3.LUT P2, RZ, R239, 0x10, RZ, 0xc0, !PT ;  /* 0x00000010efff7812 */ /* 0x000fc4000784c0ff */
[----:B------:R-:W-:-:S11]  /*c41e0*/  PRMT R170, R170, 0x7773, RZ ;  /* 0x00007773aaaa7816 */ /* 0x000fd600000000ff */
[----:B------:R1:W-:Y:S01]  /*c41f0*/  @P2 STG.E.U8 desc[UR10][R222.64], R170 ;  /* 0x000000aade002986 */ /* 0x0003e2000c10110a */
[----:B------:R-:W-:Y:S02]  /*c4200*/  LOP3.LUT P2, RZ, R239, 0x8, RZ, 0xc0, !PT ;  /* 0x00000008efff7812 */ /* 0x000fe4000784c0ff */
[C---:B0-----:R-:W-:Y:S01]  /*c4210*/  PRMT R3, R171.reuse, 0x7770, RZ ;  /* 0x00007770ab037816 */ /* 0x041fe200000000ff */
[----:B-1----:R-:W4:Y:S10]  /*c4220*/  LDL.LU.64 R222, [R1+0xd78] ;  /* 0x000d780001de7983 */ /* 0x002f340000300a00 */
[----:B------:R0:W-:Y:S04]  /*c4230*/  @P2 STG.E.U8 desc[UR10][R218.64], R3 ;  /* 0x00000003da002986 */ /* 0x0001e8000c10110a */
[----:B0-----:R-:W4:Y:S01]  /*c4240*/  LDL.LU.64 R218, [R1+0xd98] ;  /* 0x000d980001da7983 */ /* 0x001f220000300a00 */
[----:B------:R-:W-:-:S05]  /*c4250*/  PRMT R3, R171, 0x7771, RZ ;  /* 0x00007771ab037816 */ /* 0x000fca00000000ff */
[----:B------:R0:W-:Y:S02]  /*c4260*/  @P0 STG.E.U8 desc[UR10][R212.64], R3 ;  /* 0x00000003d4000986 */ /* 0x0001e4000c10110a */
[----:B0-----:R-:W-:-:S05]  /*c4270*/  PRMT R3, R171, 0x7772, RZ ;  /* 0x00007772ab037816 */ /* 0x001fca00000000ff */
[----:B--2---:R0:W-:Y:S04]  /*c4280*/  @P1 STG.E.U8 desc[UR10][R226.64], R3 ;  /* 0x00000003e2001986 */ /* 0x0041e8000c10110a */
[----:B0-----:R-:W2:Y:S01]  /*c4290*/  LDL.LU.64 R226, [R1+0xd90] ;  /* 0x000d900001e27983 */ /* 0x001ea20000300a00 */
[C---:B------:R-:W-:Y:S02]  /*c42a0*/  LOP3.LUT P6, RZ, R13.reuse, 0x2000000, RZ, 0xc0, !PT ;  /* 0x020000000dff7812 */ /* 0x040fe400078cc0ff */
[----:B------:R-:W-:Y:S02]  /*c42b0*/  LOP3.LUT P3, RZ, R13, 0x4000000, RZ, 0xc0, !PT ;  /* 0x040000000dff7812 */ /* 0x000fe4000786c0ff */
[----:B------:R-:W-:Y:S02]  /*c42c0*/  PRMT R171, R171, 0x7773, RZ ;  /* 0x00007773abab7816 */ /* 0x000fe400000000ff */
[----:B------:R-:W-:-:S02]  /*c42d0*/  LOP3.LUT P5, RZ, R13, 0x8000000, RZ, 0xc0, !PT ;  /* 0x080000000dff7812 */ /* 0x000fc400078ac0ff */
[----:B------:R-:W-:-:S05]  /*c42e0*/  PRMT R3, R172, 0x7770, RZ ;  /* 0x00007770ac037816 */ /* 0x000fca00000000ff */
[----:B------:R0:W-:Y:S01]  /*c42f0*/  @P6 STG.E.U8 desc[UR10][R220.64], R171 ;  /* 0x000000abdc006986 */ /* 0x0001e2000c10110a */
[----:B------:R-:W-:-:S03]  /*c4300*/  LOP3.LUT P4, RZ, R2, 0x1, RZ, 0xc0, !PT ;  /* 0x0000000102ff7812 */ /* 0x000fc6000788c0ff */
[----:B0-----:R-:W2:Y:S04]  /*c4310*/  LDL.LU.64 R220, [R1+0xdb0] ;  /* 0x000db00001dc7983 */ /* 0x001ea80000300a00 */
[----:B------:R0:W-:Y:S02]  /*c4320*/  @P3 STG.E.U8 desc[UR10][R214.64], R3 ;  /* 0x00000003d6003986 */ /* 0x0001e4000c10110a */
[----:B0-----:R-:W-:Y:S02]  /*c4330*/  PRMT R3, R172, 0x7771, RZ ;  /* 0x00007771ac037816 */ /* 0x001fe400000000ff */
[----:B------:R-:W-:-:S03]  /*c4340*/  LOP3.LUT P0, RZ, R239, 0x4, RZ, 0xc0, !PT ;  /* 0x00000004efff7812 */ /* 0x000fc6000780c0ff */
[----:B---3--:R0:W-:Y:S01]  /*c4350*/  @P5 STG.E.U8 desc[UR10][R216.64], R3 ;  /* 0x00000003d8005986 */ /* 0x0081e2000c10110a */
[----:B------:R-:W-:-:S03]  /*c4360*/  ISETP.LT.AND P5, PT, R6, UR28, !P4 ;  /* 0x0000001c06007c0c */ /* 0x000fc6000e7a1270 */
[----:B0-----:R-:W3:Y:S01]  /*c4370*/  LDL.LU.64 R216, [R1+0xda8] ;  /* 0x000da80001d87983 */ /* 0x001ee20000300a00 */
[C---:B------:R-:W-:Y:S02]  /*c4380*/  PRMT R3, R172.reuse, 0x7772, RZ ;  /* 0x00007772ac037816 */ /* 0x040fe400000000ff */
[----:B------:R-:W-:-:S07]  /*c4390*/  PRMT R172, R172, 0x7773, RZ ;  /* 0x00007773acac7816 */ /* 0x000fce00000000ff */
[----:B----4-:R0:W-:Y:S01]  /*c43a0*/  @P5 STG.E.U8 desc[UR10][R224.64], R3 ;  /* 0x00000003e0005986 */ /* 0x0101e2000c10110a */
[----:B------:R-:W-:-:S03]  /*c43b0*/  ISETP.LT.AND P5, PT, R7, UR26, !P4 ;  /* 0x0000001a07007c0c */ /* 0x000fc6000e7a1270 */
[----:B0-----:R-:W4:Y:S01]  /*c43c0*/  LDL.LU.64 R224, [R1+0xdc0] ;  /* 0x000dc00001e07983 */ /* 0x001f220000300a00 */
[----:B------:R-:W-:-:S09]  /*c43d0*/  PRMT R3, R173, 0x7770, RZ ;  /* 0x00007770ad037816 */ /* 0x000fd200000000ff */
[----:B------:R0:W-:Y:S01]  /*c43e0*/  @P5 STG.E.U8 desc[UR10][R222.64], R172 ;  /* 0x000000acde005986 */ /* 0x0001e2000c10110a */
[----:B------:R-:W-:-:S03]  /*c43f0*/  ISETP.LT.AND P5, PT, R6, UR24, !P0 ;  /* 0x0000001806007c0c */ /* 0x000fc6000c7a1270 */
[----:B0-----:R-:W4:Y:S01]  /*c4400*/  LDL.LU.64 R222, [R1+0xdb8] ;  /* 0x000db80001de7983 */ /* 0x001f220000300a00 */
[----:B------:R-:W-:-:S09]  /*c4410*/  ISETP.LT.AND P0, PT, R7, UR22, !P0 ;  /* 0x0000001607007c0c */ /* 0x000fd2000c701270 */
[----:B------:R0:W-:Y:S04]  /*c4420*/  @P5 STG.E.U8 desc[UR10][R218.64], R3 ;  /* 0x00000003da005986 */ /* 0x0001e8000c10110a */
[----:B0-----:R-:W4:Y:S01]  /*c4430*/  LDL.LU.64 R218, [R1+0xdd0] ;  /* 0x000dd00001da7983 */ /* 0x001f220000300a00 */
[----:B------:R-:W-:-:S05]  /*c4440*/  PRMT R3, R173, 0x7771, RZ ;  /* 0x00007771ad037816 */ /* 0x000fca00000000ff */
[----:B--2---:R0:W-:Y:S04]  /*c4450*/  @P0 STG.E.U8 desc[UR10][R226.64], R3 ;  /* 0x00000003e2000986 */ /* 0x0041e8000c10110a */
[----:B0-----:R-:W2:Y:S01]  /*c4460*/  LDL.LU.64 R226, [R1+0xdc8] ;  /* 0x000dc80001e27983 */ /* 0x001ea20000300a00 */
[----:B------:R-:W-:-:S04]  /*c4470*/  LOP3.LUT P2, RZ, R2, 0x10, RZ, 0xc0, !PT ;  /* 0x0000001002ff7812 */ /* 0x000fc8000784c0ff */
[----:B------:R-:W-:Y:S02]  /*c4480*/  ISETP.LT.AND P0, PT, R6, UR20, !P2 ;  /* 0x0000001406007c0c */ /* 0x000fe4000d701270 */
[C---:B------:R-:W-:Y:S02]  /*c4490*/  PRMT R3, R173.reuse, 0x7772, RZ ;  /* 0x00007772ad037816 */ /* 0x040fe400000000ff */
[----:B------:R-:W-:-:S09]  /*c44a0*/  PRMT R173, R173, 0x7773, RZ ;  /* 0x00007773adad7816 */ /* 0x000fd200000000ff */
[----:B------:R0:W-:Y:S01]  /*c44b0*/  @P0 STG.E.U8 desc[UR10][R220.64], R3 ;  /* 0x00000003dc000986 */ /* 0x0001e2000c10110a */
[----:B------:R-:W-:-:S03]  /*c44c0*/  ISETP.LT.AND P0, PT, R7, UR18, !P2 ;  /* 0x0000001207007c0c */ /* 0x000fc6000d701270 */
[----:B0-----:R-:W2:Y:S01]  /*c44d0*/  LDL.LU.64 R220, [R1+0xde0] ;  /* 0x000de00001dc7983 */ /* 0x001ea20000300a00 */
[----:B------:R-:W-:Y:S02]  /*c44e0*/  LOP3.LUT P3, RZ, R2, 0x100, RZ, 0xc0, !PT ;  /* 0x0000010002ff7812 */ /* 0x000fe4000786c0ff */
[----:B------:R-:W-:Y:S02]  /*c44f0*/  PRMT R3, R174, 0x7770, RZ ;  /* 0x00007770ae037816 */ /* 0x000fe400000000ff */
[----:B------:R-:W-:-:S05]  /*c4500*/  LOP3.LUT P4, RZ, R2, 0x400, RZ, 0xc0, !PT ;  /* 0x0000040002ff7812 */ /* 0x000fca000788c0ff */
[----:B---3--:R0:W-:Y:S01]  /*c4510*/  @P0 STG.E.U8 desc[UR10][R216.64], R173 ;  /* 0x000000add8000986 */ /* 0x0081e2000c10110a */
[----:B------:R-:W-:-:S03]  /*c4520*/  ISETP.LT.AND P0, PT, R6, UR14, !P3 ;  /* 0x0000000e06007c0c */ /* 0x000fc6000df01270 */
[----:B0-----:R-:W3:Y:S10]  /*c4530*/  LDL.LU.64 R216, [R1+0xdd8] ;  /* 0x000dd80001d87983 */ /* 0x001ef40000300a00 */
[----:B----4-:R0:W-:Y:S01]  /*c4540*/  @P0 STG.E.U8 desc[UR10][R224.64], R3 ;  /* 0x00000003e0000986 */ /* 0x0101e2000c10110a */
[----:B------:R-:W-:-:S03]  /*c4550*/  ISETP.LT.AND P0, PT, R7, UR12, !P3 ;  /* 0x0000000c07007c0c */ /* 0x000fc6000df01270 */
[----:B0-----:R-:W4:Y:S01]  /*c4560*/  LDL.LU.64 R224, [R1+0xdf0] ;  /* 0x000df00001e07983 */ /* 0x001f220000300a00 */
[----:B------:R-:W-:-:S09]  /*c4570*/  PRMT R3, R174, 0x7771, RZ ;  /* 0x00007771ae037816 */ /* 0x000fd200000000ff */
[----:B------:R0:W-:Y:S01]  /*c4580*/  @P0 STG.E.U8 desc[UR10][R222.64], R3 ;  /* 0x00000003de000986 */ /* 0x0001e2000c10110a */
[----:B------:R-:W-:Y:S01]  /*c4590*/  ISETP.LT.AND P0, PT, R6, UR8, !P4 ;  /* 0x0000000806007c0c */ /* 0x000fe2000e701270 */
[----:B------:R-:W-:Y:S02]  /*c45a0*/  ULDC UR8, c[0x0][0x228] ;  /* 0x00008a0000087ab9 */ /* 0x000fe40000000800 */
[----:B0-----:R-:W4:Y:S01]  /*c45b0*/  LDL.LU.64 R222, [R1+0xde8] ;  /* 0x000de80001de7983 */ /* 0x001f220000300a00 */
[----:B------:R-:W-:-:S09]  /*c45c0*/  PRMT R3, R174, 0x7772, RZ ;  /* 0x00007772ae037816 */ /* 0x000fd200000000ff */
[----:B------:R0:W-:Y:S01]  /*c45d0*/  @P0 STG.E.U8 desc[UR10][R218.64], R3 ;  /* 0x00000003da000986 */ /* 0x0001e2000c10110a */
[----:B------:R-:W-:Y:S01]  /*c45e0*/  ISETP.LT.AND P0, PT, R7, UR6, !P4 ;  /* 0x0000000607007c0c */ /* 0x000fe2000e701270 */
[----:B------:R-:W-:Y:S01]  /*c45f0*/  ULDC UR6, c[0x0][0x228] ;  /* 0x00008a0000067ab9 */ /* 0x000fe20000000800 */
[----:B------:R-:W-:Y:S01]  /*c4600*/  PRMT R174, R174, 0x7773, RZ ;  /* 0x00007773aeae7816 */ /* 0x000fe200000000ff */
[----:B0-----:R-:W4:Y:S10]  /*c4610*/  LDL.LU.64 R218, [R1+0xe00] ;  /* 0x000e000001da7983 */ /* 0x001f340000300a00 */
[----:B--2---:R0:W-:Y:S04]  /*c4620*/  @P0 STG.E.U8 desc[UR10][R226.64], R174 ;  /* 0x000000aee2000986 */ /* 0x0041e8000c10110a */
[----:B0-----:R-:W2:Y:S01]  /*c4630*/  LDL.LU.64 R226, [R1+0xdf8] ;  /* 0x000df80001e27983 */ /* 0x001ea20000300a00 */
[----:B------:R-:W-:-:S04]  /*c4640*/  LOP3.LUT P5, RZ, R2, 0x1000, RZ, 0xc0, !PT ;  /* 0x0000100002ff7812 */ /* 0x000fc800078ac0ff */
[----:B------:R-:W-:Y:S01]  /*c4650*/  ISETP.LT.AND P0, PT, R6, UR4, !P5 ;  /* 0x0000000406007c0c */ /* 0x000fe2000ef01270 */
[----:B------:R-:W-:Y:S01]  /*c4660*/  ULDC UR4, c[0x0][0x228] ;  /* 0x00008a0000047ab9 */ /* 0x000fe20000000800 */
[----:B------:R-:W-:-:S11]  /*c4670*/  PRMT R3, R175, 0x7770, RZ ;  /* 0x00007770af037816 */ /* 0x000fd600000000ff */
[----:B------:R0:W-:Y:S01]  /*c4680*/  @P0 STG.E.U8 desc[UR10][R220.64], R3 ;  /* 0x00000003dc000986 */ /* 0x0001e2000c10110a */
[----:B------:R-:W-:-:S03]  /*c4690*/  ISETP.LT.AND P0, PT, R7, UR30, !P5 ;  /* 0x0000001e07007c0c */ /* 0x000fc6000ef01270 */
[----:B0-----:R-:W2:Y:S01]  /*c46a0*/  LDL.LU.64 R220, [R1+0xe10] ;  /* 0x000e100001dc7983 */ /* 0x001ea20000300a00 */
[----:B------:R-:W-:Y:S02]  /*c46b0*/  PRMT R3, R175, 0x7771, RZ ;  /* 0x00007771af037816 */ /* 0x000fe400000000ff */
[C---:B------:R-:W-:Y:S02]  /*c46c0*/  LOP3.LUT P2, RZ, R2.reuse, 0x4000, RZ, 0xc0, !PT ;  /* 0x0000400002ff7812 */ /* 0x040fe4000784c0ff */
[----:B------:R-:W-:-:S05]  /*c46d0*/  LOP3.LUT P3, RZ, R2, 0x10000, RZ, 0xc0, !PT ;  /* 0x0001000002ff7812 */ /* 0x000fca000786c0ff */
[----:B---3--:R0:W-:Y:S01]  /*c46e0*/  @P0 STG.E.U8 desc[UR10][R216.64], R3 ;  /* 0x00000003d8000986 */ /* 0x0081e2000c10110a */
[----:B------:R-:W-:Y:S01]  /*c46f0*/  ISETP.LT.AND P0, PT, R6, UR4, !P2 ;  /* 0x0000000406007c0c */ /* 0x000fe2000d701270 */
[----:B------:R-:W-:Y:S02]  /*c4700*/  ULDC UR4, c[0x0][0x228] ;  /* 0x00008a0000047ab9 */ /* 0x000fe40000000800 */
[----:B0-----:R-:W3:Y:S01]  /*c4710*/  LDL.LU.64 R216, [R1+0xe08] ;  /* 0x000e080001d87983 */ /* 0x001ee20000300a00 */
[C---:B------:R-:W-:Y:S02]  /*c4720*/  PRMT R3, R175.reuse, 0x7772, RZ ;  /* 0x00007772af037816 */ /* 0x040fe400000000ff */
[----:B------:R-:W-:-:S07]  /*c4730*/  PRMT R175, R175, 0x7773, RZ ;  /* 0x00007773afaf7816 */ /* 0x000fce00000000ff */
[----:B----4-:R0:W-:Y:S01]  /*c4740*/  @P0 STG.E.U8 desc[UR10][R224.64], R3 ;  /* 0x00000003e0000986 */ /* 0x0101e2000c10110a */
[----:B------:R-:W-:Y:S01]  /*c4750*/  ISETP.LT.AND P0, PT, R7, UR4, !P2 ;  /* 0x0000000407007c0c */ /* 0x000fe2000d701270 */
[----:B------:R-:W-:Y:S02]  /*c4760*/  ULDC UR4, c[0x0][0x228] ;  /* 0x00008a0000047ab9 */ /* 0x000fe40000000800 */
[----:B0-----:R-:W4:Y:S01]  /*c4770*/  LDL.LU.64 R224, [R1+0xe20] ;  /* 0x000e200001e07983 */ /* 0x001f220000300a00 */
[----:B------:R-:W-:-:S09]  /*c4780*/  PRMT R3, R176, 0x7770, RZ ;  /* 0x00007770b0037816 */ /* 0x000fd200000000ff */
[----:B------:R0:W-:Y:S01]  /*c4790*/  @P0 STG.E.U8 desc[UR10][R222.64], R175 ;  /* 0x000000afde000986 */ /* 0x0001e2000c10110a */
[----:B------:R-:W-:Y:S01]  /*c47a0*/  ISETP.LT.AND P0, PT, R6, UR4, !P3 ;  /* 0x0000000406007c0c */ /* 0x000fe2000df01270 */
[----:B------:R-:W-:Y:S02]  /*c47b0*/  ULDC UR4, c[0x0][0x228] ;  /* 0x00008a0000047ab9 */ /* 0x000fe40000000800 */
[----:B0-----:R-:W4:Y:S10]  /*c47c0*/  LDL.LU.64 R222, [R1+0xe18] ;  /* 0x000e180001de7983 */ /* 0x001f340000300a00 */
[----:B------:R0:W-:Y:S01]  /*c47d0*/  @P0 STG.E.U8 desc[UR10][R218.64], R3 ;  /* 0x00000003da000986 */ /* 0x0001e2000c10110a */
[----:B------:R-:W-:Y:S01]  /*c47e0*/  ISETP.LT.AND P0, PT, R7, UR4, !P3 ;  /* 0x0000000407007c0c */ /* 0x000fe2000df01270 */
[----:B------:R-:W-:-:S02]  /*c47f0*/  ULDC UR4, c[0x0][0x228] ;  /* 0x00008a0000047ab9 */ /* 0x000fc40000000800 */
[----:B0-----:R-:W4:Y:S01]  /*c4800*/  LDL.LU.64 R218, [R1+0xe38] ;  /* 0x000e380001da7983 */ /* 0x001f220000300a00 */
[----:B------:R-:W-:-:S09]  /*c4810*/  PRMT R3, R176, 0x7771, RZ ;  /* 0x00007771b0037816 */ /* 0x000fd200000000ff */
[----:B--2---:R0:W-:Y:S04]  /*c4820*/  @P0 STG.E.U8 desc[UR10][R226.64], R3 ;  /* 0x00000003e2000986 */ /* 0x0041e8000c10110a */
[----:B0-----:R-:W2:Y:S01]  /*c4830*/  LDL.LU.64 R226, [R1+0xe30] ;  /* 0x000e300001e27983 */ /* 0x001ea20000300a00 */
[----:B------:R-:W-:-:S04]  /*c4840*/  LOP3.LUT P4, RZ, R2, 0x40000, RZ, 0xc0, !PT ;  /* 0x0004000002ff7812 */ /* 0x000fc8000788c0ff */
[----:B------:R-:W-:Y:S01]  /*c4850*/  ISETP.LT.AND P0, PT, R6, UR4, !P4 ;  /* 0x0000000406007c0c */ /* 0x000fe2000e701270 */
[----:B------:R-:W-:Y:S01]  /*c4860*/  ULDC UR4, c[0x0][0x228] ;  /* 0x00008a0000047ab9 */ /* 0x000fe20000000800 */
[C---:B------:R-:W-:Y:S02]  /*c4870*/  PRMT R3, R176.reuse, 0x7772, RZ ;  /* 0x00007772b0037816 */ /* 0x040fe400000000ff */
[----:B------:R-:W-:-:S09]  /*c4880*/  PRMT R176, R176, 0x7773, RZ ;  /* 0x00007773b0b07816 */ /* 0x000fd200000000ff */
[----:B------:R0:W-:Y:S01]  /*c4890*/  @P0 STG.E.U8 desc[UR10][R220.64], R3 ;  /* 0x00000003dc000986 */ /* 0x0001e2000c10110a */
[----:B------:R-:W-:Y:S01]  /*c48a0*/  ISETP.LT.AND P0, PT, R7, UR4, !P4 ;  /* 0x0000000407007c0c */ /* 0x000fe2000e701270 */
[----:B------:R-:W-:Y:S02]  /*c48b0*/  ULDC UR4, c[0x0][0x228] ;  /* 0x00008a0000047ab9 */ /* 0x000fe40000000800 */
[----:B0-----:R-:W2:Y:S01]  /*c48c0*/  LDL.LU.64 R220, [R1+0xe48] ;  /* 0x000e480001dc7983 */ /* 0x001ea20000300a00 */
[C---:B------:R-:W-:Y:S02]  /*c48d0*/  LOP3.LUT P5, RZ, R2.reuse, 0x200000, RZ, 0xc0, !PT ;  /* 0x0020000002ff7812 */ /* 0x040fe400078ac0ff */
[----:B------:R-:W-:Y:S02]  /*c48e0*/  PRMT R3, R177, 0x7770, RZ ;  /* 0x00007770b1037816 */ /* 0x000fe400000000ff */
[C---:B------:R-:W-:Y:S02]  /*c48f0*/  LOP3.LUT P2, RZ, R2.reuse, 0x1000000, RZ, 0xc0, !PT ;  /* 0x0100000002ff7812 */ /* 0x040fe4000784c0ff */
[----:B------:R-:W-:-:S02]  /*c4900*/  LOP3.LUT P3, RZ, R2, 0x2000000, RZ, 0xc0, !PT ;  /* 0x0200000002ff7812 */ /* 0x000fc4000786c0ff */
[----:B------:R-:W-:Y:S01]  /*c4910*/  LOP3.LUT P4, RZ, R2, 0x10000000, RZ, 0xc0, !PT ;  /* 0x1000000002ff7812 */ /* 0x000fe2000788c0ff */
[----:B---3--:R0:W-:Y:S01]  /*c4920*/  @P0 STG.E.U8 desc[UR10][R216.64], R176 ;  /* 0x000000b0d8000986 */ /* 0x0081e2000c10110a */
[----:B------:R-:W-:Y:S01]  /*c4930*/  ISETP.LT.AND P0, PT, R6, UR4, !P5 ;  /* 0x0000000406007c0c */ /* 0x000fe2000ef01270 */
[----:B------:R-:W-:Y:S02]  /*c4940*/  ULDC UR4, c[0x0][0x228] ;  /* 0x00008a0000047ab9 */ /* 0x000fe40000000800 */
[----:B0-----:R-:W3:Y:S10]  /*c4950*/  LDL.LU.64 R216, [R1+0xe40] ;  /* 0x000e400001d87983 */ /* 0x001ef40000300a00 */
[----:B----4-:R0:W-:Y:S01]  /*c4960*/  @P0 STG.E.U8 desc[UR10][R224.64], R3 ;  /* 0x00000003e0000986 */ /* 0x0101e2000c10110a */
[----:B------:R-:W-:Y:S01]  /*c4970*/  ISETP.LT.AND P0, PT, R7, UR4, !P5 ;  /* 0x0000000407007c0c */ /* 0x000fe2000ef01270 */
[----:B------:R-:W-:Y:S01]  /*c4980*/  ULDC UR4, c[0x0][0x228] ;  /* 0x00008a0000047ab9 */ /* 0x000fe20000000800 */
[----:B------:R-:W-:Y:S01]  /*c4990*/  LOP3.LUT P5, RZ, R2, 0x40000000, RZ, 0xc0, !PT ;  /* 0x4000000002ff7812 */ /* 0x000fe200078ac0ff */
        /* <DEDUP_REMOVED lines=14> */
[----:B------:R-:W-:Y:S01]  /*c4a80*/  ISETP.LT.AND P0, PT, R6, UR4, !P3 ;  /* 0x0000000406007c0c */ /* 0x000fe2000df01270 */
[----:B------:R-:W-:Y:S01]  /*c4a90*/  ULDC UR4, c[0x0][0x228] ;  /* 0x00008a0000047ab9 */ /* 0x000fe20000000800 */
[----:B------:R-:W-:-:S11]  /*c4aa0*/  PRMT R2, R178, 0x7770, RZ ;  /* 0x00007770b2027816 */ /* 0x000fd600000000ff */
[----:B------:R0:W-:Y:S01]  /*c4ab0*/  @P0 STG.E.U8 desc[UR10][R220.64], R2 ;  /* 0x00000002dc000986 */ /* 0x0001e2000c10110a */
[----:B------:R-:W-:Y:S01]  /*c4ac0*/  ISETP.LT.AND P0, PT, R7, UR4, !P3 ;  /* 0x0000000407007c0c */ /* 0x000fe2000df01270 */
[----:B------:R-:W-:Y:S02]  /*c4ad0*/  ULDC UR4, c[0x0][0x228] ;  /* 0x00008a0000047ab9 */ /* 0x000fe40000000800 */
[----:B0-----:R-:W2:Y:S01]  /*c4ae0*/  LDL.LU.64 R220, [R1+0xe78] ;  /* 0x000e780001dc7983 */ /* 0x001ea20000300a00 */
[----:B------:R-:W-:-:S09]  /*c4af0*/  PRMT R2, R178, 0x7771, RZ ;  /* 0x00007771b2027816 */ /* 0x000fd200000000ff */
        /* <DEDUP_REMOVED lines=31> */
[----:B------:R-:W-:Y:S02]  /*c4cf0*/  LOP3.LUT P3, RZ, R238, 0x4, RZ, 0xc0, !PT ;  /* 0x00000004eeff7812 */ /* 0x000fe4000786c0ff */
[----:B------:R-:W-:Y:S02]  /*c4d00*/  PRMT R2, R180, 0x7770, RZ ;  /* 0x00007770b4027816 */ /* 0x000fe400000000ff */
[----:B------:R-:W-:-:S05]  /*c4d10*/  LOP3.LUT P4, RZ, R238, 0x10, RZ, 0xc0, !PT ;  /* 0x00000010eeff7812 */ /* 0x000fca000788c0ff */
[----:B---3--:R0:W-:Y:S01]  /*c4d20*/  @P0 STG.E.U8 desc[UR10][R216.64], R179 ;  /* 0x000000b3d8000986 */ /* 0x0081e2000c10110a */
[----:B------:R-:W-:Y:S01]  /*c4d30*/  ISETP.LT.AND P0, PT, R6, UR4, !P3 ;  /* 0x0000000406007c0c */ /* 0x000fe2000df01270 */
[----:B------:R-:W-:Y:S02]  /*c4d40*/  ULDC UR4, c[0x0][0x228] ;  /* 0x00008a0000047ab9 */ /* 0x000fe40000000800 */
[----:B0-----:R-:W3:Y:S10]  /*c4d50*/  LDL.LU.64 R216, [R1+0xea0] ;  /* 0x000ea00001d87983 */ /* 0x001ef40000300a00 */
[----:B----4-:R0:W-:Y:S01]  /*c4d60*/  @P0 STG.E.U8 desc[UR10][R224.64], R2 ;  /* 0x00000002e0000986 */ /* 0x0101e2000c10110a */
[----:B------:R-:W-:Y:S01]  /*c4d70*/  ISETP.LT.AND P0, PT, R7, UR4, !P3 ;  /* 0x0000000407007c0c */ /* 0x000fe2000df01270 */
[----:B------:R-:W-:-:S02]  /*c4d80*/  ULDC UR4, c[0x0][0x228] ;  /* 0x00008a0000047ab9 */ /* 0x000fc40000000800 */
        /* <DEDUP_REMOVED lines=19> */
[----:B------:R-:W-:Y:S01]  /*c4ec0*/  ISETP.LT.AND P0, PT, R7, UR4, !P5 ;  /* 0x0000000407007c0c */ /* 0x000fe2000ef01270 */
[----:B------:R-:W-:Y:S02]  /*c4ed0*/  ULDC UR4, c[0x0][0x228] ;  /* 0x00008a0000047ab9 */ /* 0x000fe40000000800 */
        /* <DEDUP_REMOVED lines=266> */
[----:B------:R-:W-:Y:S02]  /*c5f80*/  LOP3.LUT P2, RZ, R237, 0x40000000, RZ, 0xc0, !PT ;  /* 0x40000000edff7812 */ /* 0x000fe4000784c0ff */
        /* <DEDUP_REMOVED lines=326> */
[----:B------:R-:W-:Y:S01]  /*c73f0*/  ULDC UR4, c[0x0][0x228] ;  /* 0x00008a0000047ab9 */ /* 0x000fe20000000800 */
[----:B------:R-:W-:Y:S02]  /*c7400*/  LOP3.LUT P4, RZ, R14, 0x1, RZ, 0xc0, !PT ;  /* 0x000000010eff7812 */ /* 0x000fe4000788c0ff */
[----:B0-----:R-:W-:Y:S01]  /*c7410*/  PRMT R2, R208, 0x7771, RZ ;  /* 0x00007771d0027816 */ /* 0x001fe200000000ff */
[----:B------:R-:W2:Y:S01]  /*c7420*/  LDL.LU.64 R220, [R1+0x1260] ;  /* 0x0012600001dc7983 */ /* 0x000ea20000300a00 */
[----:B------:R-:W-:-:S07]  /*c7430*/  LOP3.LUT P5, RZ, R14, 0x4, RZ, 0xc0, !PT ;  /* 0x000000040eff7812 */ /* 0x000fce00078ac0ff */
[----:B---3--:R0:W-:Y:S01]  /*c7440*/  @P0 STG.E.U8 desc[UR10][R216.64], R2 ;  /* 0x00000002d8000986 */ /* 0x0081e2000c10110a */
[----:B------:R-:W-:Y:S01]  /*c7450*/  ISETP.LT.AND P0, PT, R6, UR4, !P4 ;  /* 0x0000000406007c0c */ /* 0x000fe2000e701270 */
[----:B------:R-:W-:Y:S01]  /*c7460*/  ULDC UR4, c[0x0][0x228] ;  /* 0x00008a0000047ab9 */ /* 0x000fe20000000800 */
[C---:B0-----:R-:W-:Y:S01]  /*c7470*/  PRMT R2, R208.reuse, 0x7772, RZ ;  /* 0x00007772d0027816 */ /* 0x041fe200000000ff */
[----:B------:R-:W3:Y:S01]  /*c7480*/  LDL.LU.64 R216, [R1+0x1258] ;  /* 0x0012580001d87983 */ /* 0x000ee20000300a00 */
[----:B------:R-:W-:-:S09]  /*c7490*/  PRMT R208, R208, 0x7773, RZ ;  /* 0x00007773d0d07816 */ /* 0x000fd200000000ff */
[----:B----4-:R0:W-:Y:S01]  /*c74a0*/  @P0 STG.E.U8 desc[UR10][R224.64], R2 ;  /* 0x00000002e0000986 */ /* 0x0101e2000c10110a */
[----:B------:R-:W-:Y:S01]  /*c74b0*/  ISETP.LT.AND P0, PT, R7, UR4, !P4 ;  /* 0x0000000407007c0c */ /* 0x000fe2000e701270 */
[----:B------:R-:W-:Y:S01]  /*c74c0*/  ULDC UR4, c[0x0][0x228] ;  /* 0x00008a0000047ab9 */ /* 0x000fe20000000800 */
[----:B0-----:R-:W-:Y:S01]  /*c74d0*/  PRMT R2, R209, 0x7770, RZ ;  /* 0x00007770d1027816 */ /* 0x001fe200000000ff */
[----:B------:R-:W4:Y:S10]  /*c74e0*/  LDL.LU.64 R224, [R1+0x1270] ;  /* 0x0012700001e07983 */ /* 0x000f340000300a00 */
[----:B------:R0:W-:Y:S01]  /*c74f0*/  @P0 STG.E.U8 desc[UR10][R222.64], R208 ;  /* 0x000000d0de000986 */ /* 0x0001e2000c10110a */
[----:B------:R-:W-:Y:S01]  /*c7500*/  ISETP.LT.AND P0, PT, R6, UR4, !P5 ;  /* 0x0000000406007c0c */ /* 0x000fe2000ef01270 */
[----:B------:R-:W-:-:S02]  /*c7510*/  ULDC UR4, c[0x0][0x228] ;  /* 0x00008a0000047ab9 */ /* 0x000fc40000000800 */
[----:B0-----:R-:W4:Y:S10]  /*c7520*/  LDL.LU.64 R222, [R1+0x1268] ;  /* 0x0012680001de7983 */ /* 0x001f340000300a00 */
[----:B------:R0:W-:Y:S01]  /*c7530*/  @P0 STG.E.U8 desc[UR10][R218.64], R2 ;  /* 0x00000002da000986 */ /* 0x0001e2000c10110a */
[----:B------:R-:W-:Y:S01]  /*c7540*/  ISETP.LT.AND P0, PT, R7, UR4, !P5 ;  /* 0x0000000407007c0c */ /* 0x000fe2000ef01270 */
[----:B------:R-:W-:Y:S01]  /*c7550*/  ULDC UR4, c[0x0][0x228] ;  /* 0x00008a0000047ab9 */ /* 0x000fe20000000800 */
[----:B0-----:R-:W-:-:S11]  /*c7560*/  PRMT R2, R209, 0x7771, RZ ;  /* 0x00007771d1027816 */ /* 0x001fd600000000ff */
[----:B--2---:R0:W-:Y:S04]  /*c7570*/  @P0 STG.E.U8 desc[UR10][R226.64], R2 ;  /* 0x00000002e2000986 */ /* 0x0041e8000c10110a */
[----:B0-----:R-:W2:Y:S01]  /*c7580*/  LDL.LU.64 R226, [R1+0x1278] ;  /* 0x0012780001e27983 */ /* 0x001ea20000300a00 */
[----:B------:R-:W-:Y:S02]  /*c7590*/  LOP3.LUT P6, RZ, R14, 0x10, RZ, 0xc0, !PT ;  /* 0x000000100eff7812 */ /* 0x000fe400078cc0ff */
[C---:B------:R-:W-:Y:S01]  /*c75a0*/  PRMT R2, R209.reuse, 0x7772, RZ ;  /* 0x00007772d1027816 */ /* 0x040fe200000000ff */
[----:B------:R-:W2:Y:S01]  /*c75b0*/  LDL.LU.64 R218, [R1+0x1288] ;  /* 0x0012880001da7983 */ /* 0x000ea20000300a00 */
[----:B------:R-:W-:Y:S01]  /*c75c0*/  ISETP.LT.AND P0, PT, R6, UR4, !P6 ;  /* 0x0000000406007c0c */ /* 0x000fe2000f701270 */
[----:B------:R-:W-:Y:S01]  /*c75d0*/  ULDC UR4, c[0x0][0x228] ;  /* 0x00008a0000047ab9 */ /* 0x000fe20000000800 */
[----:B------:R-:W-:-:S11]  /*c75e0*/  PRMT R209, R209, 0x7773, RZ ;  /* 0x00007773d1d17816 */ /* 0x000fd600000000ff */
[----:B------:R0:W-:Y:S01]  /*c75f0*/  @P0 STG.E.U8 desc[UR10][R220.64], R2 ;  /* 0x00000002dc000986 */ /* 0x0001e2000c10110a */
[----:B------:R-:W-:Y:S01]  /*c7600*/  ISETP.LT.AND P0, PT, R7, UR4, !P6 ;  /* 0x0000000407007c0c */ /* 0x000fe2000f701270 */
[----:B------:R-:W-:Y:S01]  /*c7610*/  ULDC UR4, c[0x0][0x228] ;  /* 0x00008a0000047ab9 */ /* 0x000fe20000000800 */
[C---:B------:R-:W-:Y:S01]  /*c7620*/  LOP3.LUT P1, RZ, R239.reuse, 0x2, RZ, 0xc0, !PT ;  /* 0x00000002efff7812 */ /* 0x040fe2000782c0ff */
[----:B0-----:R-:W2:Y:S01]  /*c7630*/  LDL.LU.64 R220, [R1+0x1280] ;  /* 0x0012800001dc7983 */ /* 0x001ea20000300a00 */
[----:B------:R-:W-:Y:S02]  /*c7640*/  PRMT R2, R210, 0x7770, RZ ;  /* 0x00007770d2027816 */ /* 0x000fe400000000ff */
[----:B------:R-:W-:-:S07]  /*c7650*/  LOP3.LUT P2, RZ, R239, 0x1, RZ, 0xc0, !PT ;  /* 0x00000001efff7812 */ /* 0x000fce000784c0ff */
[----:B---3--:R-:W-:Y:S01]  /*c7660*/  @P0 STG.E.U8 desc[UR10][R216.64], R209 ;  /* 0x000000d1d8000986 */ /* 0x008fe2000c10110a */
[----:B------:R-:W-:Y:S01]  /*c7670*/  ISETP.LT.AND P0, PT, R6, UR4, !P1 ;  /* 0x0000000406007c0c */ /* 0x000fe2000cf01270 */
[----:B------:R-:W-:Y:S02]  /*c7680*/  ULDC UR4, c[0x0][0x228] ;  /* 0x00008a0000047ab9 */ /* 0x000fe40000000800 */
[----:B------:R-:W-:Y:S01]  /*c7690*/  ISETP.LT.AND P1, PT, R7, UR4, !P1 ;  /* 0x0000000407007c0c */ /* 0x000fe2000cf21270 */
[----:B------:R-:W-:-:S09]  /*c76a0*/  ULDC UR4, c[0x0][0x228] ;  /* 0x00008a0000047ab9 */ /* 0x000fd20000000800 */
[----:B----4-:R0:W-:Y:S01]  /*c76b0*/  @P0 STG.E.U8 desc[UR10][R224.64], R2 ;  /* 0x00000002e0000986 */ /* 0x0101e2000c10110a */
[----:B------:R-:W-:Y:S01]  /*c76c0*/  ISETP.LT.AND P0, PT, R6, UR4, !P2 ;  /* 0x0000000406007c0c */ /* 0x000fe2000d701270 */
[----:B------:R-:W-:Y:S02]  /*c76d0*/  ULDC UR4, c[0x0][0x228] ;  /* 0x00008a0000047ab9 */ /* 0x000fe40000000800 */
[----:B0-----:R-:W3:Y:S01]  /*c76e0*/  LDL.LU.64 R224, [R1+0x1290] ;  /* 0x0012900001e07983 */ /* 0x001ee20000300a00 */
[----:B------:R-:W-:-:S05]  /*c76f0*/  PRMT R2, R210, 0x7771, RZ ;  /* 0x00007771d2027816 */ /* 0x000fca00000000ff */
[----:B------:R0:W-:Y:S04]  /*c7700*/  @P1 STG.E.U8 desc[UR10][R222.64], R2 ;  /* 0x00000002de001986 */ /* 0x0001e8000c10110a */
[----:B0-----:R-:W4:Y:S01]  /*c7710*/  LDL.LU.64 R222, [R1+0x1298] ;  /* 0x0012980001de7983 */ /* 0x001f220000300a00 */
[----:B------:R-:W-:-:S03]  /*c7720*/  PRMT R2, R210, 0x7772, RZ ;  /* 0x00007772d2027816 */ /* 0x000fc600000000ff */
[----:B------:R-:W4:Y:S04]  /*c7730*/  LDL.LU R248, [R1+0x60] ;  /* 0x0000600001f87983 */ /* 0x000f280000300800 */
[----:B--2---:R0:W-:Y:S04]  /*c7740*/  @P0 STG.E.U8 desc[UR10][R226.64], R2 ;  /* 0x00000002e2000986 */ /* 0x0041e8000c10110a */
[----:B0-----:R-:W2:Y:S01]  /*c7750*/  LDL.LU.64 R226, [R1+0x12a8] ;  /* 0x0012a80001e27983 */ /* 0x001ea20000300a00 */
[----:B------:R-:W-:Y:S02]  /*c7760*/  LOP3.LUT P3, RZ, R13, 0x80000000, RZ, 0xc0, !PT ;  /* 0x800000000dff7812 */ /* 0x000fe4000786c0ff */
[----:B------:R-:W-:Y:S01]  /*c7770*/  ISETP.LT.AND P2, PT, R7, UR4, !P2 ;  /* 0x0000000407007c0c */ /* 0x000fe2000d741270 */
[----:B------:R-:W-:Y:S01]  /*c7780*/  ULDC UR4, c[0x0][0x228] ;  /* 0x00008a0000047ab9 */ /* 0x000fe20000000800 */
[----:B------:R-:W-:Y:S01]  /*c7790*/  ISETP.LT.AND P1, PT, R6, UR6, !P3 ;  /* 0x0000000606007c0c */ /* 0x000fe2000df21270 */
[----:B------:R-:W2:Y:S01]  /*c77a0*/  LDL.LU.64 R216, [R1+0x12a0] ;  /* 0x0012a00001d87983 */ /* 0x000ea20000300a00 */
[----:B------:R-:W-:Y:S01]  /*c77b0*/  PRMT R210, R210, 0x7773, RZ ;  /* 0x00007773d2d27816 */ /* 0x000fe200000000ff */
[----:B------:R-:W-:Y:S01]  /*c77c0*/  ULDC UR6, c[0x0][0x228] ;  /* 0x00008a0000067ab9 */ /* 0x000fe20000000800 */
[----:B------:R-:W-:-:S02]  /*c77d0*/  PRMT R2, R211, 0x7770, RZ ;  /* 0x00007770d3027816 */ /* 0x000fc400000000ff */
[----:B------:R-:W-:Y:S01]  /*c77e0*/  ISETP.LT.AND P3, PT, R7, UR4, !P3 ;  /* 0x0000000407007c0c */ /* 0x000fe2000df61270 */
[----:B------:R-:W-:Y:S01]  /*c77f0*/  ULDC UR4, c[0x0][0x228] ;  /* 0x00008a0000047ab9 */ /* 0x000fe20000000800 */
[----:B------:R-:W-:-:S03]  /*c7800*/  LOP3.LUT P4, RZ, R13, 0x40000000, RZ, 0xc0, !PT ;  /* 0x400000000dff7812 */ /* 0x000fc6000788c0ff */
[----:B------:R-:W-:Y:S04]  /*c7810*/  @P2 STG.E.U8 desc[UR10][R218.64], R210 ;  /* 0x000000d2da002986 */ /* 0x000fe8000c10110a */
[----:B------:R0:W-:Y:S01]  /*c7820*/  @P1 STG.E.U8 desc[UR10][R220.64], R2 ;  /* 0x00000002dc001986 */ /* 0x0001e2000c10110a */
[----:B------:R-:W-:Y:S02]  /*c7830*/  PRMT R4, R211, 0x7771, RZ ;  /* 0x00007771d3047816 */ /* 0x000fe400000000ff */
[----:B------:R-:W-:Y:S01]  /*c7840*/  ISETP.LT.AND P2, PT, R6, UR6, !P4 ;  /* 0x0000000606007c0c */ /* 0x000fe2000e741270 */
[----:B------:R-:W-:Y:S01]  /*c7850*/  ULDC UR6, c[0x0][0x228] ;  /* 0x00008a0000067ab9 */ /* 0x000fe20000000800 */
[----:B0-----:R-:W2:Y:S01]  /*c7860*/  LDL.LU.64 R220, [R1+0x12b8] ;  /* 0x0012b80001dc7983 */ /* 0x001ea20000300a00 */
[----:B------:R-:W-:Y:S01]  /*c7870*/  ISETP.LT.AND P4, PT, R7, UR4, !P4 ;  /* 0x0000000407007c0c */ /* 0x000fe2000e781270 */
[----:B------:R-:W-:Y:S01]  /*c7880*/  VIADD R3, R0, 0x1aa ;  /* 0x000001aa00037836 */ /* 0x000fe20000000000 */
[C---:B------:R-:W-:Y:S01]  /*c7890*/  PRMT R2, R211.reuse, 0x7772, RZ ;  /* 0x00007772d3027816 */ /* 0x040fe200000000ff */
[----:B------:R-:W-:Y:S01]  /*c78a0*/  ULDC UR4, c[0x0][0x228] ;  /* 0x00008a0000047ab9 */ /* 0x000fe20000000800 */
[----:B------:R-:W-:Y:S01]  /*c78b0*/  PRMT R211, R211, 0x7773, RZ ;  /* 0x00007773d3d37816 */ /* 0x000fe200000000ff */
[----:B---3--:R0:W-:Y:S04]  /*c78c0*/  @P3 STG.E.U8 desc[UR10][R224.64], R4 ;  /* 0x00000004e0003986 */ /* 0x0081e8000c10110a */
[----:B0-----:R-:W3:Y:S04]  /*c78d0*/  LDL.LU.64 R224, [R1+0x12d0] ;  /* 0x0012d00001e07983 */ /* 0x001ee80000300a00 */
[----:B------:R-:W3:Y:S04]  /*c78e0*/  LDL.LU R213, [R1+0x64] ;  /* 0x0000640001d57983 */ /* 0x000ee80000300800 */
[----:B------:R-:W3:Y:S04]  /*c78f0*/  LDL.LU.64 R218, [R1+0x12c8] ;  /* 0x0012c80001da7983 */ /* 0x000ee80000300a00 */
[----:B----4-:R0:W-:Y:S04]  /*c7900*/  @P2 STG.E.U8 desc[UR10][R222.64], R2 ;  /* 0x00000002de002986 */ /* 0x0101e8000c10110a */
[----:B0-----:R-:W4:Y:S04]  /*c7910*/  LDL.LU.64 R222, [R1+0x12d8] ;  /* 0x0012d80001de7983 */ /* 0x001f280000300a00 */
[----:B--2---:R0:W-:Y:S04]  /*c7920*/  @P4 STG.E.U8 desc[UR10][R226.64], R211 ;  /* 0x000000d3e2004986 */ /* 0x0041e8000c10110a */
[----:B0-----:R-:W2:Y:S01]  /*c7930*/  LDL.LU.64 R226, [R1+0x12c0] ;  /* 0x0012c00001e27983 */ /* 0x001ea20000300a00 */
[----:B------:R-:W-:-:S04]  /*c7940*/  LOP3.LUT P5, RZ, R13, 0x20000000, RZ, 0xc0, !PT ;  /* 0x200000000dff7812 */ /* 0x000fc800078ac0ff */
[----:B------:R-:W-:Y:S01]  /*c7950*/  ISETP.LT.AND P1, PT, R6, UR6, !P5 ;  /* 0x0000000606007c0c */ /* 0x000fe2000ef21270 */
[----:B------:R-:W-:Y:S01]  /*c7960*/  ULDC UR6, c[0x0][0x228] ;  /* 0x00008a0000067ab9 */ /* 0x000fe20000000800 */
[----:B------:R-:W-:Y:S01]  /*c7970*/  ISETP.LT.AND P5, PT, R7, UR4, !P5 ;  /* 0x0000000407007c0c */ /* 0x000fe2000efa1270 */
[----:B------:R-:W-:Y:S01]  /*c7980*/  ULDC UR4, c[0x0][0x22c] ;  /* 0x00008b0000047ab9 */ /* 0x000fe20000000800 */
[----:B------:R-:W-:Y:S01]  /*c7990*/  ISETP.GE.AND P0, PT, R3, UR17, PT ;  /* 0x0000001103007c0c */ /* 0x000fe2000bf06270 */
[----:B------:R-:W-:Y:S01]  /*c79a0*/  VIADD R3, R0, 0x1ff ;  /* 0x000001ff00037836 */ /* 0x000fe20000000000 */
[----:B------:R-:W-:Y:S02]  /*c79b0*/  LOP3.LUT P6, RZ, R13, 0x10000000, RZ, 0xc0, !PT ;  /* 0x100000000dff7812 */ /* 0x000fe400078cc0ff */
[----:B------:R-:W-:Y:S02]  /*c79c0*/  PRMT R2, R248, 0x7770, RZ ;  /* 0x00007770f8027816 */ /* 0x000fe400000000ff */
[----:B------:R-:W-:-:S02]  /*c79d0*/  ISETP.GE.AND P3, PT, R3, UR31, PT ;  /* 0x0000001f03007c0c */ /* 0x000fc4000bf66270 */
[----:B------:R-:W-:Y:S01]  /*c79e0*/  PRMT R3, R248, 0x7771, RZ ;  /* 0x00007771f8037816 */ /* 0x000fe200000000ff */
[----:B------:R0:W-:Y:S01]  /*c79f0*/  @P1 STG.E.U8 desc[UR10][R216.64], R2 ;  /* 0x00000002d8001986 */ /* 0x0001e2000c10110a */
[----:B------:R-:W-:Y:S01]  /*c7a00*/  ISETP.LT.AND P4, PT, R6, UR6, !P6 ;  /* 0x0000000606007c0c */ /* 0x000fe2000f781270 */
[----:B------:R-:W-:Y:S02]  /*c7a10*/  ULDC UR6, c[0x0][0x228] ;  /* 0x00008a0000067ab9 */ /* 0x000fe40000000800 */
[----:B------:R1:W-:Y:S01]  /*c7a20*/  @P5 STG.E.U8 desc[UR10][R220.64], R3 ;  /* 0x00000003dc005986 */ /* 0x0003e2000c10110a */
[----:B------:R-:W-:Y:S01]  /*c7a30*/  ISETP.LT.AND P6, PT, R7, UR6, !P6 ;  /* 0x0000000607007c0c */ /* 0x000fe2000f7c1270 */
[C---:B------:R-:W-:Y:S01]  /*c7a40*/  VIADD R4, R0.reuse, 0x1f4 ;  /* 0x000001f400047836 */ /* 0x040fe20000000000 */
[----:B------:R-:W-:Y:S01]  /*c7a50*/  ULDC UR6, c[0x0][0x228] ;  /* 0x00008a0000067ab9 */ /* 0x000fe20000000800 */
[----:B0-----:R-:W-:Y:S01]  /*c7a60*/  VIADD R2, R0, 0x1ab ;  /* 0x000001ab00027836 */ /* 0x001fe20000000000 */
[----:B-1----:R-:W2:Y:S04]  /*c7a70*/  LDL.LU.64 R220, [R1+0x12e0] ;  /* 0x0012e00001dc7983 */ /* 0x002ea80000300a00 */
[----:B------:R-:W-:Y:S01]  /*c7a80*/  ISETP.GE.AND P1, PT, R2, UR4, PT ;  /* 0x0000000402007c0c */ /* 0x000fe2000bf26270 */
[----:B------:R-:W-:Y:S01]  /*c7a90*/  ULDC UR4, c[0x0][0x228] ;  /* 0x00008a0000047ab9 */ /* 0x000fe20000000800 */
[----:B------:R-:W-:Y:S01]  /*c7aa0*/  PRMT R3, R248, 0x7772, RZ ;  /* 0x00007772f8037816 */ /* 0x000fe200000000ff */
[----:B------:R-:W2:Y:S01]  /*c7ab0*/  LDL.LU R252, [R1+0x68] ;  /* 0x0000680001fc7983 */ /* 0x000ea20000300800 */
[----:B------:R-:W-:Y:S01]  /*c7ac0*/  ISETP.LT.AND P5, PT, R6, UR4, !P0 ;  /* 0x0000000406007c0c */ /* 0x000fe2000c7a1270 */
[----:B------:R-:W-:Y:S01]  /*c7ad0*/  VIADD R2, R0, 0x1ac ;  /* 0x000001ac00027836 */ /* 0x000fe20000000000 */
[----:B------:R-:W-:Y:S01]  /*c7ae0*/  ULDC UR4, c[0x0][0x22c] ;  /* 0x00008b0000047ab9 */ /* 0x000fe20000000800 */
[----:B------:R-:W-:-:S02]  /*c7af0*/  ISETP.GE.AND P2, PT, R4, UR29, PT ;  /* 0x0000001d04007c0c */ /* 0x000fc4000bf46270 */
[----:B------:R-:W-:Y:S01]  /*c7b00*/  ISETP.LT.AND P0, PT, R7, UR6, !P0 ;  /* 0x0000000607007c0c */ /* 0x000fe2000c701270 */
[----:B------:R-:W-:Y:S01]  /*c7b10*/  ULDC UR6, c[0x0][0x228] ;  /* 0x00008a0000067ab9 */ /* 0x000fe20000000800 */
[----:B------:R-:W-:Y:S01]  /*c7b20*/  PRMT R4, R248, 0x7773, RZ ;  /* 0x00007773f8047816 */ /* 0x000fe200000000ff */
[----:B---3--:R0:W-:Y:S01]  /*c7b30*/  @P4 STG.E.U8 desc[UR10][R224.64], R3 ;  /* 0x00000003e0004986 */ /* 0x0081e2000c10110a */
[----:B------:R-:W-:Y:S01]  /*c7b40*/  ISETP.GE.AND P4, PT, R2, UR4, PT ;  /* 0x0000000402007c0c */ /* 0x000fe2000bf86270 */
[----:B------:R-:W-:Y:S01]  /*c7b50*/  ULDC UR4, c[0x0][0x228] ;  /* 0x00008a0000047ab9 */ /* 0x000fe20000000800 */
[C---:B------:R-:W-:Y:S01]  /*c7b60*/  PRMT R2, R213.reuse, 0x7770, RZ ;  /* 0x00007770d5027816 */ /* 0x040fe200000000ff */
[----:B0-----:R-:W3:Y:S04]  /*c7b70*/  LDL.LU.64 R224, [R1+0x12f0] ;  /* 0x0012f00001e07983 */ /* 0x001ee80000300a00 */
[----:B------:R-:W3:Y:S01]  /*c7b80*/  LDL.LU.64 R216, [R1+0x12e8] ;  /* 0x0012e80001d87983 */ /* 0x000ee20000300a00 */
[----:B------:R-:W-:-:S03]  /*c7b90*/  PRMT R3, R213, 0x7771, RZ ;  /* 0x00007771d5037816 */ /* 0x000fc600000000ff */
[----:B------:R-:W-:Y:S04]  /*c7ba0*/  @P6 STG.E.U8 desc[UR10][R218.64], R4 ;  /* 0x00000004da006986 */ /* 0x000fe8000c10110a */
[----:B----4-:R0:W-:Y:S04]  /*c7bb0*/  @P5 STG.E.U8 desc[UR10][R222.64], R2 ;  /* 0x00000002de005986 */ /* 0x0101e8000c10110a */
[----:B0-----:R-:W4:Y:S04]  /*c7bc0*/  LDL.LU.64 R222, [R1+0x12f8] ;  /* 0x0012f80001de7983 */ /* 0x001f280000300a00 */
[----:B--2---:R0:W-:Y:S04]  /*c7bd0*/  @P0 STG.E.U8 desc[UR10][R226.64], R3 ;  /* 0x00000003e2000986 */ /* 0x0041e8000c10110a */
[----:B0-----:R-:W2:Y:S01]  /*c7be0*/  LDL.LU.64 R226, [R1+0x1310] ;  /* 0x0013100001e27983 */ /* 0x001ea20000300a00 */
[----:B------:R-:W-:Y:S01]  /*c7bf0*/  ISETP.LT.AND P5, PT, R6, UR4, !P1 ;  /* 0x0000000406007c0c */ /* 0x000fe2000cfa1270 */
[----:B------:R-:W-:Y:S01]  /*c7c00*/  VIADD R2, R0, 0x1ad ;  /* 0x000001ad00027836 */ /* 0x000fe20000000000 */
[----:B------:R-:W-:Y:S01]  /*c7c10*/  ULDC UR4, c[0x0][0x22c] ;  /* 0x00008b0000047ab9 */ /* 0x000fe20000000800 */
[----:B------:R-:W-:Y:S01]  /*c7c20*/  PRMT R3, R213, 0x7772, RZ ;  /* 0x00007772d5037816 */ /* 0x000fe200000000ff */
[----:B------:R-:W2:Y:S01]  /*c7c30*/  LDL.LU R248, [R1+0x6c] ;  /* 0x00006c0001f87983 */ /* 0x000ea20000300800 */
[----:B------:R-:W-:Y:S01]  /*c7c40*/  ISETP.LT.AND P1, PT, R7, UR6, !P1 ;  /* 0x0000000607007c0c */ /* 0x000fe2000cf21270 */
[----:B------:R-:W-:Y:S01]  /*c7c50*/  ULDC UR6, c[0x0][0x228] ;  /* 0x00008a0000067ab9 */ /* 0x000fe20000000800 */
[----:B------:R-:W-:Y:S01]  /*c7c60*/  ISETP.GE.AND P0, PT, R2, UR4, PT ;  /* 0x0000000402007c0c */ /* 0x000fe2000bf06270 */
[----:B------:R-:W-:Y:S01]  /*c7c70*/  VIADD R2, R0, 0x1ae ;  /* 0x000001ae00027836 */ /* 0x000fe20000000000 */
[----:B------:R-:W-:Y:S01]  /*c7c80*/  ISETP.LT.AND P6, PT, R6, UR8, !P4 ;  /* 0x0000000806007c0c */ /* 0x000fe2000e7c1270 */
[----:B------:R-:W2:Y:S01]  /*c7c90*/  LDL.LU.64 R218, [R1+0x1308] ;  /* 0x0013080001da7983 */ /* 0x000ea20000300a00 */
[----:B------:R-:W-:Y:S01]  /*c7ca0*/  ULDC UR4, c[0x0][0x22c] ;  /* 0x00008b0000047ab9 */ /* 0x000fe20000000800 */
[----:B------:R-:W-:-:S02]  /*c7cb0*/  ULDC UR8, c[0x0][0x228] ;  /* 0x00008a0000087ab9 */ /* 0x000fc40000000800 */
[----:B------:R0:W-:Y:S01]  /*c7cc0*/  @P5 STG.E.U8 desc[UR10][R220.64], R3 ;  /* 0x00000003dc005986 */ /* 0x0001e2000c10110a */
[----:B------:R-:W-:Y:S01]  /*c7cd0*/  ISETP.GE.AND P5, PT, R2, UR4, PT ;  /* 0x0000000402007c0c */ /* 0x000fe2000bfa6270 */
[----:B------:R-:W-:Y:S01]  /*c7ce0*/  ULDC UR4, c[0x0][0x228] ;  /* 0x00008a0000047ab9 */ /* 0x000fe20000000800 */
[----:B------:R-:W-:Y:S02]  /*c7cf0*/  PRMT R2, R213, 0x7773, RZ ;  /* 0x00007773d5027816 */ /* 0x000fe400000000ff */
[----:B------:R-:W-:Y:S01]  /*c7d00*/  ISETP.LT.AND P4, PT, R7, UR4, !P4 ;  /* 0x0000000407007c0c */ /* 0x000fe2000e781270 */
[----:B------:R-:W-:Y:S01]  /*c7d10*/  ULDC UR4, c[0x0][0x22c] ;  /* 0x00008b0000047ab9 */ /* 0x000fe20000000800 */
[----:B0-----:R-:W2:Y:S01]  /*c7d20*/  LDL.LU.64 R220, [R1+0x1318] ;  /* 0x0013180001dc7983 */ /* 0x001ea20000300a00 */
[----:B------:R-:W-:-:S03]  /*c7d30*/  PRMT R3, R252, 0x7770, RZ ;  /* 0x00007770fc037816 */ /* 0x000fc600000000ff */
[----:B---3--:R0:W-:Y:S04]  /*c7d40*/  @P1 STG.E.U8 desc[UR10][R224.64], R2 ;  /* 0x00000002e0001986 */ /* 0x0081e8000c10110a */
[----:B------:R1:W-:Y:S01]  /*c7d50*/  @P6 STG.E.U8 desc[UR10][R216.64], R3 ;  /* 0x00000003d8006986 */ /* 0x0003e2000c10110a */
[----:B------:R-:W-:Y:S01]  /*c7d60*/  ISETP.LT.AND P6, PT, R6, UR6, !P0 ;  /* 0x0000000606007c0c */ /* 0x000fe2000c7c1270 */
[----:B------:R-:W-:Y:S02]  /*c7d70*/  ULDC UR6, c[0x0][0x228] ;  /* 0x00008a0000067ab9 */ /* 0x000fe40000000800 */
[----:B0-----:R-:W3:Y:S01]  /*c7d80*/  LDL.LU.64 R224, [R1+0x1300] ;  /* 0x0013000001e07983 */ /* 0x001ee20000300a00 */
[----:B-1----:R-:W-:-:S05]  /*c7d90*/  PRMT R3, R252, 0x7771, RZ ;  /* 0x00007771fc037816 */ /* 0x002fca00000000ff */
[----:B----4-:R0:W-:Y:S04]  /*c7da0*/  @P4 STG.E.U8 desc[UR10][R222.64], R3 ;  /* 0x00000003de004986 */ /* 0x0101e8000c10110a */
[----:B0-----:R-:W4:Y:S01]  /*c7db0*/  LDL.LU.64 R222, [R1+0x1328] ;  /* 0x0013280001de7983 */ /* 0x001f220000300a00 */
[----:B------:R-:W-:-:S03]  /*c7dc0*/  PRMT R3, R252, 0x7772, RZ ;  /* 0x00007772fc037816 */ /* 0x000fc600000000ff */
[----:B------:R-:W4:Y:S04]  /*c7dd0*/  LDL.LU R217, [R1+0x50] ;  /* 0x0000500001d97983 */ /* 0x000f280000300800 */
[----:B--2---:R0:W-:Y:S04]  /*c7de0*/  @P6 STG.E.U8 desc[UR10][R226.64], R3 ;  /* 0x00000003e2006986 */ /* 0x0041e8000c10110a */
[----:B0-----:R-:W2:Y:S01]  /*c7df0*/  LDL.LU.64 R226, [R1+0x1338] ;  /* 0x0013380001e27983 */ /* 0x001ea20000300a00 */
[----:B------:R-:W-:Y:S01]  /*c7e00*/  VIADD R2, R0, 0x1af ;  /* 0x000001af00027836 */ /* 0x000fe20000000000 */
[----:B------:R-:W-:Y:S01]  /*c7e10*/  ISETP.LT.AND P0, PT, R7, UR6, !P0 ;  /* 0x0000000607007c0c */ /* 0x000fe2000c701270 */
[----:B------:R-:W-:Y:S01]  /*c7e20*/  ULDC UR6, c[0x0][0x228] ;  /* 0x00008a0000067ab9 */ /* 0x000fe20000000800 */
[----:B------:R-:W-:Y:S01]  /*c7e30*/  PRMT R4, R252, 0x7773, RZ ;  /* 0x00007773fc047816 */ /* 0x000fe200000000ff */
[----:B------:R-:W2:Y:S01]  /*c7e40*/  LDL.LU.64 R214, [R1+0x1330] ;  /* 0x0013300001d67983 */ /* 0x000ea20000300a00 */
[----:B------:R-:W-:Y:S01]  /*c7e50*/  ISETP.GE.AND P1, PT, R2, UR4, PT ;  /* 0x0000000402007c0c */ /* 0x000fe2000bf26270 */
[----:B------:R-:W-:-:S02]  /*c7e60*/  ULDC UR4, c[0x0][0x228] ;  /* 0x00008a0000047ab9 */ /* 0x000fc40000000800 */
[----:B------:R-:W-:Y:S01]  /*c7e70*/  ISETP.LT.AND P4, PT, R6, UR4, !P5 ;  /* 0x0000000406007c0c */ /* 0x000fe2000ef81270 */
[----:B------:R-:W-:Y:S01]  /*c7e80*/  VIADD R2, R0, 0x1b0 ;  /* 0x000001b000027836 */ /* 0x000fe20000000000 */
[----:B------:R-:W-:Y:S01]  /*c7e90*/  ULDC UR4, c[0x0][0x22c] ;  /* 0x00008b0000047ab9 */ /* 0x000fe20000000800 */
[----:B------:R-:W-:Y:S01]  /*c7ea0*/  ISETP.LT.AND P5, PT, R7, UR6, !P5 ;  /* 0x0000000607007c0c */ /* 0x000fe2000efa1270 */
[----:B------:R-:W-:Y:S02]  /*c7eb0*/  ULDC UR6, c[0x0][0x228] ;  /* 0x00008a0000067ab9 */ /* 0x000fe40000000800 */
[----:B------:R-:W-:Y:S01]  /*c7ec0*/  ISETP.GE.AND P6, PT, R2, UR4, PT ;  /* 0x0000000402007c0c */ /* 0x000fe2000bfc6270 */
[----:B------:R-:W-:Y:S01]  /*c7ed0*/  @P0 STG.E.U8 desc[UR10][R218.64], R4 ;  /* 0x00000004da000986 */ /* 0x000fe2000c10110a */
[----:B------:R-:W-:Y:S01]  /*c7ee0*/  PRMT R2, R248, 0x7770, RZ ;  /* 0x00007770f8027816 */ /* 0x000fe200000000ff */
[----:B------:R-:W-:-:S04]  /*c7ef0*/  ULDC UR4, c[0x0][0x228] ;  /* 0x00008a0000047ab9 */ /* 0x000fc80000000800 */
[----:B------:R0:W-:Y:S01]  /*c7f00*/  @P4 STG.E.U8 desc[UR10][R220.64], R2 ;  /* 0x00000002dc004986 */ /* 0x0001e2000c10110a */
[----:B------:R-:W-:Y:S02]  /*c7f10*/  PRMT R3, R248, 0x7771, RZ ;  /* 0x00007771f8037816 */ /* 0x000fe400000000ff */
[----:B------:R-:W-:Y:S01]  /*c7f20*/  ISETP.LT.AND P0, PT, R6, UR4, !P1 ;  /* 0x0000000406007c0c */ /* 0x000fe2000cf01270 */
[----:B------:R-:W-:Y:S01]  /*c7f30*/  ULDC UR4, c[0x0][0x22c] ;  /* 0x00008b0000047ab9 */ /* 0x000fe20000000800 */
[----:B0-----:R-:W2:Y:S01]  /*c7f40*/  LDL.LU.64 R220, [R1+0x1340] ;  /* 0x0013400001dc7983 */ /* 0x001ea20000300a00 */
[----:B------:R-:W-:Y:S01]  /*c7f50*/  VIADD R2, R0, 0x1b1 ;  /* 0x000001b100027836 */ /* 0x000fe20000000000 */
[----:B------:R-:W-:Y:S01]  /*c7f60*/  ISETP.LT.AND P1, PT, R7, UR6, !P1 ;  /* 0x0000000607007c0c */ /* 0x000fe2000cf21270 */
[----:B------:R-:W-:-:S03]  /*c7f70*/  ULDC UR6, c[0x0][0x228] ;  /* 0x00008a0000067ab9 */ /* 0x000fc60000000800 */
[----:B------:R-:W-:Y:S01]  /*c7f80*/  ISETP.GE.AND P4, PT, R2, UR4, PT ;  /* 0x0000000402007c0c */ /* 0x000fe2000bf86270 */
[----:B------:R-:W-:Y:S01]  /*c7f90*/  VIADD R2, R0, 0x1b2 ;  /* 0x000001b200027836 */ /* 0x000fe20000000000 */
[----:B------:R-:W-:Y:S01]  /*c7fa0*/  ULDC UR4, c[0x0][0x22c] ;  /* 0x00008b0000047ab9 */ /* 0x000fe20000000800 */
[----:B---3--:R0:W-:Y:S04]  /*c7fb0*/  @P5 STG.E.U8 desc[UR10][R224.64], R3 ;  /* 0x00000003e0005986 */ /* 0x0081e8000c10110a */
[----:B0-----:R-:W3:Y:S01]  /*c7fc0*/  LDL.LU.64 R224, [R1+0x1358] ;  /* 0x0013580001e07983 */ /* 0x001ee20000300a00 */
[----:B------:R-:W-:-:S03]  /*c7fd0*/  PRMT R3, R248, 0x7772, RZ ;  /* 0x00007772f8037816 */ /* 0x000fc600000000ff */
[----:B------:R-:W3:Y:S04]  /*c7fe0*/  LDL.LU R252, [R1+0x54] ;  /* 0x0000540001fc7983 */ /* 0x000ee80000300800 */
[----:B------:R-:W3:Y:S04]  /*c7ff0*/  LDL.LU.64 R218, [R1+0x1350] ;  /* 0x0013500001da7983 */ /* 0x000ee80000300a00 */
[----:B----4-:R0:W-:Y:S01]  /*c8000*/  @P0 STG.E.U8 desc[UR10][R222.64], R3 ;  /* 0x00000003de000986 */ /* 0x0101e2000c10110a */
[----:B------:R-:W-:Y:S01]  /*c8010*/  ISETP.GE.AND P0, PT, R2, UR4, PT ;  /* 0x0000000402007c0c */ /* 0x000fe2000bf06270 */
[----:B------:R-:W-:Y:S01]  /*c8020*/  ULDC UR4, c[0x0][0x228] ;  /* 0x00008a0000047ab9 */ /* 0x000fe20000000800 */
[----:B------:R-:W-:Y:S01]  /*c8030*/  PRMT R2, R248, 0x7773, RZ ;  /* 0x00007773f8027816 */ /* 0x000fe200000000ff */
[----:B0-----:R-:W4:Y:S04]  /*c8040*/  LDL.LU.64 R222, [R1+0x1360] ;  /* 0x0013600001de7983 */ /* 0x001f280000300a00 */
[----:B--2---:R0:W-:Y:S04]  /*c8050*/  @P1 STG.E.U8 desc[UR10][R226.64], R2 ;  /* 0x00000002e2001986 */ /* 0x0041e8000c10110a */
[----:B0-----:R-:W2:Y:S01]  /*c8060*/  LDL.LU.64 R226, [R1+0x1348] ;  /* 0x0013480001e27983 */ /* 0x001ea20000300a00 */
[----:B------:R-:W-:-:S02]  /*c8070*/  ISETP.LT.AND P5, PT, R6, UR8, !P6 ;  /* 0x0000000806007c0c */ /* 0x000fc4000f7a1270 */
[----:B------:R-:W-:Y:S01]  /*c8080*/  PRMT R3, R217, 0x7770, RZ ;  /* 0x00007770d9037816 */ /* 0x000fe200000000ff */
[----:B------:R-:W-:Y:S01]  /*c8090*/  VIADD R2, R0, 0x1b3 ;  /* 0x000001b300027836 */ /* 0x000fe20000000000 */
[----:B------:R-:W-:Y:S01]  /*c80a0*/  ISETP.LT.AND P6, PT, R7, UR4, !P6 ;  /* 0x0000000407007c0c */ /* 0x000fe2000f7c1270 */
[----:B------:R-:W-:Y:S01]  /*c80b0*/  ULDC UR4, c[0x0][0x22c] ;  /* 0x00008b0000047ab9 */ /* 0x000fe20000000800 */
[----:B------:R-:W-:Y:S01]  /*c80c0*/  PRMT R4, R217, 0x7773, RZ ;  /* 0x00007773d9047816 */ /* 0x000fe200000000ff */
[----:B------:R-:W-:-:S06]  /*c80d0*/  ULDC UR8, c[0x0][0x228] ;  /* 0x00008a0000087ab9 */ /* 0x000fcc0000000800 */
[----:B------:R0:W-:Y:S01]  /*c80e0*/  @P5 STG.E.U8 desc[UR10][R214.64], R3 ;  /* 0x00000003d6005986 */ /* 0x0001e2000c10110a */
[----:B------:R-:W-:Y:S01]  /*c80f0*/  ISETP.LT.AND P5, PT, R6, UR6, !P4 ;  /* 0x0000000606007c0c */ /* 0x000fe2000e7a1270 */
[----:B------:R-:W-:Y:S01]  /*c8100*/  ULDC UR6, c[0x0][0x228] ;  /* 0x00008a0000067ab9 */ /* 0x000fe20000000800 */
[----:B0-----:R-:W-:-:S05]  /*c8110*/  PRMT R3, R217, 0x7771, RZ ;  /* 0x00007771d9037816 */ /* 0x001fca00000000ff */
[----:B------:R0:W-:Y:S01]  /*c8120*/  @P6 STG.E.U8 desc[UR10][R220.64], R3 ;  /* 0x00000003dc006986 */ /* 0x0001e2000c10110a */
[----:B------:R-:W-:Y:S01]  /*c8130*/  ISETP.LT.AND P4, PT, R7, UR6, !P4 ;  /* 0x0000000607007c0c */ /* 0x000fe2000e781270 */
[----:B------:R-:W-:Y:S01]  /*c8140*/  ULDC UR6, c[0x0][0x228] ;  /* 0x00008a0000067ab9 */ /* 0x000fe20000000800 */
[----:B------:R-:W-:Y:S01]  /*c8150*/  ISETP.GE.AND P1, PT, R2, UR4, PT ;  /* 0x0000000402007c0c */ /* 0x000fe2000bf26270 */
[----:B------:R-:W-:Y:S01]  /*c8160*/  ULDC UR4, c[0x0][0x228] ;  /* 0x00008a0000047ab9 */ /* 0x000fe20000000800 */
[----:B0-----:R-:W2:Y:S01]  /*c8170*/  LDL.LU.64 R220, [R1+0x1380] ;  /* 0x0013800001dc7983 */ /* 0x001ea20000300a00 */
[----:B------:R-:W-:-:S03]  /*c8180*/  PRMT R3, R217, 0x7772, RZ ;  /* 0x00007772d9037816 */ /* 0x000fc600000000ff */
[----:B------:R-:W2:Y:S01]  /*c8190*/  LDL.LU R248, [R1+0x58] ;  /* 0x0000580001f87983 */ /* 0x000ea20000300800 */
[----:B------:R-:W-:Y:S01]  /*c81a0*/  ISETP.LT.AND P6, PT, R6, UR4, !P0 ;  /* 0x0000000406007c0c */ /* 0x000fe2000c7c1270 */
[----:B------:R-:W-:Y:S01]  /*c81b0*/  VIADD R2, R0, 0x1b4 ;  /* 0x000001b400027836 */ /* 0x000fe20000000000 */
[----:B------:R-:W-:Y:S01]  /*c81c0*/  ISETP.LT.AND P0, PT, R7, UR6, !P0 ;  /* 0x0000000607007c0c */ /* 0x000fe2000c701270 */
[----:B------:R-:W-:Y:S01]  /*c81d0*/  ULDC UR4, c[0x0][0x22c] ;  /* 0x00008b0000047ab9 */ /* 0x000fe20000000800 */
[----:B------:R-:W-:Y:S01]  /*c81e0*/  ULDC UR6, c[0x0][0x228] ;  /* 0x00008a0000067ab9 */ /* 0x000fe20000000800 */
[----:B---3--:R0:W-:Y:S01]  /*c81f0*/  @P5 STG.E.U8 desc[UR10][R224.64], R3 ;  /* 0x00000003e0005986 */ /* 0x0081e2000c10110a */
[----:B------:R-:W-:Y:S01]  /*c8200*/  ISETP.GE.AND P5, PT, R2, UR4, PT ;  /* 0x0000000402007c0c */ /* 0x000fe2000bfa6270 */
[----:B------:R-:W-:Y:S02]  /*c8210*/  ULDC UR4, c[0x0][0x228] ;  /* 0x00008a0000047ab9 */ /* 0x000fe40000000800 */
[----:B0-----:R-:W3:Y:S04]  /*c8220*/  LDL.LU.64 R224, [R1+0x1378] ;  /* 0x0013780001e07983 */ /* 0x001ee80000300a00 */
[----:B------:R-:W3:Y:S01]  /*c8230*/  LDL.LU.64 R216, [R1+0x1370] ;  /* 0x0013700001d87983 */ /* 0x000ee20000300a00 */
[----:B------:R-:W-:-:S03]  /*c8240*/  PRMT R2, R252, 0x7770, RZ ;  /* 0x00007770fc027816 */ /* 0x000fc600000000ff */
[----:B------:R0:W-:Y:S01]  /*c8250*/  @P4 STG.E.U8 desc[UR10][R218.64], R4 ;  /* 0x00000004da004986 */ /* 0x0001e2000c10110a */
[----:B------:R-:W-:-:S03]  /*c8260*/  PRMT R3, R252, 0x7771, RZ ;  /* 0x00007771fc037816 */ /* 0x000fc600000000ff */
[----:B0-----:R-:W3:Y:S04]  /*c8270*/  LDL.LU.64 R218, [R1+0x1368] ;  /* 0x0013680001da7983 */ /* 0x001ee80000300a00 */
[----:B----4-:R-:W-:Y:S04]  /*c8280*/  @P6 STG.E.U8 desc[UR10][R222.64], R2 ;  /* 0x00000002de006986 */ /* 0x010fe8000c10110a */
[----:B--2---:R0:W-:Y:S04]  /*c8290*/  @P0 STG.E.U8 desc[UR10][R226.64], R3 ;  /* 0x00000003e2000986 */ /* 0x0041e8000c10110a */
[----:B0-----:R-:W2:Y:S01]  /*c82a0*/  LDL.LU.64 R226, [R1+0x13b0] ;  /* 0x0013b00001e27983 */ /* 0x001ea20000300a00 */
[----:B------:R-:W-:Y:S01]  /*c82b0*/  ISETP.LT.AND P4, PT, R6, UR4, !P1 ;  /* 0x0000000406007c0c */ /* 0x000fe2000cf81270 */
[----:B------:R-:W-:Y:S01]  /*c82c0*/  VIADD R2, R0, 0x1b5 ;  /* 0x000001b500027836 */ /* 0x000fe20000000000 */
[----:B------:R-:W-:Y:S01]  /*c82d0*/  ULDC UR4, c[0x0][0x22c] ;  /* 0x00008b0000047ab9 */ /* 0x000fe20000000800 */
[----:B------:R-:W-:Y:S01]  /*c82e0*/  PRMT R3, R252, 0x7772, RZ ;  /* 0x00007772fc037816 */ /* 0x000fe200000000ff */
[----:B------:R-:W4:Y:S01]  /*c82f0*/  LDL.LU R222, [R1+0x5c] ;  /* 0x00005c0001de7983 */ /* 0x000f220000300800 */
[----:B------:R-:W-:Y:S01]  /*c8300*/  ISETP.LT.AND P1, PT, R7, UR6, !P1 ;  /* 0x0000000607007c0c */ /* 0x000fe2000cf21270 */
[----:B------:R-:W-:Y:S01]  /*c8310*/  ULDC UR6, c[0x0][0x228] ;  /* 0x00008a0000067ab9 */ /* 0x000fe20000000800 */
[----:B------:R-:W-:Y:S01]  /*c8320*/  ISETP.GE.AND P0, PT, R2, UR4, PT ;  /* 0x0000000402007c0c */ /* 0x000fe2000bf06270 */
[----:B------:R-:W-:Y:S01]  /*c8330*/  VIADD R2, R0, 0x1b6 ;  /* 0x000001b600027836 */ /* 0x000fe20000000000 */
[----:B------:R-:W-:Y:S01]  /*c8340*/  ISETP.LT.AND P6, PT, R6, UR8, !P5 ;  /* 0x0000000806007c0c */ /* 0x000fe2000efc1270 */
[----:B------:R-:W-:Y:S01]  /*c8350*/  ULDC UR4, c[0x0][0x22c] ;  /* 0x00008b0000047ab9 */ /* 0x000fe20000000800 */
[----:B------:R-:W4:Y:S01]  /*c8360*/  LDL.LU.64 R214, [R1+0x13a0] ;  /* 0x0013a00001d67983 */ /* 0x000f220000300a00 */
[----:B------:R-:W-:-:S03]  /*c8370*/  ULDC UR8, c[0x0][0x228] ;  /* 0x00008a0000087ab9 */ /* 0x000fc60000000800 */
[----:B------:R0:W-:Y:S01]  /*c8380*/  @P4 STG.E.U8 desc[UR10][R220.64], R3 ;  /* 0x00000003dc004986 */ /* 0x0001e2000c10110a */
[----:B------:R-:W-:Y:S01]  /*c8390*/  ISETP.GE.AND P4, PT, R2, UR4, PT ;  /* 0x0000000402007c0c */ /* 0x000fe2000bf86270 */
[----:B------:R-:W-:Y:S01]  /*c83a0*/  ULDC UR4, c[0x0][0x228] ;  /* 0x00008a0000047ab9 */ /* 0x000fe20000000800 */
[----:B------:R-:W-:Y:S02]  /*c83b0*/  PRMT R2, R252, 0x7773, RZ ;  /* 0x00007773fc027816 */ /* 0x000fe400000000ff */
[----:B------:R-:W-:Y:S01]  /*c83c0*/  ISETP.LT.AND P5, PT, R7, UR4, !P5 ;  /* 0x0000000407007c0c */ /* 0x000fe2000efa1270 */
[----:B------:R-:W-:Y:S01]  /*c83d0*/  ULDC UR4, c[0x0][0x22c] ;  /* 0x00008b0000047ab9 */ /* 0x000fe20000000800 */
[----:B0-----:R-:W4:Y:S01]  /*c83e0*/  LDL.LU.64 R220, [R1+0x13a8] ;  /* 0x0013a80001dc7983 */ /* 0x001f220000300a00 */
[----:B------:R-:W-:-:S03]  /*c83f0*/  PRMT R3, R248, 0x7770, RZ ;  /* 0x00007770f8037816 */ /* 0x000fc600000000ff */
[----:B---3--:R0:W-:Y:S04]  /*c8400*/  @P1 STG.E.U8 desc[UR10][R224.64], R2 ;  /* 0x00000002e0001986 */ /* 0x0081e8000c10110a */
[----:B------:R1:W-:Y:S01]  /*c8410*/  @P6 STG.E.U8 desc[UR10][R216.64], R3 ;  /* 0x00000003d8006986 */ /* 0x0003e2000c10110a */
[----:B------:R-:W-:Y:S01]  /*c8420*/  ISETP.LT.AND P6, PT, R6, UR6, !P0 ;  /* 0x0000000606007c0c */ /* 0x000fe2000c7c1270 */
[----:B------:R-:W-:Y:S02]  /*c8430*/  ULDC UR6, c[0x0][0x228] ;  /* 0x00008a0000067ab9 */ /* 0x000fe40000000800 */
[----:B0-----:R-:W3:Y:S01]  /*c8440*/  LDL.LU.64 R224, [R1+0x1388] ;  /* 0x0013880001e07983 */ /* 0x001ee20000300a00 */
[----:B-1----:R-:W-:-:S05]  /*c8450*/  PRMT R3, R248, 0x7771, RZ ;  /* 0x00007771f8037816 */ /* 0x002fca00000000ff */
[----:B------:R0:W-:Y:S04]  /*c8460*/  @P5 STG.E.U8 desc[UR10][R218.64], R3 ;  /* 0x00000003da005986 */ /* 0x0001e8000c10110a */
[----:B0-----:R-:W3:Y:S01]  /*c8470*/  LDL.LU.64 R218, [R1+0x13e8] ;  /* 0x0013e80001da7983 */ /* 0x001ee20000300a00 */
[----:B------:R-:W-:-:S03]  /*c8480*/  PRMT R3, R248, 0x7772, RZ ;  /* 0x00007772f8037816 */ /* 0x000fc600000000ff */
[----:B------:R-:W3:Y:S04]  /*c8490*/  LDL.LU R252, [R1+0x40] ;  /* 0x0000400001fc7983 */ /* 0x000ee80000300800 */
        /* <DEDUP_REMOVED lines=15> */
[----:B----4-:R-:W-:Y:S01]  /*c8590*/  @P0 STG.E.U8 desc[UR10][R214.64], R4 ;  /* 0x00000004d6000986 */ /* 0x010fe2000c10110a */
[C---:B------:R-:W-:Y:S01]  /*c85a0*/  PRMT R2, R222.reuse, 0x7770, RZ ;  /* 0x00007770de027816 */ /* 0x040fe200000000ff */
[----:B------:R-:W-:Y:S01]  /*c85b0*/  ULDC UR4, c[0x0][0x228] ;  /* 0x00008a0000047ab9 */ /* 0x000fe20000000800 */
[----:B------:R-:W-:-:S02]  /*c85c0*/  PRMT R3, R222, 0x7771, RZ ;  /* 0x00007771de037816 */ /* 0x000fc400000000ff */
[----:B------:R-:W-:Y:S01]  /*c85d0*/  ISETP.LT.AND P0, PT, R6, UR4, !P1 ;  /* 0x0000000406007c0c */ /* 0x000fe2000cf01270 */
[----:B------:R-:W-:Y:S01]  /*c85e0*/  ULDC UR4, c[0x0][0x22c] ;  /* 0x00008b0000047ab9 */ /* 0x000fe20000000800 */
[----:B------:R0:W-:Y:S04]  /*c85f0*/  @P5 STG.E.U8 desc[UR10][R220.64], R2 ;  /* 0x00000002dc005986 */ /* 0x0001e8000c10110a */
[----:B0-----:R-:W4:Y:S01]  /*c8600*/  LDL.LU.64 R220, [R1+0x13d0] ;  /* 0x0013d00001dc7983 */ /* 0x001f220000300a00 */
[----:B------:R-:W-:Y:S01]  /*c8610*/  VIADD R2, R0, 0x1b9 ;  /* 0x000001b900027836 */ /* 0x000fe20000000000 */
[----:B------:R-:W-:Y:S01]  /*c8620*/  ISETP.LT.AND P1, PT, R7, UR6, !P1 ;  /* 0x0000000607007c0c */ /* 0x000fe2000cf21270 */
[----:B------:R-:W-:Y:S01]  /*c8630*/  ULDC UR6, c[0x0][0x228] ;  /* 0x00008a0000067ab9 */ /* 0x000fe20000000800 */
[----:B---3--:R0:W-:Y:S02]  /*c8640*/  @P4 STG.E.U8 desc[UR10][R224.64], R3 ;  /* 0x00000003e0004986 */ /* 0x0081e4000c10110a */
[----:B------:R-:W-:Y:S01]  /*c8650*/  ISETP.GE.AND P4, PT, R2, UR4, PT ;  /* 0x0000000402007c0c */ /* 0x000fe2000bf86270 */
[----:B------:R-:W-:Y:S01]  /*c8660*/  VIADD R2, R0, 0x1ba ;  /* 0x000001ba00027836 */ /* 0x000fe20000000000 */
[----:B------:R-:W-:Y:S01]  /*c8670*/  ULDC UR4, c[0x0][0x22c] ;  /* 0x00008b0000047ab9 */ /* 0x000fe20000000800 */
[----:B0-----:R-:W3:Y:S01]  /*c8680*/  LDL.LU.64 R224, [R1+0x1418] ;  /* 0x0014180001e07983 */ /* 0x001ee20000300a00 */
[----:B------:R-:W-:-:S03]  /*c8690*/  PRMT R3, R222, 0x7772, RZ ;  /* 0x00007772de037816 */ /* 0x000fc600000000ff */
[----:B------:R-:W3:Y:S04]  /*c86a0*/  LDL.LU R248, [R1+0x44] ;  /* 0x0000440001f87983 */ /* 0x000ee80000300800 */
[----:B------:R0:W-:Y:S01]  /*c86b0*/  @P0 STG.E.U8 desc[UR10][R218.64], R3 ;  /* 0x00000003da000986 */ /* 0x0001e2000c10110a */
[----:B------:R-:W-:Y:S01]  /*c86c0*/  ISETP.GE.AND P0, PT, R2, UR4, PT ;  /* 0x0000000402007c0c */ /* 0x000fe2000bf06270 */
[----:B------:R-:W-:Y:S01]  /*c86d0*/  ULDC UR4, c[0x0][0x228] ;  /* 0x00008a0000047ab9 */ /* 0x000fe20000000800 */
[----:B------:R-:W-:Y:S01]  /*c86e0*/  PRMT R2, R222, 0x7773, RZ ;  /* 0x00007773de027816 */ /* 0x000fe200000000ff */
[----:B0-----:R-:W3:Y:S04]  /*c86f0*/  LDL.LU.64 R218, [R1+0x1408] ;  /* 0x0014080001da7983 */ /* 0x001ee80000300a00 */
[----:B------:R-:W3:Y:S04]  /*c8700*/  LDL.LU.64 R222, [R1+0x1410] ;  /* 0x0014100001de7983 */ /* 0x000ee80000300a00 */
        /* <DEDUP_REMOVED lines=12> */
[----:B------:R-:W-:Y:S01]  /*c87d0*/  ISETP.GE.AND P1, PT, R2, UR4, PT ;  /* 0x0000000402007c0c */ /* 0x000fe2000bf26270 */
[----:B------:R-:W-:Y:S01]  /*c87e0*/  ULDC UR4, c[0x0][0x228] ;  /* 0x00008a0000047ab9 */ /* 0x000fe20000000800 */
[----:B0-----:R-:W-:-:S05]  /*c87f0*/  PRMT R3, R252, 0x7771, RZ ;  /* 0x00007771fc037816 */ /* 0x001fca00000000ff */
[----:B----4-:R0:W-:Y:S01]  /*c8800*/  @P6 STG.E.U8 desc[UR10][R220.64], R3 ;  /* 0x00000003dc006986 */ /* 0x0101e2000c10110a */
[----:B------:R-:W-:Y:S01]  /*c8810*/  ISETP.LT.AND P4, PT, R7, UR6, !P4 ;  /* 0x0000000607007c0c */ /* 0x000fe2000e781270 */
[----:B------:R-:W-:Y:S01]  /*c8820*/  VIADD R2, R0, 0x1bc ;  /* 0x000001bc00027836 */ /* 0x000fe20000000000 */
[----:B------:R-:W-:Y:S01]  /*c8830*/  ISETP.LT.AND P6, PT, R6, UR4, !P0 ;  /* 0x0000000406007c0c */ /* 0x000fe2000c7c1270 */
[----:B------:R-:W-:Y:S01]  /*c8840*/  ULDC UR6, c[0x0][0x228] ;  /* 0x00008a0000067ab9 */ /* 0x000fe20000000800 */
[----:B------:R-:W-:Y:S01]  /*c8850*/  ULDC UR4, c[0x0][0x22c] ;  /* 0x00008b0000047ab9 */ /* 0x000fe20000000800 */
[----:B0-----:R-:W4:Y:S01]  /*c8860*/  LDL.LU.64 R220, [R1+0x1448] ;  /* 0x0014480001dc7983 */ /* 0x001f220000300a00 */
[----:B------:R-:W-:-:S03]  /*c8870*/  PRMT R3, R252, 0x7772, RZ ;  /* 0x00007772fc037816 */ /* 0x000fc600000000ff */
[----:B------:R-:W4:Y:S01]  /*c8880*/  LDL.LU R217, [R1+0x48] ;  /* 0x0000480001d97983 */ /* 0x000f220000300800 */
[----:B------:R-:W-:Y:S01]  /*c8890*/  ISETP.LT.AND P0, PT, R7, UR6, !P0 ;  /* 0x0000000607007c0c */ /* 0x000fe2000c701270 */
[----:B------:R-:W-:Y:S02]  /*c88a0*/  ULDC UR6, c[0x0][0x228] ;  /* 0x00008a0000067ab9 */ /* 0x000fe40000000800 */
        /* <DEDUP_REMOVED lines=8> */
[----:B------:R0:W-:Y:S04]  /*c8930*/  @P6 STG.E.U8 desc[UR10][R222.64], R2 ;  /* 0x00000002de006986 */ /* 0x0001e8000c10110a */
[----:B0-----:R-:W3:Y:S04]  /*c8940*/  LDL.LU.64 R222, [R1+0x1430] ;  /* 0x0014300001de7983 */ /* 0x001ee80000300a00 */
        /* <DEDUP_REMOVED lines=15> */
[----:B----4-:R0:W-:Y:S01]  /*c8a40*/  @P4 STG.E.U8 desc[UR10][R220.64], R3 ;  /* 0x00000003dc004986 */ /* 0x0101e2000c10110a */
        /* <DEDUP_REMOVED lines=21> */
[----:B------:R-:W-:-:S03]  /*c8ba0*/  ULDC UR6, c[0x0][0x228] ;  /* 0x00008a0000067ab9 */ /* 0x000fc60000000800 */
[----:B------:R-:W-:Y:S01]  /*c8bb0*/  ISETP.GE.AND P1, PT, R2, UR4, PT ;  /* 0x0000000402007c0c */ /* 0x000fe2000bf26270 */
[----:B------:R-:W-:Y:S02]  /*c8bc0*/  ULDC UR4, c[0x0][0x228] ;  /* 0x00008a0000047ab9 */ /* 0x000fe40000000800 */
[----:B------:R-:W-:Y:S01]  /*c8bd0*/  ISETP.LT.AND P5, PT, R6, UR4, !P4 ;  /* 0x0000000406007c0c */ /* 0x000fe2000e7a1270 */
[----:B------:R-:W-:Y:S01]  /*c8be0*/  VIADD R2, R0, 0x1c0 ;  /* 0x000001c000027836 */ /* 0x000fe20000000000 */
[----:B------:R-:W-:Y:S01]  /*c8bf0*/  ULDC UR4, c[0x0][0x22c] ;  /* 0x00008b0000047ab9 */ /* 0x000fe20000000800 */
[----:B------:R-:W-:Y:S02]  /*c8c00*/  PRMT R4, R217, 0x7773, RZ ;  /* 0x00007773d9047816 */ /* 0x000fe400000000ff */
[----:B------:R-:W2:Y:S01]  /*c8c10*/  LDL.LU.64 R216, [R1+0x1498] ;  /* 0x0014980001d87983 */ /* 0x000ea20000300a00 */
[----:B------:R-:W-:Y:S01]  /*c8c20*/  ISETP.GE.AND P6, PT, R2, UR4, PT ;  /* 0x0000000402007c0c */ /* 0x000fe2000bfc6270 */
[----:B------:R-:W-:Y:S01]  /*c8c30*/  ULDC UR4, c[0x0][0x228] ;  /* 0x00008a0000047ab9 */ /* 0x000fe20000000800 */
[----:B------:R-:W-:-:S02]  /*c8c40*/  PRMT R2, R252, 0x7770, RZ ;  /* 0x00007770fc027816 */ /* 0x000fc400000000ff */
[C---:B------:R-:W-:Y:S01]  /*c8c50*/  ISETP.LT.AND P4, PT, R7.reuse, UR6, !P4 ;  /* 0x0000000607007c0c */ /* 0x040fe2000e781270 */
[----:B------:R-:W-:Y:S01]  /*c8c60*/  @P0 STG.E.U8 desc[UR10][R218.64], R4 ;  /* 0x00000004da000986 */ /* 0x000fe2000c10110a */
[----:B------:R-:W-:Y:S01]  /*c8c70*/  PRMT R3, R252, 0x7771, RZ ;  /* 0x00007771fc037816 */ /* 0x000fe200000000ff */
[----:B------:R-:W-:Y:S01]  /*c8c80*/  ULDC UR6, c[0x0][0x228] ;  /* 0x00008a0000067ab9 */ /* 0x000fe20000000800 */
[----:B------:R-:W-:Y:S01]  /*c8c90*/  ISETP.LT.AND P0, PT, R6, UR4, !P1 ;  /* 0x0000000406007c0c */ /* 0x000fe2000cf01270 */
[----:B------:R-:W-:Y:S01]  /*c8ca0*/  ULDC UR4, c[0x0][0x22c] ;  /* 0x00008b0000047ab9 */ /* 0x000fe20000000800 */
[----:B----4-:R0:W-:Y:S04]  /*c8cb0*/  @P5 STG.E.U8 desc[UR10][R220.64], R2 ;  /* 0x00000002dc005986 */ /* 0x0101e8000c10110a */
        /* <DEDUP_REMOVED lines=11> */
[----:B------:R-:W3:Y:S04]  /*c8d70*/  LDL.LU.64 R218, [R1+0x14c8] ;  /* 0x0014c80001da7983 */ /* 0x000ee80000300a00 */
[----:B------:R0:W-:Y:S01]  /*c8d80*/  @P0 STG.E.U8 desc[UR10][R222.64], R3 ;  /* 0x00000003de000986 */ /* 0x0001e2000c10110a */
[----:B------:R-:W-:Y:S01]  /*c8d90*/  ISETP.GE.AND P0, PT, R2, UR4, PT ;  /* 0x0000000402007c0c */ /* 0x000fe2000bf06270 */
[----:B------:R-:W-:Y:S01]  /*c8da0*/  ULDC UR4, c[0x0][0x228] ;  /* 0x00008a0000047ab9 */ /* 0x000fe20000000800 */
[----:B------:R-:W-:Y:S01]  /*c8db0*/  PRMT R2, R252, 0x7773, RZ ;  /* 0x00007773fc027816 */ /* 0x000fe200000000ff */
[----:B0-----:R-:W3:Y:S04]  /*c8dc0*/  LDL.LU.64 R222, [R1+0x14d8] ;  /* 0x0014d80001de7983 */ /* 0x001ee80000300a00 */
        /* <DEDUP_REMOVED lines=85> */
[C---:B------:R-:W-:Y:S01]  /*c9320*/  PRMT R2, R248.reuse, 0x7770, RZ ;  /* 0x00007770f8027816 */ /* 0x040fe200000000ff */
[----:B------:R-:W-:Y:S01]  /*c9330*/  ULDC UR4, c[0x0][0x228] ;  /* 0x00008a0000047ab9 */ /* 0x000fe20000000800 */
[----:B------:R-:W-:-:S02]  /*c9340*/  PRMT R3, R248, 0x7771, RZ ;  /* 0x00007771f8037816 */ /* 0x000fc400000000ff */
        /* <DEDUP_REMOVED lines=22> */
[----:B------:R-:W-:Y:S01]  /*c94b0*/  ISETP.LT.AND P5, PT, R6, UR8, !P6 ;  /* 0x0000000806007c0c */ /* 0x000fe2000f7a1270 */
[C---:B------:R-:W-:Y:S01]  /*c94c0*/  VIADD R5, R0.reuse, 0x1cb ;  /* 0x000001cb00057836 */ /* 0x040fe20000000000 */
[----:B------:R-:W-:Y:S01]  /*c94d0*/  ISETP.LT.AND P6, PT, R7, UR4, !P6 ;  /* 0x0000000407007c0c */ /* 0x000fe2000f7c1270 */
[----:B------:R-:W-:Y:S01]  /*c94e0*/  ULDC UR4, c[0x0][0x22c] ;  /* 0x00008b0000047ab9 */ /* 0x000fe20000000800 */
[C---:B------:R-:W-:Y:S01]  /*c94f0*/  PRMT R3, R217.reuse, 0x7770, RZ ;  /* 0x00007770d9037816 */ /* 0x040fe200000000ff */
[----:B------:R-:W-:Y:S01]  /*c9500*/  VIADD R8, R0, 0x1cd ;  /* 0x000001cd00087836 */ /* 0x000fe20000000000 */
[----:B------:R-:W-:Y:S01]  /*c9510*/  PRMT R4, R217, 0x7771, RZ ;  /* 0x00007771d9047816 */ /* 0x000fe200000000ff */
[----:B------:R-:W-:-:S06]  /*c9520*/  ULDC UR8, c[0x0][0x228] ;  /* 0x00008a0000087ab9 */ /* 0x000fcc0000000800 */
[----:B------:R0:W-:Y:S01]  /*c9530*/  @P5 STG.E.U8 desc[UR10][R214.64], R3 ;  /* 0x00000003d6005986 */ /* 0x0001e2000c10110a */
[C---:B------:R-:W-:Y:S01]  /*c9540*/  ISETP.LT.AND P5, PT, R6.reuse, UR6, !P4 ;  /* 0x0000000606007c0c */ /* 0x040fe2000e7a1270 */
[----:B------:R-:W-:Y:S01]  /*c9550*/  ULDC UR6, c[0x0][0x228] ;  /* 0x00008a0000067ab9 */ /* 0x000fe20000000800 */
[----:B------:R-:W-:Y:S02]  /*c9560*/  PRMT R2, R217, 0x7772, RZ ;  /* 0x00007772d9027816 */ /* 0x000fe400000000ff */
[----:B------:R-:W-:Y:S01]  /*c9570*/  ISETP.LT.AND P4, PT, R7, UR6, !P4 ;  /* 0x0000000607007c0c */ /* 0x000fe2000e781270 */
[----:B------:R-:W-:Y:S01]  /*c9580*/  ULDC UR6, c[0x0][0x228] ;  /* 0x00008a0000067ab9 */ /* 0x000fe20000000800 */
[----:B------:R-:W-:Y:S01]  /*c9590*/  ISETP.GE.AND P1, PT, R5, UR4, PT ;  /* 0x0000000405007c0c */ /* 0x000fe2000bf26270 */
[----:B------:R-:W-:Y:S01]  /*c95a0*/  ULDC UR4, c[0x0][0x228] ;  /* 0x00008a0000047ab9 */ /* 0x000fe20000000800 */
[----:B----4-:R1:W-:Y:S01]  /*c95b0*/  @P6 STG.E.U8 desc[UR10][R220.64], R4 ;  /* 0x00000004dc006986 */ /* 0x0103e2000c10110a */
[----:B------:R-:W-:-:S02]  /*c95c0*/  ISETP.LT.AND P6, PT, R6, UR4, !P0 ;  /* 0x0000000406007c0c */ /* 0x000fc4000c7c1270 */
[----:B0-----:R-:W-:Y:S01]  /*c95d0*/  PRMT R3, R217, 0x7773, RZ ;  /* 0x00007773d9037816 */ /* 0x001fe200000000ff */
[----:B------:R-:W-:Y:S01]  /*c95e0*/  VIADD R5, R0, 0x1cc ;  /* 0x000001cc00057836 */ /* 0x000fe20000000000 */
[----:B-1----:R-:W4:Y:S01]  /*c95f0*/  LDL.LU.64 R220, [R1+0x1148] ;  /* 0x0011480001dc7983 */ /* 0x002f220000300a00 */
[----:B------:R-:W-:-:S03]  /*c9600*/  ULDC UR4, c[0x0][0x22c] ;  /* 0x00008b0000047ab9 */ /* 0x000fc60000000800 */
[----:B------:R-:W4:Y:S01]  /*c9610*/  LDL.LU R248, [R1+0x28] ;  /* 0x0000280001f87983 */ /* 0x000f220000300800 */
[----:B------:R-:W-:Y:S01]  /*c9620*/  ISETP.LT.AND P0, PT, R7, UR6, !P0 ;  /* 0x0000000607007c0c */ /* 0x000fe2000c701270 */
[----:B------:R-:W-:Y:S02]  /*c9630*/  ULDC UR6, c[0x0][0x228] ;  /* 0x00008a0000067ab9 */ /* 0x000fe40000000800 */
        /* <DEDUP_REMOVED lines=8> */
[----:B------:R-:W-:Y:S04]  /*c96c0*/  @P6 STG.E.U8 desc[UR10][R222.64], R4 ;  /* 0x00000004de006986 */ /* 0x000fe8000c10110a */
[----:B0-----:R-:W3:Y:S04]  /*c96d0*/  LDL.LU.64 R218, [R1+0xef0] ;  /* 0x000ef00001da7983 */ /* 0x001ee80000300a00 */
[----:B--2---:R0:W-:Y:S04]  /*c96e0*/  @P0 STG.E.U8 desc[UR10][R226.64], R5 ;  /* 0x00000005e2000986 */ /* 0x0041e8000c10110a */
[----:B0-----:R-:W2:Y:S01]  /*c96f0*/  LDL.LU.64 R226, [R1+0xe28] ;  /* 0x000e280001e27983 */ /* 0x001ea20000300a00 */
[----:B------:R-:W-:Y:S01]  /*c9700*/  ISETP.LT.AND P4, PT, R6, UR4, !P1 ;  /* 0x0000000406007c0c */ /* 0x000fe2000cf81270 */
[----:B------:R-:W-:Y:S01]  /*c9710*/  ULDC UR4, c[0x0][0x22c] ;  /* 0x00008b0000047ab9 */ /* 0x000fe20000000800 */
[----:B------:R-:W-:Y:S01]  /*c9720*/  PRMT R2, R252, 0x7772, RZ ;  /* 0x00007772fc027816 */ /* 0x000fe200000000ff */
[----:B------:R-:W-:Y:S01]  /*c9730*/  VIADD R3, R0, 0x1ce ;  /* 0x000001ce00037836 */ /* 0x000fe20000000000 */
[----:B------:R-:W-:Y:S01]  /*c9740*/  ISETP.LT.AND P1, PT, R7, UR6, !P1 ;  /* 0x0000000607007c0c */ /* 0x000fe2000cf21270 */
[----:B------:R-:W2:Y:S01]  /*c9750*/  LDL.LU R222, [R1+0x2c] ;  /* 0x00002c0001de7983 */ /* 0x000ea20000300800 */
[----:B------:R-:W-:Y:S01]  /*c9760*/  ISETP.GE.AND P0, PT, R8, UR4, PT ;  /* 0x0000000408007c0c */ /* 0x000fe2000bf06270 */
[----:B------:R-:W-:Y:S01]  /*c9770*/  ULDC UR4, c[0x0][0x22c] ;  /* 0x00008b0000047ab9 */ /* 0x000fe20000000800 */
[----:B------:R-:W-:Y:S01]  /*c9780*/  ISETP.LT.AND P6, PT, R6, UR8, !P5 ;  /* 0x0000000806007c0c */ /* 0x000fe2000efc1270 */
[----:B------:R-:W2:Y:S01]  /*c9790*/  LDL.LU.64 R214, [R1+0xda0] ;  /* 0x000da00001d67983 */ /* 0x000ea20000300a00 */
[----:B------:R-:W-:-:S03]  /*c97a0*/  ULDC UR6, c[0x0][0x228] ;  /* 0x00008a0000067ab9 */ /* 0x000fc60000000800 */
[----:B----4-:R0:W-:Y:S01]  /*c97b0*/  @P4 STG.E.U8 desc[UR10][R220.64], R2 ;  /* 0x00000002dc004986 */ /* 0x0101e2000c10110a */
[----:B------:R-:W-:Y:S01]  /*c97c0*/  ISETP.GE.AND P4, PT, R3, UR4, PT ;  /* 0x0000000403007c0c */ /* 0x000fe2000bf86270 */
[----:B------:R-:W-:Y:S01]  /*c97d0*/  ULDC UR4, c[0x0][0x228] ;  /* 0x00008a0000047ab9 */ /* 0x000fe20000000800 */
[----:B------:R-:W-:Y:S02]  /*c97e0*/  PRMT R3, R252, 0x7773, RZ ;  /* 0x00007773fc037816 */ /* 0x000fe400000000ff */
[----:B------:R-:W-:Y:S01]  /*c97f0*/  PRMT R4, R248, 0x7770, RZ ;  /* 0x00007770f8047816 */ /* 0x000fe200000000ff */
[C---:B------:R-:W-:Y:S01]  /*c9800*/  VIADD R5, R0.reuse, 0x1cf ;  /* 0x000001cf00057836 */ /* 0x040fe20000000000 */
[----:B------:R-:W-:Y:S01]  /*c9810*/  ISETP.LT.AND P5, PT, R7, UR4, !P5 ;  /* 0x0000000407007c0c */ /* 0x000fe2000efa1270 */
[----:B------:R-:W-:Y:S01]  /*c9820*/  ULDC UR4, c[0x0][0x22c] ;  /* 0x00008b0000047ab9 */ /* 0x000fe20000000800 */
[----:B------:R-:W-:Y:S01]  /*c9830*/  VIADD R8, R0, 0x1d1 ;  /* 0x000001d100087836 */ /* 0x000fe20000000000 */
[----:B------:R-:W-:Y:S01]  /*c9840*/  ULDC UR8, c[0x0][0x228] ;  /* 0x00008a0000087ab9 */ /* 0x000fe20000000800 */
[----:B0-----:R-:W4:Y:S01]  /*c9850*/  LDL.LU.64 R220, [R1+0xd88] ;  /* 0x000d880001dc7983 */ /* 0x001f220000300a00 */
[----:B------:R-:W-:-:S03]  /*c9860*/  PRMT R2, R248, 0x7771, RZ ;  /* 0x00007771f8027816 */ /* 0x000fc600000000ff */
[----:B---3--:R0:W-:Y:S04]  /*c9870*/  @P1 STG.E.U8 desc[UR10][R224.64], R3 ;  /* 0x00000003e0001986 */ /* 0x0081e8000c10110a */
[----:B------:R-:W-:Y:S01]  /*c9880*/  @P6 STG.E.U8 desc[UR10][R216.64], R4 ;  /* 0x00000004d8006986 */ /* 0x000fe2000c10110a */
[----:B------:R-:W-:Y:S01]  /*c9890*/  ISETP.LT.AND P6, PT, R6, UR6, !P0 ;  /* 0x0000000606007c0c */ /* 0x000fe2000c7c1270 */
[----:B------:R-:W-:Y:S02]  /*c98a0*/  ULDC UR6, c[0x0][0x228] ;  /* 0x00008a0000067ab9 */ /* 0x000fe40000000800 */
[----:B0-----:R-:W3:Y:S01]  /*c98b0*/  LDL.LU.64 R224, [R1+0xd30] ;  /* 0x000d300001e07983 */ /* 0x001ee20000300a00 */
[----:B------:R-:W-:-:S03]  /*c98c0*/  PRMT R3, R248, 0x7772, RZ ;  /* 0x00007772f8037816 */ /* 0x000fc600000000ff */
[----:B------:R0:W-:Y:S04]  /*c98d0*/  @P5 STG.E.U8 desc[UR10][R218.64], R2 ;  /* 0x00000002da005986 */ /* 0x0001e8000c10110a */
[----:B0-----:R-:W3:Y:S04]  /*c98e0*/  LDL.LU.64 R218, [R1+0xc48] ;  /* 0x000c480001da7983 */ /* 0x001ee80000300a00 */
[----:B------:R-:W3:Y:S04]  /*c98f0*/  LDL.LU R252, [R1+0x10] ;  /* 0x0000100001fc7983 */ /* 0x000ee80000300800 */
[----:B--2---:R0:W-:Y:S04]  /*c9900*/  @P6 STG.E.U8 desc[UR10][R226.64], R3 ;  /* 0x00000003e2006986 */ /* 0x0041e8000c10110a */
[----:B0-----:R-:W2:Y:S01]  /*c9910*/  LDL.LU.64 R226, [R1+0xb50] ;  /* 0x000b500001e27983 */ /* 0x001ea20000300a00 */
[----:B------:R-:W-:Y:S01]  /*c9920*/  ISETP.GE.AND P1, PT, R5, UR4, PT ;  /* 0x0000000405007c0c */ /* 0x000fe2000bf26270 */
[----:B------:R-:W-:Y:S01]  /*c9930*/  ULDC UR4, c[0x0][0x228] ;  /* 0x00008a0000047ab9 */ /* 0x000fe20000000800 */
[C---:B------:R-:W-:Y:S01]  /*c9940*/  ISETP.LT.AND P0, PT, R7.reuse, UR6, !P0 ;  /* 0x0000000607007c0c */ /* 0x040fe2000c701270 */
[----:B------:R-:W-:Y:S01]  /*c9950*/  ULDC UR6, c[0x0][0x228] ;  /* 0x00008a0000067ab9 */ /* 0x000fe20000000800 */
[----:B------:R-:W-:Y:S01]  /*c9960*/  ISETP.LT.AND P5, PT, R6, UR4, !P4 ;  /* 0x0000000406007c0c */ /* 0x000fe2000e7a1270 */
[----:B------:R-:W-:Y:S01]  /*c9970*/  VIADD R5, R0, 0x1d0 ;  /* 0x000001d000057836 */ /* 0x000fe20000000000 */
[----:B------:R-:W-:Y:S01]  /*c9980*/  ISETP.LT.AND P4, PT, R7, UR6, !P4 ;  /* 0x0000000607007c0c */ /* 0x000fe2000e781270 */
[----:B------:R-:W2:Y:S01]  /*c9990*/  LDL.LU.64 R216, [R1+0xa18] ;  /* 0x000a180001d87983 */ /* 0x000ea20000300a00 */
[----:B------:R-:W-:Y:S01]  /*c99a0*/  PRMT R4, R248, 0x7773, RZ ;  /* 0x00007773f8047816 */ /* 0x000fe200000000ff */
[----:B------:R-:W-:Y:S01]  /*c99b0*/  ULDC UR4, c[0x0][0x22c] ;  /* 0x00008b0000047ab9 */ /* 0x000fe20000000800 */
[----:B------:R-:W-:Y:S01]  /*c99c0*/  PRMT R2, R222, 0x7770, RZ ;  /* 0x00007770de027816 */ /* 0x000fe200000000ff */
[----:B------:R-:W-:Y:S01]  /*c99d0*/  ULDC UR6, c[0x0][0x228] ;  /* 0x00008a0000067ab9 */ /* 0x000fe20000000800 */
[----:B------:R-:W-:Y:S01]  /*c99e0*/  ISETP.GE.AND P6, PT, R5, UR4, PT ;  /* 0x0000000405007c0c */ /* 0x000fe2000bfc6270 */
[----:B------:R-:W-:-:S02]  /*c99f0*/  ULDC UR4, c[0x0][0x228] ;  /* 0x00008a0000047ab9 */ /* 0x000fc40000000800 */
[----:B------:R-:W-:Y:S01]  /*c9a00*/  @P0 STG.E.U8 desc[UR10][R214.64], R4 ;  /* 0x00000004d6000986 */ /* 0x000fe2000c10110a */
[----:B------:R-:W-:Y:S02]  /*c9a10*/  PRMT R5, R222, 0x7771, RZ ;  /* 0x00007771de057816 */ /* 0x000fe400000000ff */
[----:B------:R-:W-:Y:S01]  /*c9a20*/  ISETP.LT.AND P0, PT, R6, UR4, !P1 ;  /* 0x0000000406007c0c */ /* 0x000fe2000cf01270 */
[----:B------:R-:W-:Y:S01]  /*c9a30*/  ULDC UR4, c[0x0][0x22c] ;  /* 0x00008b0000047ab9 */ /* 0x000fe20000000800 */
[----:B------:R-:W-:Y:S01]  /*c9a40*/  PRMT R3, R222, 0x7772, RZ ;  /* 0x00007772de037816 */ /* 0x000fe200000000ff */
[----:B----4-:R0:W-:Y:S01]  /*c9a50*/  @P5 STG.E.U8 desc[UR10][R220.64], R2 ;  /* 0x00000002dc005986 */ /* 0x0101e2000c10110a */
[----:B------:R-:W-:Y:S01]  /*c9a60*/  ISETP.LT.AND P1, PT, R7, UR6, !P1 ;  /* 0x0000000607007c0c */ /* 0x000fe2000cf21270 */
[----:B------:R-:W-:Y:S02]  /*c9a70*/  ULDC UR6, c[0x0][0x228] ;  /* 0x00008a0000067ab9 */ /* 0x000fe40000000800 */
[----:B0-----:R-:W4:Y:S01]  /*c9a80*/  LDL.LU.64 R220, [R1+0xa10] ;  /* 0x000a100001dc7983 */ /* 0x001f220000300a00 */
[----:B------:R-:W-:-:S03]  /*c9a90*/  VIADD R2, R0, 0x1d2 ;  /* 0x000001d200027836 */ /* 0x000fc60000000000 */
[----:B---3--:R0:W-:Y:S01]  /*c9aa0*/  @P4 STG.E.U8 desc[UR10][R224.64], R5 ;  /* 0x00000005e0004986 */ /* 0x0081e2000c10110a */
[----:B------:R-:W-:Y:S01]  /*c9ab0*/  ISETP.GE.AND P4, PT, R8, UR4, PT ;  /* 0x0000000408007c0c */ /* 0x000fe2000bf86270 */
[----:B------:R-:W-:Y:S02]  /*c9ac0*/  ULDC UR4, c[0x0][0x22c] ;  /* 0x00008b0000047ab9 */ /* 0x000fe40000000800 */
[----:B0-----:R-:W3:Y:S04]  /*c9ad0*/  LDL.LU.64 R224, [R1+0xa08] ;  /* 0x000a080001e07983 */ /* 0x001ee80000300a00 */
        /* <DEDUP_REMOVED lines=15> */
[----:B------:R-:W-:Y:S01]  /*c9bd0*/  VIADD R8, R0, 0x1d5 ;  /* 0x000001d500087836 */ /* 0x000fe20000000000 */
[----:B------:R-:W-:Y:S01]  /*c9be0*/  PRMT R2, R252, 0x7772, RZ ;  /* 0x00007772fc027816 */ /* 0x000fe200000000ff */
[----:B------:R-:W-:-:S04]  /*c9bf0*/  ULDC UR8, c[0x0][0x228] ;  /* 0x00008a0000087ab9 */ /* 0x000fc80000000800 */
[----:B------:R0:W-:Y:S01]  /*c9c00*/  @P5 STG.E.U8 desc[UR10][R216.64], R4 ;  /* 0x00000004d8005986 */ /* 0x0001e2000c10110a */
[C---:B------:R-:W-:Y:S01]  /*c9c10*/  ISETP.LT.AND P5, PT, R6.reuse, UR6, !P4 ;  /* 0x0000000606007c0c */ /* 0x040fe2000e7a1270 */
[----:B------:R-:W-:Y:S01]  /*c9c20*/  ULDC UR6, c[0x0][0x228] ;  /* 0x00008a0000067ab9 */ /* 0x000fe20000000800 */
[----:B------:R-:W-:Y:S01]  /*c9c30*/  ISETP.GE.AND P1, PT, R5, UR4, PT ;  /* 0x0000000405007c0c */ /* 0x000fe2000bf26270 */
[----:B------:R-:W-:Y:S01]  /*c9c40*/  ULDC UR4, c[0x0][0x228] ;  /* 0x00008a0000047ab9 */ /* 0x000fe20000000800 */
[----:B------:R-:W-:Y:S01]  /*c9c50*/  ISETP.LT.AND P4, PT, R7, UR6, !P4 ;  /* 0x0000000607007c0c */ /* 0x000fe2000e781270 */
[----:B------:R-:W-:Y:S01]  /*c9c60*/  ULDC UR6, c[0x0][0x228] ;  /* 0x00008a0000067ab9 */ /* 0x000fe20000000800 */
[----:B----4-:R1:W-:Y:S01]  /*c9c70*/  @P6 STG.E.U8 desc[UR10][R220.64], R3 ;  /* 0x00000003dc006986 */ /* 0x0103e2000c10110a */
[----:B------:R-:W-:Y:S02]  /*c9c80*/  ISETP.LT.AND P6, PT, R6, UR4, !P0 ;  /* 0x0000000406007c0c */ /* 0x000fe4000c7c1270 */
        /* <DEDUP_REMOVED lines=8> */
[----:B------:R-:W-:-:S03]  /*c9d10*/  PRMT R3, R248, 0x7770, RZ ;  /* 0x00007770f8037816 */ /* 0x000fc600000000ff */
[----:B0-----:R-:W3:Y:S04]  /*c9d20*/  LDL.LU.64 R224, [R1+0x938] ;  /* 0x0009380001e07983 */ /* 0x001ee80000300a00 */
[----:B------:R-:W3:Y:S01]  /*c9d30*/  LDL.LU.64 R214, [R1+0x930] ;  /* 0x0009300001d67983 */ /* 0x000ee20000300a00 */
[----:B------:R-:W-:Y:S01]  /*c9d40*/  ISETP.GE.AND P5, PT, R5, UR4, PT ;  /* 0x0000000405007c0c */ /* 0x000fe2000bfa6270 */
[----:B------:R-:W-:Y:S02]  /*c9d50*/  ULDC UR4, c[0x0][0x228] ;  /* 0x00008a0000047ab9 */ /* 0x000fe40000000800 */
[----:B------:R-:W-:Y:S01]  /*c9d60*/  @P4 STG.E.U8 desc[UR10][R218.64], R4 ;  /* 0x00000004da004986 */ /* 0x000fe2000c10110a */
[----:B------:R-:W-:-:S03]  /*c9d70*/  PRMT R5, R248, 0x7771, RZ ;  /* 0x00007771f8057816 */ /* 0x000fc600000000ff */
[----:B------:R0:W-:Y:S04]  /*c9d80*/  @P6 STG.E.U8 desc[UR10][R222.64], R3 ;  /* 0x00000003de006986 */ /* 0x0001e8000c10110a */
[----:B0-----:R-:W3:Y:S04]  /*c9d90*/  LDL.LU.64 R222, [R1+0x928] ;  /* 0x0009280001de7983 */ /* 0x001ee80000300a00 */
[----:B--2---:R0:W-:Y:S04]  /*c9da0*/  @P0 STG.E.U8 desc[UR10][R226.64], R5 ;  /* 0x00000005e2000986 */ /* 0x0041e8000c10110a */
[----:B0-----:R-:W2:Y:S01]  /*c9db0*/  LDL.LU.64 R226, [R1+0x920] ;  /* 0x0009200001e27983 */ /* 0x001ea20000300a00 */
[----:B------:R-:W-:Y:S01]  /*c9dc0*/  ISETP.LT.AND P4, PT, R6, UR4, !P1 ;  /* 0x0000000406007c0c */ /* 0x000fe2000cf81270 */
[----:B------:R-:W-:Y:S01]  /*c9dd0*/  ULDC UR4, c[0x0][0x22c] ;  /* 0x00008b0000047ab9 */ /* 0x000fe20000000800 */
[----:B------:R-:W-:Y:S01]  /*c9de0*/  ISETP.LT.AND P1, PT, R7, UR6, !P1 ;  /* 0x0000000607007c0c */ /* 0x000fe2000cf21270 */
[----:B------:R-:W-:Y:S01]  /*c9df0*/  VIADD R3, R0, 0x1d6 ;  /* 0x000001d600037836 */ /* 0x000fe20000000000 */
[----:B------:R-:W-:Y:S01]  /*c9e00*/  PRMT R2, R248, 0x7772, RZ ;  /* 0x00007772f8027816 */ /* 0x000fe200000000ff */
[----:B------:R-:W2:Y:S01]  /*c9e10*/  LDL.LU R252, [R1+0x1c] ;  /* 0x00001c0001fc7983 */ /* 0x000ea20000300800 */
[----:B------:R-:W-:Y:S01]  /*c9e20*/  ISETP.LT.AND P6, PT, R6, UR8, !P5 ;  /* 0x0000000806007c0c */ /* 0x000fe2000efc1270 */
[----:B------:R-:W-:Y:S01]  /*c9e30*/  ULDC UR6, c[0x0][0x228] ;  /* 0x00008a0000067ab9 */ /* 0x000fe20000000800 */
[----:B------:R-:W-:Y:S01]  /*c9e40*/  ISETP.GE.AND P0, PT, R8, UR4, PT ;  /* 0x0000000408007c0c */ /* 0x000fe2000bf06270 */
[----:B------:R-:W-:Y:S01]  /*c9e50*/  ULDC UR4, c[0x0][0x22c] ;  /* 0x00008b0000047ab9 */ /* 0x000fe20000000800 */
[----:B------:R-:W2:Y:S04]  /*c9e60*/  LDL.LU.64 R218, [R1+0x918] ;  /* 0x0009180001da7983 */ /* 0x000ea80000300a00 */
[----:B----4-:R0:W-:Y:S01]  /*c9e70*/  @P4 STG.E.U8 desc[UR10][R220.64], R2 ;  /* 0x00000002dc004986 */ /* 0x0101e2000c10110a */
[----:B------:R-:W-:Y:S01]  /*c9e80*/  ISETP.GE.AND P4, PT, R3, UR4, PT ;  /* 0x0000000403007c0c */ /* 0x000fe2000bf86270 */
[----:B------:R-:W-:Y:S01]  /*c9e90*/  ULDC UR4, c[0x0][0x228] ;  /* 0x00008a0000047ab9 */ /* 0x000fe20000000800 */
[----:B------:R-:W-:-:S02]  /*c9ea0*/  PRMT R3, R248, 0x7773, RZ ;  /* 0x00007773f8037816 */ /* 0x000fc400000000ff */
[----:B------:R-:W-:Y:S01]  /*c9eb0*/  PRMT R4, R217, 0x7770, RZ ;  /* 0x00007770d9047816 */ /* 0x000fe200000000ff */
[----:B------:R-:W-:Y:S01]  /*c9ec0*/  VIADD R5, R0, 0x1d7 ;  /* 0x000001d700057836 */ /* 0x000fe20000000000 */
[----:B------:R-:W-:Y:S01]  /*c9ed0*/  ISETP.LT.AND P5, PT, R7, UR4, !P5 ;  /* 0x0000000407007c0c */ /* 0x000fe2000efa1270 */
[----:B------:R-:W-:Y:S01]  /*c9ee0*/  ULDC UR4, c[0x0][0x22c] ;  /* 0x00008b0000047ab9 */ /* 0x000fe20000000800 */
        /* <DEDUP_REMOVED lines=11> */
[----:B------:R-:W3:Y:S04]  /*c9fa0*/  LDL.LU R248, [R1] ;  /* 0x0000000001f87983 */ /* 0x000ee80000300800 */
        /* <DEDUP_REMOVED lines=9> */
[----:B------:R-:W-:Y:S01]  /*ca040*/  ULDC UR4, c[0x0][0x22c] ;  /* 0x00008b0000047ab9 */ /* 0x000fe20000000800 */
[----:B------:R-:W-:Y:S01]  /*ca050*/  PRMT R4, R217, 0x7773, RZ ;  /* 0x00007773d9047816 */ /* 0x000fe200000000ff */
[----:B------:R-:W-:Y:S01]  /*ca060*/  ULDC UR6, c[0x0][0x228] ;  /* 0x00008a0000067ab9 */ /* 0x000fe20000000800 */
[----:B------:R-:W-:Y:S01]  /*ca070*/  ISETP.GE.AND P6, PT, R5, UR4, PT ;  /* 0x0000000405007c0c */ /* 0x000fe2000bfc6270 */
[----:B------:R-:W-:Y:S01]  /*ca080*/  ULDC UR4, c[0x0][0x228] ;  /* 0x00008a0000047ab9 */ /* 0x000fe20000000800 */
[C---:B------:R-:W-:Y:S01]  /*ca090*/  PRMT R2, R252.reuse, 0x7770, RZ ;  /* 0x00007770fc027816 */ /* 0x040fe200000000ff */
[----:B------:R-:W2:Y:S01]  /*ca0a0*/  LDL.LU.64 R216, [R1+0x8e0] ;  /* 0x0008e00001d87983 */ /* 0x000ea20000300a00 */
[----:B------:R-:W-:-:S03]  /*ca0b0*/  PRMT R5, R252, 0x7771, RZ ;  /* 0x00007771fc057816 */ /* 0x000fc600000000ff */
[----:B------:R-:W-:Y:S01]  /*ca0c0*/  @P0 STG.E.U8 desc[UR10][R218.64], R4 ;  /* 0x00000004da000986 */ /* 0x000fe2000c10110a */
[----:B------:R-:W-:Y:S01]  /*ca0d0*/  ISETP.LT.AND P0, PT, R6, UR4, !P1 ;  /* 0x0000000406007c0c */ /* 0x000fe2000cf01270 */
[----:B------:R-:W-:Y:S01]  /*ca0e0*/  VIADD R8, R0, 0x1d9 ;  /* 0x000001d900087836 */ /* 0x000fe20000000000 */
[----:B------:R-:W-:Y:S01]  /*ca0f0*/  ISETP.LT.AND P1, PT, R7, UR6, !P1 ;  /* 0x0000000607007c0c */ /* 0x000fe2000cf21270 */
[----:B------:R-:W-:Y:S01]  /*ca100*/  ULDC UR4, c[0x0][0x22c] ;  /* 0x00008b0000047ab9 */ /* 0x000fe20000000800 */
[----:B------:R-:W-:Y:S01]  /*ca110*/  PRMT R3, R252, 0x7772, RZ ;  /* 0x00007772fc037816 */ /* 0x000fe200000000ff */
[----:B------:R-:W-:Y:S01]  /*ca120*/  ULDC UR6, c[0x0][0x228] ;  /* 0x00008a0000067ab9 */ /* 0x000fe20000000800 */
[----:B----4-:R0:W-:Y:S02]  /*ca130*/  @P5 STG.E.U8 desc[UR10][R220.64], R2 ;  /* 0x00000002dc005986 */ /* 0x0101e4000c10110a */
[----:B0-----:R-:W-:Y:S02]  /*ca140*/  VIADD R2, R0, 0x1da ;  /* 0x000001da00027836 */ /* 0x001fe40000000000 */
[----:B---3--:R0:W-:Y:S01]  /*ca150*/  @P4 STG.E.U8 desc[UR10][R224.64], R5 ;  /* 0x00000005e0004986 */ /* 0x0081e2000c10110a */
[----:B------:R-:W-:Y:S01]  /*ca160*/  ISETP.GE.AND P4, PT, R8, UR4, PT ;  /* 0x0000000408007c0c */ /* 0x000fe2000bf86270 */
[----:B------:R-:W-:-:S02]  /*ca170*/  ULDC UR4, c[0x0][0x22c] ;  /* 0x00008b0000047ab9 */ /* 0x000fc40000000800 */
[----:B0-----:R-:W3:Y:S04]  /*ca180*/  LDL.LU.64 R224, [R1+0x8d8] ;  /* 0x0008d80001e07983 */ /* 0x001ee80000300a00 */
[----:B------:R-:W4:Y:S04]  /*ca190*/  LDL.LU.64 R218, [R1+0x8d0] ;  /* 0x0008d00001da7983 */ /* 0x000f280000300a00 */
[----:B------:R-:W4:Y:S04]  /*ca1a0*/  LDL.LU R213, [R1+0x4] ;  /* 0x0000040001d57983 */ /* 0x000f280000300800 */
[----:B------:R0:W-:Y:S01]  /*ca1b0*/  @P0 STG.E.U8 desc[UR10][R222.64], R3 ;  /* 0x00000003de000986 */ /* 0x0001e2000c10110a */
[----:B------:R-:W-:Y:S01]  /*ca1c0*/  ISETP.GE.AND P0, PT, R2, UR4, PT ;  /* 0x0000000402007c0c */ /* 0x000fe2000bf06270 */
[----:B------:R-:W-:Y:S01]  /*ca1d0*/  ULDC UR4, c[0x0][0x228] ;  /* 0x00008a0000047ab9 */ /* 0x000fe20000000800 */
[----:B------:R-:W-:Y:S01]  /*ca1e0*/  PRMT R2, R252, 0x7773, RZ ;  /* 0x00007773fc027816 */ /* 0x000fe200000000ff */
[----:B------:R-:W4:Y:S04]  /*ca1f0*/  LDL.LU.64 R220, [R1+0x8c8] ;  /* 0x0008c80001dc7983 */ /* 0x000f280000300a00 */
        /* <DEDUP_REMOVED lines=10> */
[----:B------:R-:W-:Y:S01]  /*ca2a0*/  ISETP.GE.AND P1, PT, R5, UR4, PT ;  /* 0x0000000405007c0c */ /* 0x000fe2000bf26270 */
[----:B------:R-:W-:Y:S01]  /*ca2b0*/  ULDC UR4, c[0x0][0x228] ;  /* 0x00008a0000047ab9 */ /* 0x000fe20000000800 */
[----:B------:R-:W-:Y:S01]  /*ca2c0*/  PRMT R2, R248, 0x7772, RZ ;  /* 0x00007772f8027816 */ /* 0x000fe200000000ff */
[----:B------:R-:W-:Y:S02]  /*ca2d0*/  ULDC UR8, c[0x0][0x228] ;  /* 0x00008a0000087ab9 */ /* 0x000fe40000000800 */
[----:B------:R0:W-:Y:S01]  /*ca2e0*/  @P5 STG.E.U8 desc[UR10][R216.64], R4 ;  /* 0x00000004d8005986 */ /* 0x0001e2000c10110a */
[----:B------:R-:W-:Y:S01]  /*ca2f0*/  ISETP.LT.AND P5, PT, R6, UR6, !P4 ;  /* 0x0000000606007c0c */ /* 0x000fe2000e7a1270 */
[----:B------:R-:W-:-:S02]  /*ca300*/  ULDC UR6, c[0x0][0x228] ;  /* 0x00008a0000067ab9 */ /* 0x000fc40000000800 */
[C---:B------:R-:W-:Y:S01]  /*ca310*/  ISETP.LT.AND P4, PT, R7.reuse, UR6, !P4 ;  /* 0x0000000607007c0c */ /* 0x040fe2000e781270 */
[----:B------:R-:W-:Y:S01]  /*ca320*/  ULDC UR6, c[0x0][0x228] ;  /* 0x00008a0000067ab9 */ /* 0x000fe20000000800 */
[----:B------:R-:W-:Y:S01]  /*ca330*/  VIADD R5, R0, 0x1dc ;  /* 0x000001dc00057836 */ /* 0x000fe20000000000 */
[----:B0-----:R-:W-:Y:S01]  /*ca340*/  PRMT R4, R248, 0x7773, RZ ;  /* 0x00007773f8047816 */ /* 0x001fe200000000ff */
[----:B---3--:R0:W-:Y:S01]  /*ca350*/  @P6 STG.E.U8 desc[UR10][R224.64], R3 ;  /* 0x00000003e0006986 */ /* 0x0081e2000c10110a */
[----:B------:R-:W-:Y:S01]  /*ca360*/  ISETP.LT.AND P6, PT, R6, UR4, !P0 ;  /* 0x0000000406007c0c */ /* 0x000fe2000c7c1270 */
[----:B------:R-:W-:Y:S01]  /*ca370*/  ULDC UR4, c[0x0][0x22c] ;  /* 0x00008b0000047ab9 */ /* 0x000fe20000000800 */
[----:B------:R-:W-:Y:S01]  /*ca380*/  ISETP.LT.AND P0, PT, R7, UR6, !P0 ;  /* 0x0000000607007c0c */ /* 0x000fe2000c701270 */
[----:B0-----:R-:W3:Y:S01]  /*ca390*/  LDL.LU.64 R224, [R1+0x8b0] ;  /* 0x0008b00001e07983 */ /* 0x001ee20000300a00 */
[----:B----4-:R-:W-:Y:S01]  /*ca3a0*/  PRMT R3, R213, 0x7770, RZ ;  /* 0x00007770d5037816 */ /* 0x010fe200000000ff */
[----:B------:R-:W-:-:S02]  /*ca3b0*/  ULDC UR6, c[0x0][0x228] ;  /* 0x00008a0000067ab9 */ /* 0x000fc40000000800 */
[----:B------:R-:W-:Y:S01]  /*ca3c0*/  @P5 STG.E.U8 desc[UR10][R218.64], R2 ;  /* 0x00000002da005986 */ /* 0x000fe2000c10110a */
[----:B------:R-:W-:Y:S01]  /*ca3d0*/  ISETP.GE.AND P5, PT, R5, UR4, PT ;  /* 0x0000000405007c0c */ /* 0x000fe2000bfa6270 */
[----:B------:R-:W-:Y:S01]  /*ca3e0*/  ULDC UR4, c[0x0][0x228] ;  /* 0x00008a0000047ab9 */ /* 0x000fe20000000800 */
[C---:B------:R-:W-:Y:S01]  /*ca3f0*/  PRMT R5, R213.reuse, 0x7771, RZ ;  /* 0x00007771d5057816 */ /* 0x040fe200000000ff */
[----:B------:R-:W4:Y:S04]  /*ca400*/  LDL.LU R252, [R1+0x8] ;  /* 0x0000080001fc7983 */ /* 0x000f280000300800 */
[----:B------:R-:W-:Y:S04]  /*ca410*/  @P4 STG.E.U8 desc[UR10][R220.64], R4 ;  /* 0x00000004dc004986 */ /* 0x000fe8000c10110a */
[----:B------:R-:W3:Y:S04]  /*ca420*/  LDL.LU.64 R214, [R1+0x8a8] ;  /* 0x0008a80001d67983 */ /* 0x000ee80000300a00 */
[----:B------:R-:W-:Y:S04]  /*ca430*/  @P6 STG.E.U8 desc[UR10][R222.64], R3 ;  /* 0x00000003de006986 */ /* 0x000fe8000c10110a */
[----:B------:R-:W3:Y:S04]  /*ca440*/  LDL.LU.64 R216, [R1+0x8a0] ;  /* 0x0008a00001d87983 */ /* 0x000ee80000300a00 */
[----:B--2---:R0:W-:Y:S04]  /*ca450*/  @P0 STG.E.U8 desc[UR10][R226.64], R5 ;  /* 0x00000005e2000986 */ /* 0x0041e8000c10110a */
[----:B0-----:R-:W2:Y:S01]  /*ca460*/  LDL.LU.64 R226, [R1+0x898] ;  /* 0x0008980001e27983 */ /* 0x001ea20000300a00 */
[----:B------:R-:W-:Y:S01]  /*ca470*/  ISETP.LT.AND P4, PT, R6, UR4, !P1 ;  /* 0x0000000406007c0c */ /* 0x000fe2000cf81270 */
[----:B------:R-:W-:Y:S01]  /*ca480*/  ULDC UR4, c[0x0][0x22c] ;  /* 0x00008b0000047ab9 */ /* 0x000fe20000000800 */
[----:B------:R-:W-:Y:S01]  /*ca490*/  PRMT R2, R213, 0x7772, RZ ;  /* 0x00007772d5027816 */ /* 0x000fe200000000ff */
[----:B------:R-:W-:Y:S01]  /*ca4a0*/  VIADD R3, R0, 0x1de ;  /* 0x000001de00037836 */ /* 0x000fe20000000000 */
[----:B------:R-:W2:Y:S01]  /*ca4b0*/  LDL.LU.64 R220, [R1+0x890] ;  /* 0x0008900001dc7983 */ /* 0x000ea20000300a00 */
[----:B------:R-:W-:Y:S01]  /*ca4c0*/  ISETP.GE.AND P0, PT, R8, UR4, PT ;  /* 0x0000000408007c0c */ /* 0x000fe2000bf06270 */
[----:B------:R-:W-:-:S02]  /*ca4d0*/  ULDC UR4, c[0x0][0x22c] ;  /* 0x00008b0000047ab9 */ /* 0x000fc40000000800 */
[----:B------:R-:W2:Y:S01]  /*ca4e0*/  LDL.LU R248, [R1+0xc] ;  /* 0x00000c0001f87983 */ /* 0x000ea20000300800 */
[----:B------:R-:W-:Y:S02]  /*ca4f0*/  ISETP.LT.AND P1, PT, R7, UR6, !P1 ;  /* 0x0000000607007c0c */ /* 0x000fe4000cf21270 */
[----:B------:R-:W-:Y:S01]  /*ca500*/  ISETP.LT.AND P6, PT, R6, UR8, !P5 ;  /* 0x0000000806007c0c */ /* 0x000fe2000efc1270 */
[----:B------:R-:W2:Y:S01]  /*ca510*/  LDL.LU.64 R218, [R1+0x888] ;  /* 0x0008880001da7983 */ /* 0x000ea20000300a00 */
[----:B----4-:R-:W-:-:S03]  /*ca520*/  PRMT R4, R252, 0x7770, RZ ;  /* 0x00007770fc047816 */ /* 0x010fc600000000ff */
[----:B---3--:R0:W-:Y:S01]  /*ca530*/  @P4 STG.E.U8 desc[UR10][R224.64], R2 ;  /* 0x00000002e0004986 */ /* 0x0081e2000c10110a */
[----:B------:R-:W-:Y:S01]  /*ca540*/  ISETP.GE.AND P4, PT, R3, UR4, PT ;  /* 0x0000000403007c0c */ /* 0x000fe2000bf86270 */
[----:B------:R-:W-:Y:S01]  /*ca550*/  ULDC UR4, c[0x0][0x228] ;  /* 0x00008a0000047ab9 */ /* 0x000fe20000000800 */
[C---:B------:R-:W-:Y:S01]  /*ca560*/  VIADD R5, R0.reuse, 0x1df ;  /* 0x000001df00057836 */ /* 0x040fe20000000000 */
[----:B------:R-:W3:Y:S01]  /*ca570*/  LDL.LU.64 R222, [R1+0x880] ;  /* 0x0008800001de7983 */ /* 0x000ee20000300a00 */
[----:B------:R-:W-:Y:S01]  /*ca580*/  ISETP.LT.AND P5, PT, R7, UR4, !P5 ;  /* 0x0000000407007c0c */ /* 0x000fe2000efa1270 */
[----:B------:R-:W-:Y:S01]  /*ca590*/  ULDC UR6, c[0x0][0x228] ;  /* 0x00008a0000067ab9 */ /* 0x000fe20000000800 */
[----:B------:R-:W-:Y:S01]  /*ca5a0*/  PRMT R3, R213, 0x7773, RZ ;  /* 0x00007773d5037816 */ /* 0x000fe200000000ff */
[----:B------:R-:W-:Y:S01]  /*ca5b0*/  ULDC UR4, c[0x0][0x22c] ;  /* 0x00008b0000047ab9 */ /* 0x000fe20000000800 */
[----:B------:R-:W-:Y:S01]  /*ca5c0*/  VIADD R8, R0, 0x1e1 ;  /* 0x000001e100087836 */ /* 0x000fe20000000000 */
[----:B------:R-:W-:Y:S01]  /*ca5d0*/  ULDC UR8, c[0x0][0x228] ;  /* 0x00008a0000087ab9 */ /* 0x000fe20000000800 */
[----:B0-----:R-:W-:Y:S01]  /*ca5e0*/  PRMT R2, R252, 0x7771, RZ ;  /* 0x00007771fc027816 */ /* 0x001fe200000000ff */
[----:B------:R-:W4:Y:S04]  /*ca5f0*/  LDL.LU.64 R224, [R1+0x878] ;  /* 0x0008780001e07983 */ /* 0x000f280000300a00 */
[----:B------:R-:W-:Y:S04]  /*ca600*/  @P1 STG.E.U8 desc[UR10][R214.64], R3 ;  /* 0x00000003d6001986 */ /* 0x000fe8000c10110a */
[----:B------:R-:W-:Y:S04]  /*ca610*/  @P6 STG.E.U8 desc[UR10][R216.64], R4 ;  /* 0x00000004d8006986 */ /* 0x000fe8000c10110a */
[----:B--2---:R0:W-:Y:S04]  /*ca620*/  @P5 STG.E.U8 desc[UR10][R226.64], R2 ;  /* 0x00000002e2005986 */ /* 0x0041e8000c10110a */
[----:B0-----:R-:W2:Y:S01]  /*ca630*/  LDL.LU.64 R226, [R1+0x870] ;  /* 0x0008700001e27983 */ /* 0x001ea20000300a00 */
[----:B------:R-:W-:Y:S01]  /*ca640*/  ISETP.LT.AND P6, PT, R6, UR6, !P0 ;  /* 0x0000000606007c0c */ /* 0x000fe2000c7c1270 */
[----:B------:R-:W-:Y:S01]  /*ca650*/  ULDC UR6, c[0x0][0x228] ;  /* 0x00008a0000067ab9 */ /* 0x000fe20000000800 */
[----:B------:R-:W-:Y:S01]  /*ca660*/  ISETP.GE.AND P1, PT, R5, UR4, PT ;  /* 0x0000000405007c0c */ /* 0x000fe2000bf26270 */
[----:B------:R-:W-:Y:S01]  /*ca670*/  ULDC UR4, c[0x0][0x228] ;  /* 0x00008a0000047ab9 */ /* 0x000fe20000000800 */
[----:B------:R-:W-:-:S02]  /*ca680*/  ISETP.LT.AND P0, PT, R7, UR6, !P0 ;  /* 0x0000000607007c0c */ /* 0x000fc4000c701270 */
[----:B------:R-:W-:Y:S01]  /*ca690*/  PRMT R3, R252, 0x7772, RZ ;  /* 0x00007772fc037816 */ /* 0x000fe200000000ff */
[----:B------:R-:W-:Y:S01]  /*ca6a0*/  VIADD R5, R0, 0x1e0 ;  /* 0x000001e000057836 */ /* 0x000fe20000000000 */
[----:B------:R-:W-:Y:S01]  /*ca6b0*/  ISETP.LT.AND P5, PT, R6, UR4, !P4 ;  /* 0x0000000406007c0c */ /* 0x000fe2000e7a1270 */
[----:B------:R-:W2:Y:S01]  /*ca6c0*/  LDL.LU.64 R214, [R1+0x868] ;  /* 0x0008680001d67983 */ /* 0x000ea20000300a00 */
[----:B------:R-:W-:Y:S01]  /*ca6d0*/  PRMT R4, R252, 0x7773, RZ ;  /* 0x00007773fc047816 */ /* 0x000fe200000000ff */
[----:B------:R-:W-:Y:S01]  /*ca6e0*/  ULDC UR6, c[0x0][0x228] ;  /* 0x00008a0000067ab9 */ /* 0x000fe20000000800 */
[----:B------:R-:W-:Y:S01]  /*ca6f0*/  PRMT R2, R248, 0x7770, RZ ;  /* 0x00007770f8027816 */ /* 0x000fe200000000ff */
[----:B------:R0:W-:Y:S01]  /*ca700*/  @P6 STG.E.U8 desc[UR10][R220.64], R3 ;  /* 0x00000003dc006986 */ /* 0x0001e2000c10110a */
[----:B------:R-:W-:Y:S01]  /*ca710*/  ULDC UR4, c[0x0][0x22c] ;  /* 0x00008b0000047ab9 */ /* 0x000fe20000000800 */
[----:B------:R-:W-:Y:S01]  /*ca720*/  ISETP.LT.AND P4, PT, R7, UR6, !P4 ;  /* 0x0000000607007c0c */ /* 0x000fe2000e781270 */
[----:B------:R-:W-:Y:S01]  /*ca730*/  ULDC UR6, c[0x0][0x228] ;  /* 0x00008a0000067ab9 */ /* 0x000fe20000000800 */
[----:B------:R-:W-:Y:S01]  /*ca740*/  ISETP.GE.AND P6, PT, R5, UR4, PT ;  /* 0x0000000405007c0c */ /* 0x000fe2000bfc6270 */
[----:B------:R-:W-:Y:S01]  /*ca750*/  @P0 STG.E.U8 desc[UR10][R218.64], R4 ;  /* 0x00000004da000986 */ /* 0x000fe2000c10110a */
[----:B------:R-:W-:-:S03]  /*ca760*/  ULDC UR4, c[0x0][0x228] ;  /* 0x00008a0000047ab9 */ /* 0x000fc60000000800 */
[----:B0-----:R-:W2:Y:S01]  /*ca770*/  LDL.LU.64 R220, [R1+0x860] ;  /* 0x0008600001dc7983 */ /* 0x001ea20000300a00 */
[----:B------:R-:W-:Y:S01]  /*ca780*/  ISETP.LT.AND P0, PT, R6, UR4, !P1 ;  /* 0x0000000406007c0c */ /* 0x000fe2000cf01270 */
[----:B------:R-:W-:Y:S01]  /*ca790*/  ULDC UR4, c[0x0][0x22c] ;  /* 0x00008b0000047ab9 */ /* 0x000fe20000000800 */
[C---:B------:R-:W-:Y:S02]  /*ca7a0*/  PRMT R5, R248.reuse, 0x7771, RZ ;  /* 0x00007771f8057816 */ /* 0x040fe400000000ff */
[----:B------:R-:W-:Y:S01]  /*ca7b0*/  PRMT R3, R248, 0x7772, RZ ;  /* 0x00007772f8037816 */ /* 0x000fe200000000ff */
[----:B---3--:R0:W-:Y:S04]  /*ca7c0*/  @P5 STG.E.U8 desc[UR10][R222.64], R2 ;  /* 0x00000002de005986 */ /* 0x0081e8000c10110a */
[----:B0-----:R-:W3:Y:S04]  /*ca7d0*/  LDL.LU.64 R222, [R1+0x858] ;  /* 0x0008580001de7983 */ /* 0x001ee80000300a00 */
[----:B----4-:R0:W-:Y:S04]  /*ca7e0*/  @P4 STG.E.U8 desc[UR10][R224.64], R5 ;  /* 0x00000005e0004986 */ /* 0x0101e8000c10110a */
[----:B0-----:R-:W4:Y:S04]  /*ca7f0*/  LDL.LU.64 R224, [R1+0x850] ;  /* 0x0008500001e07983 */ /* 0x001f280000300a00 */
[----:B------:R-:W4:Y:S04]  /*ca800*/  LDL.LU.64 R216, [R1+0x848] ;  /* 0x0008480001d87983 */ /* 0x000f280000300a00 */
[----:B------:R-:W4:Y:S04]  /*ca810*/  LDL.LU.64 R218, [R1+0x840] ;  /* 0x0008400001da7983 */ /* 0x000f280000300a00 */
[----:B--2---:R0:W-:Y:S04]  /*ca820*/  @P0 STG.E.U8 desc[UR10][R226.64], R3 ;  /* 0x00000003e2000986 */ /* 0x0041e8000c10110a */
[----:B0-----:R-:W2:Y:S01]  /*ca830*/  LDL.LU.64 R226, [R1+0x838] ;  /* 0x0008380001e27983 */ /* 0x001ea20000300a00 */
[----:B------:R-:W-:Y:S01]  /*ca840*/  VIADD R2, R0, 0x1e2 ;  /* 0x000001e200027836 */ /* 0x000fe20000000000 */
[----:B------:R-:W-:-:S02]  /*ca850*/  ISETP.LT.AND P1, PT, R7, UR6, !P1 ;  /* 0x0000000607007c0c */ /* 0x000fc4000cf21270 */
[----:B------:R-:W-:Y:S02]  /*ca860*/  ISETP.LT.AND P5, PT, R6, UR8, !P6 ;  /* 0x0000000806007c0c */ /* 0x000fe4000f7a1270 */
[----:B------:R-:W-:Y:S01]  /*ca870*/  PRMT R4, R232, 0x7770, RZ ;  /* 0x00007770e8047816 */ /* 0x000fe200000000ff */
[----:B------:R-:W-:Y:S01]  /*ca880*/  VIADD R5, R0, 0x1e3 ;  /* 0x000001e300057836 */ /* 0x000fe20000000000 */
[----:B------:R-:W-:Y:S01]  /*ca890*/  ISETP.GE.AND P4, PT, R8, UR4, PT ;  /* 0x0000000408007c0c */ /* 0x000fe2000bf86270 */
[----:B------:R-:W-:Y:S01]  /*ca8a0*/  ULDC UR4, c[0x0][0x22c] ;  /* 0x00008b0000047ab9 */ /* 0x000fe20000000800 */
[----:B------:R-:W-:Y:S01]  /*ca8b0*/  ULDC UR6, c[0x0][0x228] ;  /* 0x00008a0000067ab9 */ /* 0x000fe20000000800 */
[----:B------:R-:W-:Y:S01]  /*ca8c0*/  ISETP.GE.AND P0, PT, R2, UR4, PT ;  /* 0x0000000402007c0c */ /* 0x000fe2000bf06270 */
[----:B------:R-:W-:Y:S01]  /*ca8d0*/  ULDC UR4, c[0x0][0x228] ;  /* 0x00008a0000047ab9 */ /* 0x000fe20000000800 */
[----:B------:R-:W-:Y:S01]  /*ca8e0*/  PRMT R3, R232, 0x7771, RZ ;  /* 0x00007771e8037816 */ /* 0x000fe200000000ff */
[----:B------:R-:W-:Y:S01]  /*ca8f0*/  ULDC UR8, c[0x0][0x228] ;  /* 0x00008a0000087ab9 */ /* 0x000fe20000000800 */
[----:B------:R-:W-:Y:S01]  /*ca900*/  ISETP.LT.AND P6, PT, R7, UR4, !P6 ;  /* 0x0000000407007c0c */ /* 0x000fe2000f7c1270 */
[----:B------:R-:W-:Y:S01]  /*ca910*/  ULDC UR4, c[0x0][0x22c] ;  /* 0x00008b0000047ab9 */ /* 0x000fe20000000800 */
[----:B------:R-:W-:-:S05]  /*ca920*/  PRMT R2, R248, 0x7773, RZ ;  /* 0x00007773f8027816 */ /* 0x000fca00000000ff */
[----:B------:R-:W-:Y:S01]  /*ca930*/  @P1 STG.E.U8 desc[UR10][R214.64], R2 ;  /* 0x00000002d6001986 */ /* 0x000fe2000c10110a */
[----:B------:R-:W-:Y:S01]  /*ca940*/  ISETP.GE.AND P1, PT, R5, UR4, PT ;  /* 0x0000000405007c0c */ /* 0x000fe2000bf26270 */
[----:B------:R-:W-:Y:S02]  /*ca950*/  ULDC UR4, c[0x0][0x228] ;  /* 0x00008a0000047ab9 */ /* 0x000fe40000000800 */
[----:B------:R0:W-:Y:S01]  /*ca960*/  @P5 STG.E.U8 desc[UR10][R220.64], R4 ;  /* 0x00000004dc005986 */ /* 0x0001e2000c10110a */
[----:B------:R-:W-:Y:S01]  /*ca970*/  ISETP.LT.AND P5, PT, R6, UR6, !P4 ;  /* 0x0000000606007c0c */ /* 0x000fe2000e7a1270 */
[----:B------:R-:W-:Y:S02]  /*ca980*/  ULDC UR6, c[0x0][0x228] ;  /* 0x00008a0000067ab9 */ /* 0x000fe40000000800 */
[----:B------:R-:W-:Y:S01]  /*ca990*/  ISETP.LT.AND P4, PT, R7, UR6, !P4 ;  /* 0x0000000607007c0c */ /* 0x000fe2000e781270 */
[----:B------:R-:W-:Y:S01]  /*ca9a0*/  ULDC UR6, c[0x0][0x228] ;  /* 0x00008a0000067ab9 */ /* 0x000fe20000000800 */
[----:B0-----:R-:W2:Y:S01]  /*ca9b0*/  LDL.LU.64 R220, [R1+0x830] ;  /* 0x0008300001dc7983 */ /* 0x001ea20000300a00 */
[----:B------:R-:W-:-:S02]  /*ca9c0*/  PRMT R2, R232, 0x7772, RZ ;  /* 0x00007772e8027816 */ /* 0x000fc400000000ff */
[----:B------:R-:W-:Y:S02]  /*ca9d0*/  PRMT R232, R232, 0x7773, RZ ;  /* 0x00007773e8e87816 */ /* 0x000fe400000000ff */
[----:B------:R-:W-:Y:S01]  /*ca9e0*/  PRMT R4, R233, 0x7771, RZ ;  /* 0x00007771e9047816 */ /* 0x000fe200000000ff */
[----:B---3--:R0:W-:Y:S01]  /*ca9f0*/  @P6 STG.E.U8 desc[UR10][R222.64], R3 ;  /* 0x00000003de006986 */ /* 0x0081e2000c10110a */
[----:B------:R-:W-:Y:S01]  /*caa00*/  ISETP.LT.AND P6, PT, R6, UR4, !P0 ;  /* 0x0000000406007c0c */ /* 0x000fe2000c7c1270 */
[----:B------:R-:W-:Y:S01]  /*caa10*/  VIADD R5, R0, 0x1e4 ;  /* 0x000001e400057836 */ /* 0x000fe20000000000 */
[----:B------:R-:W-:Y:S01]  /*caa20*/  ISETP.LT.AND P0, PT, R7, UR6, !P0 ;  /* 0x0000000607007c0c */ /* 0x000fe2000c701270 */
[----:B------:R-:W-:Y:S01]  /*caa30*/  ULDC UR4, c[0x0][0x22c] ;  /* 0x00008b0000047ab9 */ /* 0x000fe20000000800 */
[----:B------:R-:W-:Y:S01]  /*caa40*/  ULDC UR6, c[0x0][0x228] ;  /* 0x00008a0000067ab9 */ /* 0x000fe20000000800 */
[----:B0-----:R-:W3:Y:S01]  /*caa50*/  LDL.LU.64 R222, [R1+0x828] ;  /* 0x0008280001de7983 */ /* 0x001ee20000300a00 */
[----:B------:R-:W-:-:S03]  /*caa60*/  PRMT R3, R233, 0x7770, RZ ;  /* 0x00007770e9037816 */ /* 0x000fc600000000ff */
[----:B----4-:R0:W-:Y:S04]  /*caa70*/  @P5 STG.E.U8 desc[UR10][R224.64], R2 ;  /* 0x00000002e0005986 */ /* 0x0101e8000c10110a */
[----:B------:R-:W-:Y:S04]  /*caa80*/  @P4 STG.E.U8 desc[UR10][R216.64], R232 ;  /* 0x000000e8d8004986 */ /* 0x000fe8000c10110a */
[----:B------:R-:W-:Y:S04]  /*caa90*/  @P6 STG.E.U8 desc[UR10][R218.64], R3 ;  /* 0x00000003da006986 */ /* 0x000fe8000c10110a */
[----:B0-----:R-:W4:Y:S04]  /*caaa0*/  LDL.LU.64 R224, [R1+0x820] ;  /* 0x0008200001e07983 */ /* 0x001f280000300a00 */
[----:B--2---:R0:W-:Y:S04]  /*caab0*/  @P0 STG.E.U8 desc[UR10][R226.64], R4 ;  /* 0x00000004e2000986 */ /* 0x0041e8000c10110a */
[----:B0-----:R-:W2:Y:S01]  /*caac0*/  LDL.LU.64 R226, [R1+0x818] ;  /* 0x0008180001e27983 */ /* 0x001ea20000300a00 */
[----:B------:R-:W-:Y:S01]  /*caad0*/  ISETP.GE.AND P5, PT, R5, UR4, PT ;  /* 0x0000000405007c0c */ /* 0x000fe2000bfa6270 */
[----:B------:R-:W-:-:S02]  /*caae0*/  ULDC UR4, c[0x0][0x228] ;  /* 0x00008a0000047ab9 */ /* 0x000fc40000000800 */
[----:B------:R-:W-:Y:S01]  /*caaf0*/  ISETP.LT.AND P4, PT, R6, UR4, !P1 ;  /* 0x0000000406007c0c */ /* 0x000fe2000cf81270 */
[C---:B------:R-:W-:Y:S01]  /*cab00*/  VIADD R5, R0.reuse, 0x1e5 ;  /* 0x000001e500057836 */ /* 0x040fe20000000000 */
[----:B------:R-:W-:Y:S01]  /*cab10*/  PRMT R2, R233, 0x7772, RZ ;  /* 0x00007772e9027816 */ /* 0x000fe200000000ff */
[----:B------:R-:W-:Y:S01]  /*cab20*/  ULDC UR4, c[0x0][0x22c] ;  /* 0x00008b0000047ab9 */ /* 0x000fe20000000800 */
[----:B------:R-:W-:Y:S01]  /*cab30*/  VIADD R3, R0, 0x1e6 ;  /* 0x000001e600037836 */ /* 0x000fe20000000000 */
[----:B------:R-:W-:Y:S01]  /*cab40*/  ISETP.LT.AND P1, PT, R7, UR6, !P1 ;  /* 0x0000000607007c0c */ /* 0x000fe2000cf21270 */
[----:B------:R-:W2:Y:S01]  /*cab50*/  LDL.LU.64 R218, [R1+0x810] ;  /* 0x0008100001da7983 */ /* 0x000ea20000300a00 */
[----:B------:R-:W-:Y:S01]  /*cab60*/  ISETP.GE.AND P0, PT, R5, UR4, PT ;  /* 0x0000000405007c0c */ /* 0x000fe2000bf06270 */
[----:B------:R-:W-:Y:S01]  /*cab70*/  ULDC UR4, c[0x0][0x22c] ;  /* 0x00008b0000047ab9 */ /* 0x000fe20000000800 */
[----:B------:R-:W-:Y:S01]  /*cab80*/  ISETP.LT.AND P6, PT, R6, UR8, !P5 ;  /* 0x0000000806007c0c */ /* 0x000fe2000efc1270 */
[----:B------:R-:W2:Y:S01]  /*cab90*/  LDL.LU.64 R216, [R1+0x808] ;  /* 0x0008080001d87983 */ /* 0x000ea20000300a00 */
[----:B------:R-:W-:Y:S01]  /*caba0*/  PRMT R233, R233, 0x7773, RZ ;  /* 0x00007773e9e97816 */ /* 0x000fe200000000ff */
[C---:B------:R-:W-:Y:S01]  /*cabb0*/  VIADD R4, R0.reuse, 0x1e7 ;  /* 0x000001e700047836 */ /* 0x040fe20000000000 */
[----:B------:R-:W-:Y:S01]  /*cabc0*/  ULDC UR6, c[0x0][0x228] ;  /* 0x00008a0000067ab9 */ /* 0x000fe20000000800 */
[----:B------:R0:W-:Y:S01]  /*cabd0*/  @P4 STG.E.U8 desc[UR10][R220.64], R2 ;  /* 0x00000002dc004986 */ /* 0x0001e2000c10110a */
[----:B------:R-:W-:Y:S01]  /*cabe0*/  ISETP.GE.AND P4, PT, R3, UR4, PT ;  /* 0x0000000403007c0c */ /* 0x000fe2000bf86270 */
[----:B------:R-:W-:Y:S01]  /*cabf0*/  ULDC UR4, c[0x0][0x228] ;  /* 0x00008a0000047ab9 */ /* 0x000fe20000000800 */
[----:B------:R-:W-:Y:S01]  /*cac00*/  VIADD R5, R0, 0x1e9 ;  /* 0x000001e900057836 */ /* 0x000fe20000000000 */
[----:B------:R-:W-:Y:S01]  /*cac10*/  ISETP.LT.AND P5, PT, R7, UR4, !P5 ;  /* 0x0000000407007c0c */ /* 0x000fe2000efa1270 */
[----:B------:R-:W-:Y:S01]  /*cac20*/  ULDC UR4, c[0x0][0x22c] ;  /* 0x00008b0000047ab9 */ /* 0x000fe20000000800 */
[----:B------:R-:W-:Y:S01]  /*cac30*/  ULDC UR8, c[0x0][0x228] ;  /* 0x00008a0000087ab9 */ /* 0x000fe20000000800 */
[----:B0-----:R-:W2:Y:S01]  /*cac40*/  LDL.LU.64 R220, [R1+0x800] ;  /* 0x0008000001dc7983 */ /* 0x001ea20000300a00 */
[----:B------:R-:W-:-:S02]  /*cac50*/  PRMT R3, R234, 0x7770, RZ ;  /* 0x00007770ea037816 */ /* 0x000fc400000000ff */
[----:B------:R-:W-:Y:S01]  /*cac60*/  PRMT R2, R234, 0x7771, RZ ;  /* 0x00007771ea027816 */ /* 0x000fe200000000ff */
[----:B---3--:R0:W-:Y:S04]  /*cac70*/  @P1 STG.E.U8 desc[UR10][R222.64], R233 ;  /* 0x000000e9de001986 */ /* 0x0081e8000c10110a */
[----:B0-----:R-:W3:Y:S04]  /*cac80*/  LDL.LU.64 R222, [R1+0x790] ;  /* 0x0007900001de7983 */ /* 0x001ee80000300a00 */
[----:B----4-:R0:W-:Y:S04]  /*cac90*/  @P6 STG.E.U8 desc[UR10][R224.64], R3 ;  /* 0x00000003e0006986 */ /* 0x0101e8000c10110a */
[----:B0-----:R-:W4:Y:S04]  /*caca0*/  LDL.LU.64 R224, [R1+0x788] ;  /* 0x0007880001e07983 */ /* 0x001f280000300a00 */
[----:B--2---:R0:W-:Y:S04]  /*cacb0*/  @P5 STG.E.U8 desc[UR10][R226.64], R2 ;  /* 0x00000002e2005986 */ /* 0x0041e8000c10110a */
[----:B0-----:R-:W2:Y:S01]  /*cacc0*/  LDL.LU.64 R226, [R1+0x780] ;  /* 0x0007800001e27983 */ /* 0x001ea20000300a00 */
[----:B------:R-:W-:Y:S01]  /*cacd0*/  ISETP.LT.AND P6, PT, R6, UR6, !P0 ;  /* 0x0000000606007c0c */ /* 0x000fe2000c7c1270 */
[----:B------:R-:W-:Y:S01]  /*cace0*/  ULDC UR6, c[0x0][0x228] ;  /* 0x00008a0000067ab9 */ /* 0x000fe20000000800 */
[----:B------:R-:W-:Y:S01]  /*cacf0*/  ISETP.GE.AND P1, PT, R4, UR4, PT ;  /* 0x0000000404007c0c */ /* 0x000fe2000bf26270 */
[----:B------:R-:W-:Y:S01]  /*cad00*/  ULDC UR4, c[0x0][0x228] ;  /* 0x00008a0000047ab9 */ /* 0x000fe20000000800 */
[----:B------:R-:W-:Y:S01]  /*cad10*/  ISETP.LT.AND P0, PT, R7, UR6, !P0 ;  /* 0x0000000607007c0c */ /* 0x000fe2000c701270 */
[----:B------:R-:W2:Y:S01]  /*cad20*/  LDL.LU R248, [R1+0x70] ;  /* 0x0000700001f87983 */ /* 0x000ea20000300800 */
[----:B------:R-:W-:-:S02]  /*cad30*/  ISETP.LT.AND P5, PT, R6, UR4, !P4 ;  /* 0x0000000406007c0c */ /* 0x000fc4000e7a1270 */
[----:B------:R-:W-:Y:S01]  /*cad40*/  PRMT R3, R234, 0x7772, RZ ;  /* 0x00007772ea037816 */ /* 0x000fe200000000ff */
[----:B------:R-:W-:Y:S01]  /*cad50*/  VIADD R4, R0, 0x1e8 ;  /* 0x000001e800047836 */ /* 0x000fe20000000000 */
[----:B------:R-:W-:Y:S01]  /*cad60*/  ULDC UR6, c[0x0][0x228] ;  /* 0x00008a0000067ab9 */ /* 0x000fe20000000800 */
[----:B------:R-:W-:Y:S01]  /*cad70*/  PRMT R234, R234, 0x7773, RZ ;  /* 0x00007773eaea7816 */ /* 0x000fe200000000ff */
[----:B------:R-:W-:Y:S01]  /*cad80*/  ULDC UR4, c[0x0][0x22c] ;  /* 0x00008b0000047ab9 */ /* 0x000fe20000000800 */
[----:B------:R0:W-:Y:S01]  /*cad90*/  @P6 STG.E.U8 desc[UR10][R218.64], R3 ;  /* 0x00000003da006986 */ /* 0x0001e2000c10110a */
[----:B------:R-:W-:Y:S01]  /*cada0*/  ISETP.LT.AND P4, PT, R7, UR6, !P4 ;  /* 0x0000000607007c0c */ /* 0x000fe2000e781270 */
[----:B------:R-:W-:Y:S01]  /*cadb0*/  ULDC UR6, c[0x0][0x228] ;  /* 0x00008a0000067ab9 */ /* 0x000fe20000000800 */
[----:B------:R-:W-:Y:S01]  /*cadc0*/  PRMT R2, R235, 0x7770, RZ ;  /* 0x00007770eb027816 */ /* 0x000fe200000000ff */
[----:B------:R-:W-:Y:S01]  /*cadd0*/  @P0 STG.E.U8 desc[UR10][R216.64], R234 ;  /* 0x000000ead8000986 */ /* 0x000fe2000c10110a */
[----:B------:R-:W-:Y:S01]  /*cade0*/  ISETP.GE.AND P6, PT, R4, UR4, PT ;  /* 0x0000000404007c0c */ /* 0x000fe2000bfc6270 */
[----:B------:R-:W-:-:S02]  /*cadf0*/  ULDC UR4, c[0x0][0x228] ;  /* 0x00008a0000047ab9 */ /* 0x000fc40000000800 */
[----:B0-----:R-:W2:Y:S01]  /*cae00*/  LDL.LU.64 R218, [R1+0x778] ;  /* 0x0007780001da7983 */ /* 0x001ea20000300a00 */
[----:B------:R-:W-:Y:S01]  /*cae10*/  ISETP.LT.AND P0, PT, R6, UR4, !P1 ;  /* 0x0000000406007c0c */ /* 0x000fe2000cf01270 */
[----:B------:R-:W-:Y:S02]  /*cae20*/  ULDC UR4, c[0x0][0x22c] ;  /* 0x00008b0000047ab9 */ /* 0x000fe40000000800 */
[----:B------:R0:W-:Y:S01]  /*cae30*/  @P5 STG.E.U8 desc[UR10][R220.64], R2 ;  /* 0x00000002dc005986 */ /* 0x0001e2000c10110a */
[----:B------:R-:W-:Y:S01]  /*cae40*/  ISETP.LT.AND P1, PT, R7, UR6, !P1 ;  /* 0x0000000607007c0c */ /* 0x000fe2000cf21270 */
[----:B------:R-:W-:Y:S01]  /*cae50*/  ULDC UR6, c[0x0][0x228] ;  /* 0x00008a0000067ab9 */ /* 0x000fe20000000800 */
[C---:B------:R-:W-:Y:S01]  /*cae60*/  PRMT R4, R235.reuse, 0x7771, RZ ;  /* 0x00007771eb047816 */ /* 0x040fe200000000ff */
[----:B0-----:R-:W2:Y:S01]  /*cae70*/  LDL.LU.64 R220, [R1+0x770] ;  /* 0x0007700001dc7983 */ /* 0x001ea20000300a00 */
[----:B------:R-:W-:-:S03]  /*cae80*/  PRMT R3, R235, 0x7772, RZ ;  /* 0x00007772eb037816 */ /* 0x000fc600000000ff */
[----:B------:R-:W2:Y:S01]  /*cae90*/  LDL.LU.64 R212, [R1+0x768] ;  /* 0x0007680001d47983 */ /* 0x000ea20000300a00 */
[----:B------:R-:W-:-:S03]  /*caea0*/  PRMT R235, R235, 0x7773, RZ ;  /* 0x00007773ebeb7816 */ /* 0x000fc600000000ff */
[----:B---3--:R0:W-:Y:S04]  /*caeb0*/  @P4 STG.E.U8 desc[UR10][R222.64], R4 ;  /* 0x00000004de004986 */ /* 0x0081e8000c10110a */
[----:B0-----:R-:W3:Y:S04]  /*caec0*/  LDL.LU.64 R222, [R1+0x760] ;  /* 0x0007600001de7983 */ /* 0x001ee80000300a00 */
[----:B------:R-:W3:Y:S04]  /*caed0*/  LDL.LU R217, [R1+0x74] ;  /* 0x0000740001d97983 */ /* 0x000ee80000300800 */
[----:B----4-:R0:W-:Y:S04]  /*caee0*/  @P0 STG.E.U8 desc[UR10][R224.64], R3 ;  /* 0x00000003e0000986 */ /* 0x0101e8000c10110a */
[----:B0-----:R-:W4:Y:S04]  /*caef0*/  LDL.LU.64 R224, [R1+0x758] ;  /* 0x0007580001e07983 */ /* 0x001f280000300a00 */
[----:B--2---:R0:W-:Y:S04]  /*caf00*/  @P1 STG.E.U8 desc[UR10][R226.64], R235 ;  /* 0x000000ebe2001986 */ /* 0x0041e8000c10110a */
[----:B0-----:R-:W2:Y:S01]  /*caf10*/  LDL.LU.64 R226, [R1+0x750] ;  /* 0x0007500001e27983 */ /* 0x001ea20000300a00 */
[----:B------:R-:W-:Y:S01]  /*caf20*/  VIADD R2, R0, 0x1ea ;  /* 0x000001ea00027836 */ /* 0x000fe20000000000 */
[----:B------:R-:W-:Y:S01]  /*caf30*/  ISETP.LT.AND P5, PT, R6, UR8, !P6 ;  /* 0x0000000806007c0c */ /* 0x000fe2000f7a1270 */
[----:B------:R-:W-:Y:S01]  /*caf40*/  VIADD R4, R0, 0x1eb ;  /* 0x000001eb00047836 */ /* 0x000fe20000000000 */
[----:B------:R-:W-:Y:S01]  /*caf50*/  ISETP.GE.AND P4, PT, R5, UR4, PT ;  /* 0x0000000405007c0c */ /* 0x000fe2000bf86270 */
[----:B------:R-:W-:Y:S01]  /*caf60*/  ULDC UR4, c[0x0][0x22c] ;  /* 0x00008b0000047ab9 */ /* 0x000fe20000000800 */
[----:B------:R-:W-:Y:S01]  /*caf70*/  PRMT R3, R248, 0x7771, RZ ;  /* 0x00007771f8037816 */ /* 0x000fe200000000ff */
[----:B------:R-:W-:Y:S01]  /*caf80*/  ULDC UR8, c[0x0][0x228] ;  /* 0x00008a0000087ab9 */ /* 0x000fe20000000800 */
[----:B------:R-:W-:Y:S01]  /*caf90*/  ISETP.GE.AND P0, PT, R2, UR4, PT ;  /* 0x0000000402007c0c */ /* 0x000fe2000bf06270 */
[----:B------:R-:W-:Y:S01]  /*cafa0*/  ULDC UR4, c[0x0][0x228] ;  /* 0x00008a0000047ab9 */ /* 0x000fe20000000800 */
[----:B------:R-:W2:Y:S01]  /*cafb0*/  LDL.LU.64 R214, [R1+0x748] ;  /* 0x0007480001d67983 */ /* 0x000ea20000300a00 */
[----:B------:R-:W-:Y:S01]  /*cafc0*/  ISETP.LT.AND P6, PT, R7, UR4, !P6 ;  /* 0x0000000407007c0c */ /* 0x000fe2000f7c1270 */
[----:B------:R-:W-:Y:S01]  /*cafd0*/  ULDC UR4, c[0x0][0x22c] ;  /* 0x00008b0000047ab9 */ /* 0x000fe20000000800 */
[----:B------:R-:W-:-:S05]  /*cafe0*/  PRMT R2, R248, 0x7770, RZ ;  /* 0x00007770f8027816 */ /* 0x000fca00000000ff */
[----:B------:R0:W-:Y:S01]  /*caff0*/  @P5 STG.E.U8 desc[UR10][R218.64], R2 ;  /* 0x00000002da005986 */ /* 0x0001e2000c10110a */
[----:B------:R-:W-:Y:S01]  /*cb000*/  ISETP.LT.AND P5, PT, R6, UR6, !P4 ;  /* 0x0000000606007c0c */ /* 0x000fe2000e7a1270 */
[----:B------:R-:W-:Y:S01]  /*cb010*/  ULDC UR6, c[0x0][0x228] ;  /* 0x00008a0000067ab9 */ /* 0x000fe20000000800 */
[----:B------:R-:W-:Y:S01]  /*cb020*/  ISETP.GE.AND P1, PT, R4, UR4, PT ;  /* 0x0000000404007c0c */ /* 0x000fe2000bf26270 */
[----:B------:R-:W-:Y:S01]  /*cb030*/  ULDC UR4, c[0x0][0x228] ;  /* 0x00008a0000047ab9 */ /* 0x000fe20000000800 */
[----:B------:R-:W-:Y:S01]  /*cb040*/  ISETP.LT.AND P4, PT, R7, UR8, !P4 ;  /* 0x0000000807007c0c */ /* 0x000fe2000e781270 */
[----:B------:R-:W-:Y:S01]  /*cb050*/  VIADD R5, R0, 0x1ec ;  /* 0x000001ec00057836 */ /* 0x000fe20000000000 */
[----:B0-----:R-:W2:Y:S01]  /*cb060*/  LDL.LU.64 R218, [R1+0x740] ;  /* 0x0007400001da7983 */ /* 0x001ea20000300a00 */
[----:B------:R-:W-:-:S03]  /*cb070*/  PRMT R2, R248, 0x7772, RZ ;  /* 0x00007772f8027816 */ /* 0x000fc600000000ff */
[----:B------:R0:W-:Y:S01]  /*cb080*/  @P6 STG.E.U8 desc[UR10][R220.64], R3 ;  /* 0x00000003dc006986 */ /* 0x0001e2000c10110a */
[----:B------:R-:W-:Y:S01]  /*cb090*/  ISETP.LT.AND P6, PT, R6, UR4, !P0 ;  /* 0x0000000406007c0c */ /* 0x000fe2000c7c1270 */
[----:B------:R-:W-:Y:S01]  /*cb0a0*/  ULDC UR4, c[0x0][0x22c] ;  /* 0x00008b0000047ab9 */ /* 0x000fe20000000800 */
[----:B------:R-:W-:Y:S01]  /*cb0b0*/  ISETP.LT.AND P0, PT, R7, UR6, !P0 ;  /* 0x0000000607007c0c */ /* 0x000fe2000c701270 */
[----:B------:R-:W-:Y:S01]  /*cb0c0*/  @P5 STG.E.U8 desc[UR10][R212.64], R2 ;  /* 0x00000002d4005986 */ /* 0x000fe2000c10110a */
[----:B------:R-:W-:Y:S01]  /*cb0d0*/  PRMT R4, R248, 0x7773, RZ ;  /* 0x00007773f8047816 */ /* 0x000fe200000000ff */
[----:B------:R-:W-:Y:S01]  /*cb0e0*/  ULDC UR6, c[0x0][0x228] ;  /* 0x00008a0000067ab9 */ /* 0x000fe20000000800 */
[----:B------:R-:W-:Y:S01]  /*cb0f0*/  ISETP.GE.AND P5, PT, R5, UR4, PT ;  /* 0x0000000405007c0c */ /* 0x000fe2000bfa6270 */
[----:B------:R-:W-:Y:S01]  /*cb100*/  ULDC UR4, c[0x0][0x228] ;  /* 0x00008a0000047ab9 */ /* 0x000fe20000000800 */
[----:B0-----:R-:W2:Y:S04]  /*cb110*/  LDL.LU.64 R220, [R1+0x738] ;  /* 0x0007380001dc7983 */ /* 0x001ea80000300a00 */
[----:B------:R-:W2:Y:S04]  /*cb120*/  LDL.LU R252, [R1+0x78] ;  /* 0x0000780001fc7983 */ /* 0x000ea80000300800 */
[----:B---3--:R-:W-:Y:S01]  /*cb130*/  @P4 STG.E.U8 desc[UR10][R222.64], R4 ;  /* 0x00000004de004986 */ /* 0x008fe2000c10110a */
[----:B------:R-:W-:-:S02]  /*cb140*/  PRMT R3, R217, 0x7770, RZ ;  /* 0x00007770d9037816 */ /* 0x000fc400000000ff */
[----:B------:R-:W-:-:S03]  /*cb150*/  PRMT R5, R217, 0x7771, RZ ;  /* 0x00007771d9057816 */ /* 0x000fc600000000ff */
[----:B----4-:R-:W-:Y:S04]  /*cb160*/  @P6 STG.E.U8 desc[UR10][R224.64], R3 ;  /* 0x00000003e0006986 */ /* 0x010fe8000c10110a */
[----:B--2---:R0:W-:Y:S04]  /*cb170*/  @P0 STG.E.U8 desc[UR10][R226.64], R5 ;  /* 0x00000005e2000986 */ /* 0x0041e8000c10110a */
[----:B0-----:R-:W2:Y:S01]  /*cb180*/  LDL.LU.64 R226, [R1+0x730] ;  /* 0x0007300001e27983 */ /* 0x001ea20000300a00 */
[----:B------:R-:W-:Y:S01]  /*cb190*/  ISETP.LT.AND P4, PT, R6, UR4, !P1 ;  /* 0x0000000406007c0c */ /* 0x000fe2000cf81270 */
[----:B------:R-:W-:-:S02]  /*cb1a0*/  ULDC UR4, c[0x0][0x228] ;  /* 0x00008a0000047ab9 */ /* 0x000fc40000000800 */
[----:B------:R-:W-:Y:S01]  /*cb1b0*/  ISETP.LT.AND P1, PT, R7, UR4, !P1 ;  /* 0x0000000407007c0c */ /* 0x000fe2000cf21270 */
[----:B------:R-:W3:Y:S01]  /*cb1c0*/  LDL.LU.64 R222, [R1+0x728] ;  /* 0x0007280001de7983 */ /* 0x000ee20000300a00 */
[C---:B------:R-:W-:Y:S01]  /*cb1d0*/  PRMT R2, R217.reuse, 0x7772, RZ ;  /* 0x00007772d9027816 */ /* 0x040fe200000000ff */
[----:B------:R-:W-:Y:S01]  /*cb1e0*/  VIADD R4, R0, 0x1ed ;  /* 0x000001ed00047836 */ /* 0x000fe20000000000 */
[----:B------:R-:W-:Y:S01]  /*cb1f0*/  PRMT R3, R217, 0x7773, RZ ;  /* 0x00007773d9037816 */ /* 0x000fe200000000ff */
[----:B------:R-:W4:Y:S01]  /*cb200*/  LDL.LU.64 R224, [R1+0x720] ;  /* 0x0007200001e07983 */ /* 0x000f220000300a00 */
[----:B------:R-:W-:-:S03]  /*cb210*/  ULDC UR4, c[0x0][0x22c] ;  /* 0x00008b0000047ab9 */ /* 0x000fc60000000800 */
[----:B------:R-:W3:Y:S04]  /*cb220*/  LDL.LU R248, [R1+0x7c] ;  /* 0x00007c0001f87983 */ /* 0x000ee80000300800 */
[----:B------:R-:W-:Y:S01]  /*cb230*/  @P4 STG.E.U8 desc[UR10][R214.64], R2 ;  /* 0x00000002d6004986 */ /* 0x000fe2000c10110a */
[----:B------:R-:W-:Y:S01]  /*cb240*/  ISETP.GE.AND P4, PT, R4, UR4, PT ;  /* 0x0000000404007c0c */ /* 0x000fe2000bf86270 */
[----:B------:R-:W-:Y:S02]  /*cb250*/  ULDC UR4, c[0x0][0x228] ;  /* 0x00008a0000047ab9 */ /* 0x000fe40000000800 */
[----:B------:R0:W-:Y:S01]  /*cb260*/  @P1 STG.E.U8 desc[UR10][R218.64], R3 ;  /* 0x00000003da001986 */ /* 0x0001e2000c10110a */
[----:B------:R-:W-:Y:S01]  /*cb270*/  ISETP.LT.AND P6, PT, R6, UR6, !P5 ;  /* 0x0000000606007c0c */ /* 0x000fe2000efc1270 */
[----:B------:R-:W-:Y:S01]  /*cb280*/  VIADD R5, R0, 0x1ee ;  /* 0x000001ee00057836 */ /* 0x000fe20000000000 */
[----:B------:R-:W-:Y:S01]  /*cb290*/  ISETP.LT.AND P5, PT, R7, UR4, !P5 ;  /* 0x0000000407007c0c */ /* 0x000fe2000efa1270 */
[----:B------:R-:W-:Y:S01]  /*cb2a0*/  ULDC UR4, c[0x0][0x228] ;  /* 0x00008a0000047ab9 */ /* 0x000fe20000000800 */
[----:B------:R-:W-:Y:S01]  /*cb2b0*/  ULDC UR6, c[0x0][0x228] ;  /* 0x00008a0000067ab9 */ /* 0x000fe20000000800 */
[----:B0-----:R-:W4:Y:S04]  /*cb2c0*/  LDL.LU.64 R218, [R1+0x718] ;  /* 0x0007180001da7983 */ /* 0x001f280000300a00 */
[----:B------:R-:W4:Y:S01]  /*cb2d0*/  LDL.LU.64 R216, [R1+0x710] ;  /* 0x0007100001d87983 */ /* 0x000f220000300a00 */
[----:B------:R-:W-:-:S02]  /*cb2e0*/  PRMT R4, R252, 0x7770, RZ ;  /* 0x00007770fc047816 */ /* 0x000fc400000000ff */
[----:B------:R-:W-:-:S03]  /*cb2f0*/  PRMT R2, R252, 0x7771, RZ ;  /* 0x00007771fc027816 */ /* 0x000fc600000000ff */
[----:B------:R0:W-:Y:S04]  /*cb300*/  @P6 STG.E.U8 desc[UR10][R220.64], R4 ;  /* 0x00000004dc006986 */ /* 0x0001e8000c10110a */
[----:B0-----:R-:W4:Y:S04]  /*cb310*/  LDL.LU.64 R220, [R1+0x708] ;  /* 0x0007080001dc7983 */ /* 0x001f280000300a00 */
[----:B--2---:R0:W-:Y:S04]  /*cb320*/  @P5 STG.E.U8 desc[UR10][R226.64], R2 ;  /* 0x00000002e2005986 */ /* 0x0041e8000c10110a */
[----:B0-----:R-:W2:Y:S01]  /*cb330*/  LDL.LU.64 R226, [R1+0x700] ;  /* 0x0007000001e27983 */ /* 0x001ea20000300a00 */
[----:B------:R-:W-:Y:S01]  /*cb340*/  ISETP.LT.AND P1, PT, R6, UR4, !P4 ;  /* 0x0000000406007c0c */ /* 0x000fe2000e721270 */
[----:B------:R-:W-:Y:S01]  /*cb350*/  ULDC UR4, c[0x0][0x22c] ;  /* 0x00008b0000047ab9 */ /* 0x000fe20000000800 */
[----:B------:R-:W-:Y:S01]  /*cb360*/  ISETP.LT.AND P4, PT, R7, UR6, !P4 ;  /* 0x0000000607007c0c */ /* 0x000fe2000e781270 */
[----:B------:R-:W-:Y:S01]  /*cb370*/  ULDC UR6, c[0x0][0x228] ;  /* 0x00008a0000067ab9 */ /* 0x000fe20000000800 */
[----:B------:R-:W-:Y:S01]  /*cb380*/  ISETP.GE.AND P6, PT, R5, UR4, PT ;  /* 0x0000000405007c0c */ /* 0x000fe2000bfc6270 */
[----:B------:R-:W-:Y:S01]  /*cb390*/  VIADD R5, R0, 0x1ef ;  /* 0x000001ef00057836 */ /* 0x000fe20000000000 */
[----:B------:R-:W-:Y:S01]  /*cb3a0*/  PRMT R3, R252, 0x7772, RZ ;  /* 0x00007772fc037816 */ /* 0x000fe200000000ff */
[----:B------:R-:W-:Y:S01]  /*cb3b0*/  ULDC UR4, c[0x0][0x22c] ;  /* 0x00008b0000047ab9 */ /* 0x000fe20000000800 */
[----:B------:R-:W-:Y:S01]  /*cb3c0*/  ISETP.LT.AND P5, PT, R6, UR6, !P6 ;  /* 0x0000000606007c0c */ /* 0x000fe2000f7a1270 */
[----:B------:R-:W-:Y:S01]  /*cb3d0*/  ULDC UR6, c[0x0][0x228] ;  /* 0x00008a0000067ab9 */ /* 0x000fe20000000800 */
[----:B------:R-:W-:-:S02]  /*cb3e0*/  PRMT R4, R252, 0x7773, RZ ;  /* 0x00007773fc047816 */ /* 0x000fc400000000ff */
[----:B---3--:R-:W-:Y:S01]  /*cb3f0*/  PRMT R2, R248, 0x7770, RZ ;  /* 0x00007770f8027816 */ /* 0x008fe200000000ff */
[----:B------:R0:W-:Y:S01]  /*cb400*/  @P1 STG.E.U8 desc[UR10][R222.64], R3 ;  /* 0x00000003de001986 */ /* 0x0001e2000c10110a */
[----:B------:R-:W-:Y:S01]  /*cb410*/  ISETP.GE.AND P1, PT, R5, UR4, PT ;  /* 0x0000000405007c0c */ /* 0x000fe2000bf26270 */
[----:B------:R-:W-:Y:S01]  /*cb420*/  ULDC UR4, c[0x0][0x228] ;  /* 0x00008a0000047ab9 */ /* 0x000fe20000000800 */
[----:B------:R-:W-:Y:S01]  /*cb430*/  VIADD R5, R0, 0x1f0 ;  /* 0x000001f000057836 */ /* 0x000fe20000000000 */
[----:B------:R-:W-:Y:S01]  /*cb440*/  ISETP.LT.AND P6, PT, R7, UR4, !P6 ;  /* 0x0000000407007c0c */ /* 0x000fe2000f7c1270 */
[----:B----4-:R1:W-:Y:S01]  /*cb450*/  @P4 STG.E.U8 desc[UR10][R224.64], R4 ;  /* 0x00000004e0004986 */ /* 0x0103e2000c10110a */
[----:B------:R-:W-:-:S03]  /*cb460*/  ULDC UR4, c[0x0][0x22c] ;  /* 0x00008b0000047ab9 */ /* 0x000fc60000000800 */
[----:B------:R3:W-:Y:S01]  /*cb470*/  @P5 STG.E.U8 desc[UR10][R218.64], R2 ;  /* 0x00000002da005986 */ /* 0x0007e2000c10110a */
[----:B------:R-:W-:Y:S01]  /*cb480*/  ISETP.GE.AND P5, PT, R5, UR4, PT ;  /* 0x0000000405007c0c */ /* 0x000fe2000bfa6270 */
[----:B------:R-:W-:Y:S02]  /*cb490*/  ULDC UR4, c[0x0][0x228] ;  /* 0x00008a0000047ab9 */ /* 0x000fe40000000800 */
[----:B0-----:R-:W4:Y:S01]  /*cb4a0*/  LDL.LU.64 R222, [R1+0x6f8] ;  /* 0x0006f80001de7983 */ /* 0x001f220000300a00 */
[----:B------:R-:W-:Y:S01]  /*cb4b0*/  ISETP.LT.AND P4, PT, R6, UR6, !P1 ;  /* 0x0000000606007c0c */ /* 0x000fe2000cf81270 */
[----:B------:R-:W-:Y:S01]  /*cb4c0*/  VIADD R8, R0, 0x1f5 ;  /* 0x000001f500087836 */ /* 0x000fe20000000000 */
[----:B------:R-:W-:Y:S01]  /*cb4d0*/  ISETP.LT.AND P1, PT, R7, UR4, !P1 ;  /* 0x0000000407007c0c */ /* 0x000fe2000cf21270 */
[----:B-1----:R-:W4:Y:S01]  /*cb4e0*/  LDL.LU.64 R224, [R1+0x6f0] ;  /* 0x0006f00001e07983 */ /* 0x002f220000300a00 */
[C---:B------:R-:W-:Y:S01]  /*cb4f0*/  PRMT R3, R248.reuse, 0x7771, RZ ;  /* 0x00007771f8037816 */ /* 0x040fe200000000ff */
[----:B------:R-:W-:Y:S01]  /*cb500*/  ULDC UR4, c[0x0][0x228] ;  /* 0x00008a0000047ab9 */ /* 0x000fe20000000800 */
[C---:B------:R-:W-:Y:S01]  /*cb510*/  PRMT R4, R248.reuse, 0x7772, RZ ;  /* 0x00007772f8047816 */ /* 0x040fe200000000ff */
[----:B---3--:R-:W3:Y:S01]  /*cb520*/  LDL.LU.64 R218, [R1+0x6e8] ;  /* 0x0006e80001da7983 */ /* 0x008ee20000300a00 */
[----:B------:R-:W-:Y:S01]  /*cb530*/  PRMT R5, R248, 0x7773, RZ ;  /* 0x00007773f8057816 */ /* 0x000fe200000000ff */
[----:B------:R-:W-:-:S02]  /*cb540*/  ULDC UR6, c[0x0][0x228] ;  /* 0x00008a0000067ab9 */ /* 0x000fc40000000800 */
[----:B------:R-:W-:Y:S04]  /*cb550*/  @P6 STG.E.U8 desc[UR10][R216.64], R3 ;  /* 0x00000003d8006986 */ /* 0x000fe8000c10110a */
[----:B------:R0:W-:Y:S04]  /*cb560*/  @P4 STG.E.U8 desc[UR10][R220.64], R4 ;  /* 0x00000004dc004986 */ /* 0x0001e8000c10110a */
[----:B0-----:R-:W3:Y:S04]  /*cb570*/  LDL.LU.64 R220, [R1+0x6e0] ;  /* 0x0006e00001dc7983 */ /* 0x001ee80000300a00 */
[----:B--2---:R0:W-:Y:S04]  /*cb580*/  @P1 STG.E.U8 desc[UR10][R226.64], R5 ;  /* 0x00000005e2001986 */ /* 0x0041e8000c10110a */
[----:B0-----:R-:W2:Y:S01]  /*cb590*/  LDL.LU.64 R226, [R1+0x6d8] ;  /* 0x0006d80001e27983 */ /* 0x001ea20000300a00 */
[----:B------:R-:W-:Y:S01]  /*cb5a0*/  ISETP.LT.AND P4, PT, R6, UR4, !P5 ;  /* 0x0000000406007c0c */ /* 0x000fe2000ef81270 */
[----:B------:R-:W-:Y:S01]  /*cb5b0*/  ULDC UR4, c[0x0][0x22c] ;  /* 0x00008b0000047ab9 */ /* 0x000fe20000000800 */
[----:B------:R-:W-:Y:S01]  /*cb5c0*/  ISETP.GE.AND P0, PT, R8, UR27, PT ;  /* 0x0000001b08007c0c */ /* 0x000fe2000bf06270 */
[----:B------:R-:W-:Y:S01]  /*cb5d0*/  VIADD R8, R0, 0x1f1 ;  /* 0x000001f100087836 */ /* 0x000fe20000000000 */
[----:B------:R-:W-:Y:S01]  /*cb5e0*/  ISETP.LT.AND P5, PT, R7, UR6, !P5 ;  /* 0x0000000607007c0c */ /* 0x000fe2000efa1270 */
[----:B------:R-:W-:Y:S01]  /*cb5f0*/  ULDC UR6, c[0x0][0x228] ;  /* 0x00008a0000067ab9 */ /* 0x000fe20000000800 */
[----:B------:R-:W-:-:S02]  /*cb600*/  PRMT R2, R228, 0x7770, RZ ;  /* 0x00007770e4027816 */ /* 0x000fc400000000ff */
[----:B------:R-:W-:Y:S01]  /*cb610*/  ISETP.GE.AND P6, PT, R8, UR4, PT ;  /* 0x0000000408007c0c */ /* 0x000fe2000bfc6270 */
[----:B------:R-:W-:Y:S01]  /*cb620*/  VIADD R8, R0, 0x1f2 ;  /* 0x000001f200087836 */ /* 0x000fe20000000000 */
[----:B------:R-:W-:Y:S01]  /*cb630*/  ULDC UR4, c[0x0][0x22c] ;  /* 0x00008b0000047ab9 */ /* 0x000fe20000000800 */
[----:B------:R-:W-:Y:S02]  /*cb640*/  PRMT R3, R228, 0x7771, RZ ;  /* 0x00007771e4037816 */ /* 0x000fe400000000ff */
[----:B----4-:R0:W-:Y:S01]  /*cb650*/  @P4 STG.E.U8 desc[UR10][R222.64], R2 ;  /* 0x00000002de004986 */ /* 0x0101e2000c10110a */
[----:B------:R-:W-:Y:S01]  /*cb660*/  ISETP.GE.AND P4, PT, R8, UR4, PT ;  /* 0x0000000408007c0c */ /* 0x000fe2000bf86270 */
[----:B------:R-:W-:Y:S01]  /*cb670*/  ULDC UR4, c[0x0][0x228] ;  /* 0x00008a0000047ab9 */ /* 0x000fe20000000800 */
[----:B------:R-:W-:Y:S01]  /*cb680*/  ISETP.LT.AND P1, PT, R6, UR6, !P6 ;  /* 0x0000000606007c0c */ /* 0x000fe2000f721270 */
[----:B------:R-:W-:Y:S01]  /*cb690*/  ULDC UR6, c[0x0][0x228] ;  /* 0x00008a0000067ab9 */ /* 0x000fe20000000800 */
[----:B------:R1:W-:Y:S01]  /*cb6a0*/  @P5 STG.E.U8 desc[UR10][R224.64], R3 ;  /* 0x00000003e0005986 */ /* 0x0003e2000c10110a */
[----:B------:R-:W-:-:S02]  /*cb6b0*/  ISETP.LT.AND P6, PT, R7, UR4, !P6 ;  /* 0x0000000407007c0c */ /* 0x000fc4000f7c1270 */
[----:B------:R-:W-:Y:S01]  /*cb6c0*/  PRMT R4, R228, 0x7772, RZ ;  /* 0x00007772e4047816 */ /* 0x000fe200000000ff */
[----:B------:R-:W-:Y:S01]  /*cb6d0*/  VIADD R5, R0, 0x1f3 ;  /* 0x000001f300057836 */ /* 0x000fe20000000000 */
[----:B------:R-:W-:Y:S01]  /*cb6e0*/  ISETP.LT.AND P5, PT, R6, UR6, !P4 ;  /* 0x0000000606007c0c */ /* 0x000fe2000e7a1270 */
[----:B------:R-:W-:Y:S01]  /*cb6f0*/  ULDC UR4, c[0x0][0x22c] ;  /* 0x00008b0000047ab9 */ /* 0x000fe20000000800 */
[----:B------:R-:W-:Y:S01]  /*cb700*/  PRMT R228, R228, 0x7773, RZ ;  /* 0x00007773e4e47816 */ /* 0x000fe200000000ff */
[----:B0-----:R-:W4:Y:S01]  /*cb710*/  LDL.LU.64 R222, [R1+0x6d0] ;  /* 0x0006d00001de7983 */ /* 0x001f220000300a00 */
[----:B------:R-:W-:Y:S01]  /*cb720*/  PRMT R2, R229, 0x7770, RZ ;  /* 0x00007770e5027816 */ /* 0x000fe200000000ff */
[----:B------:R-:W-:Y:S02]  /*cb730*/  ULDC UR6, c[0x0][0x228] ;  /* 0x00008a0000067ab9 */ /* 0x000fe40000000800 */
[----:B-1----:R-:W4:Y:S04]  /*cb740*/  LDL.LU.64 R224, [R1+0x6c8] ;  /* 0x0006c80001e07983 */ /* 0x002f280000300a00 */
[----:B---3--:R-:W-:Y:S04]  /*cb750*/  @P1 STG.E.U8 desc[UR10][R218.64], R4 ;  /* 0x00000004da001986 */ /* 0x008fe8000c10110a */
[----:B------:R-:W3:Y:S04]  /*cb760*/  LDL.LU.64 R214, [R1+0x6c0] ;  /* 0x0006c00001d67983 */ /* 0x000ee80000300a00 */
[----:B------:R-:W3:Y:S04]  /*cb770*/  LDL.LU.64 R216, [R1+0x6b8] ;  /* 0x0006b80001d87983 */ /* 0x000ee80000300a00 */
[----:B------:R-:W-:Y:S04]  /*cb780*/  @P6 STG.E.U8 desc[UR10][R220.64], R228 ;  /* 0x000000e4dc006986 */ /* 0x000fe8000c10110a */
[----:B------:R-:W3:Y:S04]  /*cb790*/  LDL.LU R248, [R1+0x90] ;  /* 0x0000900001f87983 */ /* 0x000ee80000300800 */
[----:B--2---:R0:W-:Y:S04]  /*cb7a0*/  @P5 STG.E.U8 desc[UR10][R226.64], R2 ;  /* 0x00000002e2005986 */ /* 0x0041e8000c10110a */
[----:B0-----:R-:W2:Y:S01]  /*cb7b0*/  LDL.LU.64 R226, [R1+0x6b0] ;  /* 0x0006b00001e27983 */ /* 0x001ea20000300a00 */
[----:B------:R-:W-:Y:S01]  /*cb7c0*/  ISETP.GE.AND P1, PT, R5, UR4, PT ;  /* 0x0000000405007c0c */ /* 0x000fe2000bf26270 */
[----:B------:R-:W-:-:S02]  /*cb7d0*/  ULDC UR4, c[0x0][0x228] ;  /* 0x00008a0000047ab9 */ /* 0x000fc40000000800 */
[C---:B------:R-:W-:Y:S01]  /*cb7e0*/  ISETP.LT.AND P4, PT, R7.reuse, UR4, !P4 ;  /* 0x0000000407007c0c */ /* 0x040fe2000e781270 */
[----:B------:R-:W-:Y:S01]  /*cb7f0*/  ULDC UR4, c[0x0][0x228] ;  /* 0x00008a0000047ab9 */ /* 0x000fe20000000800 */
[C---:B------:R-:W-:Y:S01]  /*cb800*/  ISETP.LT.AND P6, PT, R6.reuse, UR6, !P1 ;  /* 0x0000000606007c0c */ /* 0x040fe2000cfc1270 */
[----:B------:R-:W2:Y:S01]  /*cb810*/  LDL.LU.64 R218, [R1+0x6a8] ;  /* 0x0006a80001da7983 */ /* 0x000ea20000300a00 */
[----:B------:R-:W-:Y:S01]  /*cb820*/  ULDC UR6, c[0x0][0x228] ;  /* 0x00008a0000067ab9 */ /* 0x000fe20000000800 */
[C---:B------:R-:W-:Y:S01]  /*cb830*/  ISETP.LT.AND P1, PT, R7.reuse, UR4, !P1 ;  /* 0x0000000407007c0c */ /* 0x040fe2000cf21270 */
[----:B------:R-:W-:Y:S01]  /*cb840*/  ULDC UR4, c[0x0][0x228] ;  /* 0x00008a0000047ab9 */ /* 0x000fe20000000800 */
[----:B------:R-:W2:Y:S01]  /*cb850*/  LDL.LU.64 R220, [R1+0x6a0] ;  /* 0x0006a00001dc7983 */ /* 0x000ea20000300a00 */
[----:B------:R-:W-:Y:S01]  /*cb860*/  ISETP.LT.AND P5, PT, R6, UR6, !P2 ;  /* 0x0000000606007c0c */ /* 0x000fe2000d7a1270 */
[----:B------:R-:W-:Y:S01]  /*cb870*/  ULDC UR6, c[0x0][0x228] ;  /* 0x00008a0000067ab9 */ /* 0x000fe20000000800 */
[----:B------:R-:W-:Y:S01]  /*cb880*/  ISETP.LT.AND P2, PT, R7, UR4, !P2 ;  /* 0x0000000407007c0c */ /* 0x000fe2000d741270 */
[----:B------:R-:W-:Y:S01]  /*cb890*/  ULDC UR4, c[0x0][0x228] ;  /* 0x00008a0000047ab9 */ /* 0x000fe20000000800 */
[----:B------:R-:W-:-:S02]  /*cb8a0*/  PRMT R3, R229, 0x7771, RZ ;  /* 0x00007771e5037816 */ /* 0x000fc400000000ff */
[C---:B------:R-:W-:Y:S02]  /*cb8b0*/  PRMT R4, R229.reuse, 0x7772, RZ ;  /* 0x00007772e5047816 */ /* 0x040fe400000000ff */
[----:B------:R-:W-:Y:S01]  /*cb8c0*/  PRMT R229, R229, 0x7773, RZ ;  /* 0x00007773e5e57816 */ /* 0x000fe200000000ff */
[----:B----4-:R0:W-:Y:S01]  /*cb8d0*/  @P4 STG.E.U8 desc[UR10][R222.64], R3 ;  /* 0x00000003de004986 */ /* 0x0101e2000c10110a */
[----:B------:R-:W-:-:S03]  /*cb8e0*/  PRMT R2, R230, 0x7770, RZ ;  /* 0x00007770e6027816 */ /* 0x000fc600000000ff */
[----:B------:R1:W-:Y:S04]  /*cb8f0*/  @P6 STG.E.U8 desc[UR10][R224.64], R4 ;  /* 0x00000004e0006986 */ /* 0x0003e8000c10110a */
[----:B---3--:R3:W-:Y:S01]  /*cb900*/  @P1 STG.E.U8 desc[UR10][R214.64], R229 ;  /* 0x000000e5d6001986 */ /* 0x0087e2000c10110a */
[----:B0-----:R-:W-:-:S03]  /*cb910*/  PRMT R3, R230, 0x7771, RZ ;  /* 0x00007771e6037816 */ /* 0x001fc600000000ff */
[----:B------:R-:W4:Y:S04]  /*cb920*/  LDL.LU.64 R222, [R1+0x698] ;  /* 0x0006980001de7983 */ /* 0x000f280000300a00 */
[----:B-1----:R-:W4:Y:S04]  /*cb930*/  LDL.LU.64 R224, [R1+0x690] ;  /* 0x0006900001e07983 */ /* 0x002f280000300a00 */
[----:B------:R-:W-:Y:S04]  /*cb940*/  @P5 STG.E.U8 desc[UR10][R216.64], R2 ;  /* 0x00000002d8005986 */ /* 0x000fe8000c10110a */
[----:B---3--:R-:W3:Y:S04]  /*cb950*/  LDL.LU.64 R214, [R1+0x688] ;  /* 0x0006880001d67983 */ /* 0x008ee80000300a00 */
[----:B--2---:R0:W-:Y:S04]  /*cb960*/  @P2 STG.E.U8 desc[UR10][R226.64], R3 ;  /* 0x00000003e2002986 */ /* 0x0041e8000c10110a */
[----:B0-----:R-:W2:Y:S01]  /*cb970*/  LDL.LU.64 R226, [R1+0x680] ;  /* 0x0006800001e27983 */ /* 0x001ea20000300a00 */
[----:B------:R-:W-:Y:S01]  /*cb980*/  ISETP.LT.AND P5, PT, R6, UR4, !P0 ;  /* 0x0000000406007c0c */ /* 0x000fe2000c7a1270 */
[C---:B------:R-:W-:Y:S01]  /*cb990*/  VIADD R5, R0.reuse, 0x1f6 ;  /* 0x000001f600057836 */ /* 0x040fe20000000000 */
[----:B------:R-:W-:Y:S01]  /*cb9a0*/  ISETP.LT.AND P0, PT, R7, UR6, !P0 ;  /* 0x0000000607007c0c */ /* 0x000fe2000c701270 */
[----:B------:R-:W-:Y:S01]  /*cb9b0*/  VIADD R8, R0, 0x1f7 ;  /* 0x000001f700087836 */ /* 0x000fe20000000000 */
[C---:B------:R-:W-:Y:S01]  /*cb9c0*/  PRMT R2, R230.reuse, 0x7772, RZ ;  /* 0x00007772e6027816 */ /* 0x040fe200000000ff */
[----:B------:R-:W-:Y:S01]  /*cb9d0*/  ULDC UR4, c[0x0][0x228] ;  /* 0x00008a0000047ab9 */ /* 0x000fe20000000800 */
[----:B------:R-:W-:Y:S01]  /*cb9e0*/  ISETP.GE.AND P4, PT, R5, UR25, PT ;  /* 0x0000001905007c0c */ /* 0x000fe2000bf86270 */
[----:B------:R-:W-:Y:S01]  /*cb9f0*/  ULDC UR6, c[0x0][0x228] ;  /* 0x00008a0000067ab9 */ /* 0x000fe20000000800 */
[----:B------:R-:W-:Y:S01]  /*cba00*/  PRMT R230, R230, 0x7773, RZ ;  /* 0x00007773e6e67816 */ /* 0x000fe200000000ff */
[----:B------:R-:W2:Y:S01]  /*cba10*/  LDL.LU.64 R216, [R1+0x678] ;  /* 0x0006780001d87983 */ /* 0x000ea20000300a00 */
[----:B------:R-:W-:-:S02]  /*cba20*/  ISETP.GE.AND P6, PT, R8, UR23, PT ;  /* 0x0000001708007c0c */ /* 0x000fc4000bfc6270 */
[----:B------:R-:W-:Y:S01]  /*cba30*/  ISETP.LT.AND P2, PT, R6, UR4, !P4 ;  /* 0x0000000406007c0c */ /* 0x000fe2000e741270 */
[----:B------:R0:W-:Y:S01]  /*cba40*/  @P5 STG.E.U8 desc[UR10][R218.64], R2 ;  /* 0x00000002da005986 */ /* 0x0001e2000c10110a */
[----:B------:R-:W-:Y:S01]  /*cba50*/  ULDC UR4, c[0x0][0x228] ;  /* 0x00008a0000047ab9 */ /* 0x000fe20000000800 */
[----:B------:R-:W-:Y:S01]  /*cba60*/  ISETP.LT.AND P4, PT, R7, UR6, !P4 ;  /* 0x0000000607007c0c */ /* 0x000fe2000e781270 */
[----:B------:R-:W-:Y:S01]  /*cba70*/  VIADD R4, R0, 0x1f9 ;  /* 0x000001f900047836 */ /* 0x000fe20000000000 */
[----:B------:R1:W-:Y:S01]  /*cba80*/  @P0 STG.E.U8 desc[UR10][R220.64], R230 ;  /* 0x000000e6dc000986 */ /* 0x0003e2000c10110a */
[----:B------:R-:W-:Y:S01]  /*cba90*/  ISETP.LT.AND P0, PT, R6, UR4, !P6 ;  /* 0x0000000406007c0c */ /* 0x000fe2000f701270 */
[----:B------:R-:W-:Y:S01]  /*cbaa0*/  ULDC UR4, c[0x0][0x228] ;  /* 0x00008a0000047ab9 */ /* 0x000fe20000000800 */
[----:B------:R-:W-:Y:S01]  /*cbab0*/  PRMT R3, R231, 0x7770, RZ ;  /* 0x00007770e7037816 */ /* 0x000fe200000000ff */
[----:B------:R-:W2:Y:S01]  /*cbac0*/  LDS.128 R8, [R248] ;  /* 0x00000000f8087984 */ /* 0x000ea20000000c00 */
[----:B------:R-:W-:Y:S01]  /*cbad0*/  ISETP.LT.AND P6, PT, R7, UR4, !P6 ;  /* 0x0000000407007c0c */ /* 0x000fe2000f7c1270 */
[----:B------:R-:W-:Y:S01]  /*cbae0*/  VIADD R5, R0, 0x1f8 ;  /* 0x000001f800057836 */ /* 0x000fe20000000000 */
[----:B------:R-:W-:Y:S01]  /*cbaf0*/  ISETP.GE.AND P5, PT, R4, UR19, PT ;  /* 0x0000001304007c0c */ /* 0x000fe2000bfa6270 */
[----:B0-----:R-:W2:Y:S01]  /*cbb00*/  LDL.LU.64 R218, [R1+0x670] ;  /* 0x0006700001da7983 */ /* 0x001ea20000300a00 */
[C---:B------:R-:W-:Y:S01]  /*cbb10*/  PRMT R4, R231.reuse, 0x7771, RZ ;  /* 0x00007771e7047816 */ /* 0x040fe200000000ff */
[----:B------:R-:W-:Y:S01]  /*cbb20*/  ULDC UR6, c[0x0][0x228] ;  /* 0x00008a0000067ab9 */ /* 0x000fe20000000800 */
[C---:B------:R-:W-:Y:S01]  /*cbb30*/  PRMT R2, R231.reuse, 0x7772, RZ ;  /* 0x00007772e7027816 */ /* 0x040fe200000000ff */
[----:B----4-:R0:W-:Y:S01]  /*cbb40*/  @P2 STG.E.U8 desc[UR10][R222.64], R3 ;  /* 0x00000003de002986 */ /* 0x0101e2000c10110a */
[----:B------:R-:W-:Y:S01]  /*cbb50*/  PRMT R231, R231, 0x7773, RZ ;  /* 0x00007773e7e77816 */ /* 0x000fe200000000ff */
[----:B------:R-:W-:-:S02]  /*cbb60*/  ULDC UR4, c[0x0][0x228] ;  /* 0x00008a0000047ab9 */ /* 0x000fc40000000800 */
[----:B------:R4:W-:Y:S04]  /*cbb70*/  @P4 STG.E.U8 desc[UR10][R224.64], R4 ;  /* 0x00000004e0004986 */ /* 0x0009e8000c10110a */
[----:B-1----:R-:W2:Y:S04]  /*cbb80*/  LDL.LU.64 R220, [R1+0x668] ;  /* 0x0006680001dc7983 */ /* 0x002ea80000300a00 */
[----:B0-----:R-:W2:Y:S04]  /*cbb90*/  LDL.LU.64 R222, [R1+0x660] ;  /* 0x0006600001de7983 */ /* 0x001ea80000300a00 */
[----:B---3--:R-:W-:Y:S04]  /*cbba0*/  @P0 STG.E.U8 desc[UR10][R214.64], R2 ;  /* 0x00000002d6000986 */ /* 0x008fe8000c10110a */
[----:B----4-:R-:W3:Y:S04]  /*cbbb0*/  LDL.LU.64 R224, [R1+0x658] ;  /* 0x0006580001e07983 */ /* 0x010ee80000300a00 */
[----:B--2---:R0:W-:Y:S04]  /*cbbc0*/  @P6 STG.E.U8 desc[UR10][R226.64], R231 ;  /* 0x000000e7e2006986 */ /* 0x0041e8000c10110a */
[----:B0-----:R-:W2:Y:S01]  /*cbbd0*/  LDL.LU.64 R226, [R1+0x650] ;  /* 0x0006500001e27983 */ /* 0x001ea20000300a00 */
[----:B------:R-:W-:-:S02]  /*cbbe0*/  ISETP.GE.AND P1, PT, R5, UR21, PT ;  /* 0x0000001505007c0c */ /* 0x000fc4000bf26270 */
[----:B------:R-:W-:Y:S01]  /*cbbf0*/  PRMT R3, R8, 0x7770, RZ ;  /* 0x0000777008037816 */ /* 0x000fe200000000ff */
[----:B------:R-:W4:Y:S01]  /*cbc00*/  LDL.LU.64 R18, [R1+0x648] ;  /* 0x0006480001127983 */ /* 0x000f220000300a00 */
[----:B------:R-:W-:Y:S01]  /*cbc10*/  ISETP.LT.AND P4, PT, R6, UR6, !P1 ;  /* 0x0000000606007c0c */ /* 0x000fe2000cf81270 */
[----:B------:R-:W-:Y:S01]  /*cbc20*/  VIADD R5, R0, 0x1fa ;  /* 0x000001fa00057836 */ /* 0x000fe20000000000 */
[----:B------:R-:W-:Y:S01]  /*cbc30*/  ULDC UR6, c[0x0][0x228] ;  /* 0x00008a0000067ab9 */ /* 0x000fe20000000800 */
[----:B------:R-:W-:Y:S01]  /*cbc40*/  ISETP.LT.AND P1, PT, R7, UR4, !P1 ;  /* 0x0000000407007c0c */ /* 0x000fe2000cf21270 */
[----:B------:R-:W-:Y:S01]  /*cbc50*/  ULDC UR4, c[0x0][0x228] ;  /* 0x00008a0000047ab9 */ /* 0x000fe20000000800 */
[----:B------:R-:W4:Y:S01]  /*cbc60*/  LDL.LU.64 R212, [R1+0x640] ;  /* 0x0006400001d47983 */ /* 0x000f220000300a00 */
[----:B------:R-:W-:Y:S02]  /*cbc70*/  ISETP.GE.AND P2, PT, R5, UR15, PT ;  /* 0x0000000f05007c0c */ /* 0x000fe4000bf46270 */
[C---:B------:R-:W-:Y:S01]  /*cbc80*/  ISETP.LT.AND P6, PT, R6.reuse, UR6, !P5 ;  /* 0x0000000606007c0c */ /* 0x040fe2000efc1270 */
[----:B------:R-:W4:Y:S01]  /*cbc90*/  LDL.LU.64 R214, [R1+0x638] ;  /* 0x0006380001d67983 */ /* 0x000f220000300a00 */
[----:B------:R-:W-:Y:S01]  /*cbca0*/  ULDC UR6, c[0x0][0x228] ;  /* 0x00008a0000067ab9 */ /* 0x000fe20000000800 */
[----:B------:R-:W-:Y:S01]  /*cbcb0*/  ISETP.LT.AND P5, PT, R7, UR4, !P5 ;  /* 0x0000000407007c0c */ /* 0x000fe2000efa1270 */
[----:B------:R-:W-:Y:S01]  /*cbcc0*/  ULDC UR4, c[0x0][0x228] ;  /* 0x00008a0000047ab9 */ /* 0x000fe20000000800 */
[----:B------:R0:W-:Y:S01]  /*cbcd0*/  @P4 STG.E.U8 desc[UR10][R216.64], R3 ;  /* 0x00000003d8004986 */ /* 0x0001e2000c10110a */
[----:B------:R-:W-:-:S02]  /*cbce0*/  ISETP.LT.AND P4, PT, R6, UR6, !P2 ;  /* 0x0000000606007c0c */ /* 0x000fc4000d781270 */
[C---:B------:R-:W-:Y:S02]  /*cbcf0*/  PRMT R2, R8.reuse, 0x7771, RZ ;  /* 0x0000777108027816 */ /* 0x040fe400000000ff */
[----:B------:R-:W-:Y:S01]  /*cbd00*/  PRMT R4, R8, 0x7772, RZ ;  /* 0x0000777208047816 */ /* 0x000fe200000000ff */
[----:B------:R-:W-:Y:S01]  /*cbd10*/  VIADD R12, R0, 0x1fb ;  /* 0x000001fb000c7836 */ /* 0x000fe20000000000 */
[----:B------:R-:W-:Y:S01]  /*cbd20*/  ISETP.LT.AND P2, PT, R7, UR4, !P2 ;  /* 0x0000000407007c0c */ /* 0x000fe2000d741270 */
[----:B------:R1:W-:Y:S01]  /*cbd30*/  @P1 STG.E.U8 desc[UR10][R218.64], R2 ;  /* 0x00000002da001986 */ /* 0x0003e2000c10110a */
[----:B------:R-:W-:Y:S01]  /*cbd40*/  PRMT R8, R8, 0x7773, RZ ;  /* 0x0000777308087816 */ /* 0x000fe200000000ff */
[----:B------:R-:W-:Y:S01]  /*cbd50*/  VIADD R5, R0, 0x1fc ;  /* 0x000001fc00057836 */ /* 0x000fe20000000000 */
[C---:B0-----:R-:W-:Y:S01]  /*cbd60*/  PRMT R3, R9.reuse, 0x7770, RZ ;  /* 0x0000777009037816 */ /* 0x041fe200000000ff */
[----:B------:R-:W4:Y:S01]  /*cbd70*/  LDL.LU.64 R216, [R1+0x630] ;  /* 0x0006300001d87983 */ /* 0x000f220000300a00 */
[----:B------:R-:W-:Y:S01]  /*cbd80*/  ISETP.GE.AND P0, PT, R12, UR13, PT ;  /* 0x0000000d0c007c0c */ /* 0x000fe2000bf06270 */
[----:B------:R-:W-:Y:S01]  /*cbd90*/  ULDC UR4, c[0x0][0x228] ;  /* 0x00008a0000047ab9 */ /* 0x000fe20000000800 */
[----:B------:R-:W-:Y:S01]  /*cbda0*/  ULDC UR6, c[0x0][0x228] ;  /* 0x00008a0000067ab9 */ /* 0x000fe20000000800 */
[----:B------:R0:W-:Y:S01]  /*cbdb0*/  @P6 STG.E.U8 desc[UR10][R220.64], R4 ;  /* 0x00000004dc006986 */ /* 0x0001e2000c10110a */
[----:B-1----:R-:W-:-:S03]  /*cbdc0*/  PRMT R2, R9, 0x7771, RZ ;  /* 0x0000777109027816 */ /* 0x002fc600000000ff */
[----:B------:R-:W4:Y:S04]  /*cbdd0*/  LDL.LU.64 R218, [R1+0x628] ;  /* 0x0006280001da7983 */ /* 0x000f280000300a00 */
[----:B------:R1:W-:Y:S04]  /*cbde0*/  @P5 STG.E.U8 desc[UR10][R222.64], R8 ;  /* 0x00000008de005986 */ /* 0x0003e8000c10110a */
[----:B0-----:R-:W4:Y:S04]  /*cbdf0*/  LDL.LU.64 R220, [R1+0x620] ;  /* 0x0006200001dc7983 */ /* 0x001f280000300a00 */
[----:B---3--:R0:W-:Y:S04]  /*cbe00*/  @P4 STG.E.U8 desc[UR10][R224.64], R3 ;  /* 0x00000003e0004986 */ /* 0x0081e8000c10110a */
[----:B-1----:R-:W3:Y:S04]  /*cbe10*/  LDL.LU.64 R222, [R1+0x610] ;  /* 0x0006100001de7983 */ /* 0x002ee80000300a00 */
[----:B0-----:R-:W3:Y:S04]  /*cbe20*/  LDL.LU.64 R224, [R1+0x600] ;  /* 0x0006000001e07983 */ /* 0x001ee80000300a00 */
[----:B--2---:R0:W-:Y:S04]  /*cbe30*/  @P2 STG.E.U8 desc[UR10][R226.64], R2 ;  /* 0x00000002e2002986 */ /* 0x0041e8000c10110a */
[----:B0-----:R-:W2:Y:S01]  /*cbe40*/  LDL.LU.64 R226, [R1+0x618] ;  /* 0x0006180001e27983 */ /* 0x001ea20000300a00 */
[----:B------:R-:W-:-:S02]  /*cbe50*/  ISETP.GE.AND P1, PT, R5, UR9, PT ;  /* 0x0000000905007c0c */ /* 0x000fc4000bf26270 */
[C---:B------:R-:W-:Y:S01]  /*cbe60*/  ISETP.LT.AND P5, PT, R6.reuse, UR4, !P0 ;  /* 0x0000000406007c0c */ /* 0x040fe2000c7a1270 */
[----:B------:R-:W-:Y:S01]  /*cbe70*/  ULDC UR4, c[0x0][0x228] ;  /* 0x00008a0000047ab9 */ /* 0x000fe20000000800 */
[----:B------:R-:W-:Y:S01]  /*cbe80*/  ISETP.LT.AND P6, PT, R6, UR6, !P1 ;  /* 0x0000000606007c0c */ /* 0x000fe2000cfc1270 */
[C---:B------:R-:W-:Y:S01]  /*cbe90*/  VIADD R5, R0.reuse, 0x1fd ;  /* 0x000001fd00057836 */ /* 0x040fe20000000000 */
[----:B------:R-:W-:Y:S01]  /*cbea0*/  ISETP.LT.AND P4, PT, R7, UR4, !P0 ;  /* 0x0000000407007c0c */ /* 0x000fe2000c781270 */
[----:B------:R-:W-:Y:S01]  /*cbeb0*/  VIADD R4, R0, 0x1fe ;  /* 0x000001fe00047836 */ /* 0x000fe20000000000 */
[C---:B------:R-:W-:Y:S01]  /*cbec0*/  PRMT R0, R9.reuse, 0x7772, RZ ;  /* 0x0000777209007816 */ /* 0x040fe200000000ff */
[----:B------:R-:W-:Y:S01]  /*cbed0*/  ULDC UR4, c[0x0][0x228] ;  /* 0x00008a0000047ab9 */ /* 0x000fe20000000800 */
[----:B------:R-:W-:Y:S01]  /*cbee0*/  PRMT R9, R9, 0x7773, RZ ;  /* 0x0000777309097816 */ /* 0x000fe200000000ff */
[----:B------:R-:W-:Y:S01]  /*cbef0*/  ULDC UR6, c[0x0][0x228] ;  /* 0x00008a0000067ab9 */ /* 0x000fe20000000800 */
[----:B------:R-:W-:-:S02]  /*cbf00*/  PRMT R3, R10, 0x7770, RZ ;  /* 0x000077700a037816 */ /* 0x000fc400000000ff */
[----:B------:R-:W-:Y:S01]  /*cbf10*/  ISETP.GE.AND P0, PT, R5, UR7, PT ;  /* 0x0000000705007c0c */ /* 0x000fe2000bf06270 */
[----:B----4-:R0:W-:Y:S01]  /*cbf20*/  @P5 STG.E.U8 desc[UR10][R18.64], R0 ;  /* 0x0000000012005986 */ /* 0x0101e2000c10110a */
[----:B------:R-:W-:Y:S01]  /*cbf30*/  ISETP.GE.AND P2, PT, R4, UR5, PT ;  /* 0x0000000504007c0c */ /* 0x000fe2000bf46270 */
[----:B------:R-:W-:Y:S01]  /*cbf40*/  ULDC UR5, c[0x0][0x228] ;  /* 0x00008a0000057ab9 */ /* 0x000fe20000000800 */
[C---:B------:R-:W-:Y:S01]  /*cbf50*/  ISETP.LT.AND P1, PT, R7.reuse, UR4, !P1 ;  /* 0x0000000407007c0c */ /* 0x040fe2000cf21270 */
[----:B------:R-:W-:Y:S01]  /*cbf60*/  @P4 STG.E.U8 desc[UR10][R212.64], R9 ;  /* 0x00000009d4004986 */ /* 0x000fe2000c10110a */
[----:B------:R-:W-:Y:S01]  /*cbf70*/  ULDC UR4, c[0x0][0x228] ;  /* 0x00008a0000047ab9 */ /* 0x000fe20000000800 */
[----:B------:R-:W-:Y:S02]  /*cbf80*/  ULDC UR7, c[0x0][0x228] ;  /* 0x00008a0000077ab9 */ /* 0x000fe40000000800 */
[----:B------:R1:W-:Y:S01]  /*cbf90*/  @P6 STG.E.U8 desc[UR10][R214.64], R3 ;  /* 0x00000003d6006986 */ /* 0x0003e2000c10110a */
[----:B------:R-:W-:Y:S01]  /*cbfa0*/  ISETP.LT.AND P6, PT, R6, UR5, !P0 ;  /* 0x0000000506007c0c */ /* 0x000fe2000c7c1270 */
[----:B------:R-:W-:Y:S01]  /*cbfb0*/  ULDC UR5, c[0x0][0x228] ;  /* 0x00008a0000057ab9 */ /* 0x000fe20000000800 */
[----:B------:R-:W-:-:S02]  /*cbfc0*/  ISETP.LT.AND P0, PT, R7, UR4, !P0 ;  /* 0x0000000407007c0c */ /* 0x000fc4000c701270 */
[C---:B------:R-:W-:Y:S02]  /*cbfd0*/  ISETP.LT.AND P5, PT, R6.reuse, UR6, !P2 ;  /* 0x0000000606007c0c */ /* 0x040fe4000d7a1270 */
[----:B------:R-:W-:Y:S02]  /*cbfe0*/  ISETP.LT.AND P2, PT, R7, UR5, !P2 ;  /* 0x0000000507007c0c */ /* 0x000fe4000d741270 */
[----:B------:R-:W-:Y:S02]  /*cbff0*/  ISETP.LT.AND P4, PT, R6, UR7, !P3 ;  /* 0x0000000706007c0c */ /* 0x000fe4000df81270 */
[C---:B0-----:R-:W-:Y:S02]  /*cc000*/  PRMT R0, R10.reuse, 0x7771, RZ ;  /* 0x000077710a007816 */ /* 0x041fe400000000ff */
[C---:B------:R-:W-:Y:S02]  /*cc010*/  PRMT R2, R10.reuse, 0x7772, RZ ;  /* 0x000077720a027816 */ /* 0x040fe400000000ff */
[----:B------:R-:W-:-:S02]  /*cc020*/  PRMT R10, R10, 0x7773, RZ ;  /* 0x000077730a0a7816 */ /* 0x000fc400000000ff */
[C---:B-1----:R-:W-:Y:S01]  /*cc030*/  PRMT R3, R11.reuse, 0x7770, RZ ;  /* 0x000077700b037816 */ /* 0x042fe200000000ff */
[----:B------:R0:W-:Y:S01]  /*cc040*/  @P1 STG.E.U8 desc[UR10][R216.64], R0 ;  /* 0x00000000d8001986 */ /* 0x0001e2000c10110a */
[C---:B------:R-:W-:Y:S02]  /*cc050*/  PRMT R4, R11.reuse, 0x7771, RZ ;  /* 0x000077710b047816 */ /* 0x040fe400000000ff */
[----:B------:R-:W-:Y:S01]  /*cc060*/  PRMT R5, R11, 0x7772, RZ ;  /* 0x000077720b057816 */ /* 0x000fe200000000ff */
[----:B------:R0:W-:Y:S04]  /*cc070*/  @P6 STG.E.U8 desc[UR10][R218.64], R2 ;  /* 0x00000002da006986 */ /* 0x0001e8000c10110a */
[----:B------:R0:W-:Y:S04]  /*cc080*/  @P0 STG.E.U8 desc[UR10][R220.64], R10 ;  /* 0x0000000adc000986 */ /* 0x0001e8000c10110a */
[----:B---3--:R0:W-:Y:S04]  /*cc090*/  @P5 STG.E.U8 desc[UR10][R222.64], R3 ;  /* 0x00000003de005986 */ /* 0x0081e8000c10110a */
[----:B------:R0:W-:Y:S01]  /*cc0a0*/  @P2 STG.E.U8 desc[UR10][R224.64], R4 ;  /* 0x00000004e0002986 */ /* 0x0001e2000c10110a */
[----:B------:R-:W-:-:S02]  /*cc0b0*/  ISETP.LT.AND P3, PT, R7, UR7, !P3 ;  /* 0x0000000707007c0c */ /* 0x000fc4000df61270 */
[----:B------:R-:W-:Y:S01]  /*cc0c0*/  PRMT R11, R11, 0x7773, RZ ;  /* 0x000077730b0b7816 */ /* 0x000fe200000000ff */
[----:B--2---:R0:W-:Y:S10]  /*cc0d0*/  @P4 STG.E.U8 desc[UR10][R226.64], R5 ;  /* 0x00000005e2004986 */ /* 0x0041f4000c10110a */
[----:B------:R-:W-:Y:S05]  /*cc0e0*/  @!P3 EXIT ;  /* 0x000000000000b94d */ /* 0x000fea0003800000 */
[----:B0-----:R-:W2:Y:S04]  /*cc0f0*/  LDL.LU.64 R226, [R1+0x608] ;  /* 0x0006080001e27983 */ /* 0x001ea80000300a00 */
[----:B--2---:R-:W-:Y:S01]  /*cc100*/  STG.E.U8 desc[UR10][R226.64], R11 ;  /* 0x0000000be2007986 */ /* 0x004fe2000c10110a */
[----:B------:R-:W-:Y:S05]  /*cc110*/  EXIT ;  /* 0x000000000000794d */ /* 0x000fea0003800000 */
.L_x_3:
[----:B------:R-:W-:-:S00]  /*cc120*/  BRA `(.L_x_3) ;  /* 0xfffffffc00fc7947 */ /* 0x000fc0000383ffff */
[----:B------:R-:W-:-:S00]  /*cc130*/  NOP ;  /* 0x0000000000007918 */ /* 0x000fc00000000000 */
        /* <DEDUP_REMOVED lines=12> */
.L_x_4:


//--------------------- .nv.shared.matmul_kernel  --------------------------
	.section	.nv.shared.matmul_kernel,"aw",@nobits
	.sectionflags	@""
	.align	16
	.zero		1024


//--------------------- .nv.shared.reserved.0     --------------------------
	.section	.nv.shared.reserved.0,"aw",@nobits
	.weak		__nv_reservedSMEM_offset_0_alias
	.size		__nv_reservedSMEM_offset_0_alias, 0, 0
	.other		__nv_reservedSMEM_offset_0_alias,@"STO_CUDA_RESERVED_SHARED STV_DEFAULT"
__nv_reservedSMEM_offset_0_alias:
	.zero		0


//--------------------- .nv.constant0.matmul_kernel --------------------------
	.section	.nv.constant0.matmul_kernel,"a",@progbits
	.sectionflags	@""
	.align	4
.nv.constant0.matmul_kernel:
	.zero		608


//--------------------- SYMBOLS --------------------------

	.type		.nv.reservedSmem.offset0,@object
	.size		.nv.reservedSmem.offset0,0x4
